def matmul_kernel(
    a_ptr,
    b_ptr,
    c_ptr,
    M,
    N,
    K,
    stride_am,
    stride_ak,
    stride_bk,
    stride_bn,
    stride_cm,
    stride_cn,
    BLOCK_M: tl.constexpr,
    BLOCK_N: tl.constexpr,
    BLOCK_K: tl.constexpr,
    GROUP_M: tl.constexpr,
):
    pid = tl.program_id(axis=0)
    num_pid_m = tl.cdiv(M, BLOCK_M)
    num_pid_n = tl.cdiv(N, BLOCK_N)
    num_pid_in_group = GROUP_M * num_pid_n
    group_id = pid // num_pid_in_group
    first_pid_m = group_id * GROUP_M
    group_size_m = min(num_pid_m - first_pid_m, GROUP_M)
    pid_m = first_pid_m + ((pid % num_pid_in_group) % group_size_m)
    pid_n = (pid % num_pid_in_group) // group_size_m

    offs_am = (pid_m * BLOCK_M + tl.arange(0, BLOCK_M)) % M
    offs_bn = (pid_n * BLOCK_N + tl.arange(0, BLOCK_N)) % N
    offs_k = tl.arange(0, BLOCK_K)
    a_ptrs = a_ptr + offs_am[:, None] * stride_am + offs_k[None, :] * stride_ak
    b_ptrs = b_ptr + offs_k[:, None] * stride_bk + offs_bn[None, :] * stride_bn

    acc = tl.zeros((BLOCK_M, BLOCK_N), dtype=tl.float32)
    for kk in range(0, tl.cdiv(K, BLOCK_K)):
        a = tl.load(a_ptrs, mask=offs_k[None, :] < K - kk * BLOCK_K, other=0.0)
        b = tl.load(b_ptrs, mask=offs_k[:, None] < K - kk * BLOCK_K, other=0.0)
        acc = tl.dot(a, b, acc)
        a_ptrs += BLOCK_K * stride_ak
        b_ptrs += BLOCK_K * stride_bk

    c = acc.to(c_ptr.dtype.element_ty)
    offs_cm = pid_m * BLOCK_M + tl.arange(0, BLOCK_M)
    offs_cn = pid_n * BLOCK_N + tl.arange(0, BLOCK_N)
    c_ptrs = c_ptr + offs_cm[:, None] * stride_cm + offs_cn[None, :] * stride_cn
    mask = (offs_cm[:, None] < M) & (offs_cn[None, :] < N)
    tl.store(c_ptrs, c, mask=mask)

# config = {"BLOCK_K": 128, "BLOCK_M": 16, "BLOCK_N": 256, "GROUP_M": 8, "arch": "sm_90", "dtype": "bf16", "num_ctas": 1, "num_stages": 2, "num_warps": 2}
# arch = sm_90


// ===== COMPILED SASS (sm_90a) =====

	.target	sm_90a

	.elftype	@"ET_EXEC"


//--------------------- .note.nv.tkinfo           --------------------------
	.section	.note.nv.tkinfo,"",@"SHT_NOTE"
	.sectionflags	@"SHF_NOTE_NV_TKINFO"
	.tkinfo
        /*0018*/ 	.word	0x00000002
        /*0030*/ 	.string	""
        /*0030*/ 	.string	"ptxas"
        /*0030*/ 	.string	"Cuda compilation tools, release 13.0, V13.0.88"
        /*0030*/ 	.string	"Build cuda_13.0.r13.0/compiler.36424714_0"
        /*0030*/ 	.string	"-v  -suppress-debug-info  -lineinfo  -arch sm_90a "



//--------------------- .note.nv.cuinfo           --------------------------
	.section	.note.nv.cuinfo,"",@"SHT_NOTE"
	.sectionflags	@"SHF_NOTE_NV_CUINFO"
        /*0018*/ 	.short	0x0002
        /*001a*/ 	.short	0x005a
        /*001c*/ 	.short	0x0082
	.zero		2


//--------------------- .nv.info                  --------------------------
	.section	.nv.info,"",@"SHT_CUDA_INFO"
	.align	4


	//----- nvinfo : EIATTR_REGCOUNT
	.align		4
        /*0000*/ 	.byte	0x04, 0x2f
        /*0002*/ 	.short	(.L_1 - .L_0)
	.align		4
.L_0:
        /*0004*/ 	.word	index@(matmul_kernel)
        /*0008*/ 	.word	0x00000020


	//----- nvinfo : EIATTR_FRAME_SIZE
	.align		4
.L_1:
        /*000c*/ 	.byte	0x04, 0x11
        /*000e*/ 	.short	(.L_3 - .L_2)
	.align		4
.L_2:
        /*0010*/ 	.word	index@(matmul_kernel)
        /*0014*/ 	.word	0x00002998


	//----- nvinfo : EIATTR_MIN_STACK_SIZE
	.align		4
.L_3:
        /*0018*/ 	.byte	0x04, 0x12
        /*001a*/ 	.short	(.L_5 - .L_4)
	.align		4
.L_4:
        /*001c*/ 	.word	index@(matmul_kernel)
        /*0020*/ 	.word	0x00002998
.L_5:


//--------------------- .nv.compat                --------------------------
	.section	.nv.compat,"",@"SHT_CUDA_COMPAT_INFO"
	.align	4
        /*0000*/ 	.byte	0x02, 0x09, 0x01, 0x00, 0x02, 0x02, 0x01, 0x00, 0x02, 0x05, 0x05, 0x00, 0x03, 0x07, 0x01, 0x01
        /*0010*/ 	.byte	0x02, 0x03, 0x00, 0x00, 0x02, 0x06, 0x01, 0x00, 0x04, 0x0b, 0x08, 0x00, 0x00, 0x00, 0x00, 0x00
        /*0020*/ 	.byte	0x00, 0x00, 0x00, 0x00


//--------------------- .nv.info.matmul_kernel    --------------------------
	.section	.nv.info.matmul_kernel,"",@"SHT_CUDA_INFO"
	.sectionflags	@""
	.align	4


	//----- nvinfo : EIATTR_CUDA_API_VERSION
	.align		4
        /*0000*/ 	.byte	0x04, 0x37
        /*0002*/ 	.short	(.L_7 - .L_6)
.L_6:
        /*0004*/ 	.word	0x00000082


	//----- nvinfo : EIATTR_KPARAM_INFO
	.align		4
.L_7:
        /*0008*/ 	.byte	0x04, 0x17
        /*000a*/ 	.short	(.L_9 - .L_8)
.L_8:
        /*000c*/ 	.word	0x00000000
        /*0010*/ 	.short	0x000d
        /*0012*/ 	.short	0x0048
        /*0014*/ 	.byte	0x00, 0xf4, 0x21, 0x00


	//----- nvinfo : EIATTR_KPARAM_INFO
	.align		4
.L_9:
        /*0018*/ 	.byte	0x04, 0x17
        /*001a*/ 	.short	(.L_11 - .L_10)
.L_10:
        /*001c*/ 	.word	0x00000000
        /*0020*/ 	.short	0x000c
        /*0022*/ 	.short	0x0040
        /*0024*/ 	.byte	0x00, 0xf4, 0x21, 0x00


	//----- nvinfo : EIATTR_KPARAM_INFO
	.align		4
.L_11:
        /*0028*/ 	.byte	0x04, 0x17
        /*002a*/ 	.short	(.L_13 - .L_12)
.L_12:
        /*002c*/ 	.word	0x00000000
        /*0030*/ 	.short	0x000b
        /*0032*/ 	.short	0x0038
        /*0034*/ 	.byte	0x00, 0xf0, 0x11, 0x00


	//----- nvinfo : EIATTR_KPARAM_INFO
	.align		4
.L_13:
        /*0038*/ 	.byte	0x04, 0x17
        /*003a*/ 	.short	(.L_15 - .L_14)
.L_14:
        /*003c*/ 	.word	0x00000000
        /*0040*/ 	.short	0x000a
        /*0042*/ 	.short	0x0034
        /*0044*/ 	.byte	0x00, 0xf0, 0x11, 0x00


	//----- nvinfo : EIATTR_KPARAM_INFO
	.align		4
.L_15:
        /*0048*/ 	.byte	0x04, 0x17
        /*004a*/ 	.short	(.L_17 - .L_16)
.L_16:
        /*004c*/ 	.word	0x00000000
        /*0050*/ 	.short	0x0009
        /*0052*/ 	.short	0x0030
        /*0054*/ 	.byte	0x00, 0xf0, 0x11, 0x00


	//----- nvinfo : EIATTR_KPARAM_INFO
	.align		4
.L_17:
        /*0058*/ 	.byte	0x04, 0x17
        /*005a*/ 	.short	(.L_19 - .L_18)
.L_18:
        /*005c*/ 	.word	0x00000000
        /*0060*/ 	.short	0x0008
        /*0062*/ 	.short	0x002c
        /*0064*/ 	.byte	0x00, 0xf0, 0x11, 0x00


	//----- nvinfo : EIATTR_KPARAM_INFO
	.align		4
.L_19:
        /*0068*/ 	.byte	0x04, 0x17
        /*006a*/ 	.short	(.L_21 - .L_20)
.L_20:
        /*006c*/ 	.word	0x00000000
        /*0070*/ 	.short	0x0007
        /*0072*/ 	.short	0x0028
        /*0074*/ 	.byte	0x00, 0xf0, 0x11, 0x00


	//----- nvinfo : EIATTR_KPARAM_INFO
	.align		4
.L_21:
        /*0078*/ 	.byte	0x04, 0x17
        /*007a*/ 	.short	(.L_23 - .L_22)
.L_22:
        /*007c*/ 	.word	0x00000000
        /*0080*/ 	.short	0x0006
        /*0082*/ 	.short	0x0024
        /*0084*/ 	.byte	0x00, 0xf0, 0x11, 0x00


	//----- nvinfo : EIATTR_KPARAM_INFO
	.align		4
.L_23:
        /*0088*/ 	.byte	0x04, 0x17
        /*008a*/ 	.short	(.L_25 - .L_24)
.L_24:
        /*008c*/ 	.word	0x00000000
        /*0090*/ 	.short	0x0005
        /*0092*/ 	.short	0x0020
        /*0094*/ 	.byte	0x00, 0xf0, 0x11, 0x00


	//----- nvinfo : EIATTR_KPARAM_INFO
	.align		4
.L_25:
        /*0098*/ 	.byte	0x04, 0x17
        /*009a*/ 	.short	(.L_27 - .L_26)
.L_26:
        /*009c*/ 	.word	0x00000000
        /*00a0*/ 	.short	0x0004
        /*00a2*/ 	.short	0x001c
        /*00a4*/ 	.byte	0x00, 0xf0, 0x11, 0x00


	//----- nvinfo : EIATTR_KPARAM_INFO
	.align		4
.L_27:
        /*00a8*/ 	.byte	0x04, 0x17
        /*00aa*/ 	.short	(.L_29 - .L_28)
.L_28:
        /*00ac*/ 	.word	0x00000000
        /*00b0*/ 	.short	0x0003
        /*00b2*/ 	.short	0x0018
        /*00b4*/ 	.byte	0x00, 0xf0, 0x11, 0x00


	//----- nvinfo : EIATTR_KPARAM_INFO
	.align		4
.L_29:
        /*00b8*/ 	.byte	0x04, 0x17
        /*00ba*/ 	.short	(.L_31 - .L_30)
.L_30:
        /*00bc*/ 	.word	0x00000000
        /*00c0*/ 	.short	0x0002
        /*00c2*/ 	.short	0x0010
        /*00c4*/ 	.byte	0x00, 0xf4, 0x21, 0x00


	//----- nvinfo : EIATTR_KPARAM_INFO
	.align		4
.L_31:
        /*00c8*/ 	.byte	0x04, 0x17
        /*00ca*/ 	.short	(.L_33 - .L_32)
.L_32:
        /*00cc*/ 	.word	0x00000000
        /*00d0*/ 	.short	0x0001
        /*00d2*/ 	.short	0x0008
        /*00d4*/ 	.byte	0x00, 0xf4, 0x21, 0x00


	//----- nvinfo : EIATTR_KPARAM_INFO
	.align		4
.L_33:
        /*00d8*/ 	.byte	0x04, 0x17
        /*00da*/ 	.short	(.L_35 - .L_34)
.L_34:
        /*00dc*/ 	.word	0x00000000
        /*00e0*/ 	.short	0x0000
        /*00e2*/ 	.short	0x0000
        /*00e4*/ 	.byte	0x00, 0xf4, 0x21, 0x00


	//----- nvinfo : EIATTR_SPARSE_MMA_MASK
	.align		4
.L_35:
        /*00e8*/ 	.byte	0x03, 0x50
        /*00ea*/ 	.short	0x0000


	//----- nvinfo : EIATTR_MAXREG_COUNT
	.align		4
        /*00ec*/ 	.byte	0x03, 0x1b
        /*00ee*/ 	.short	0x00ff


	//----- nvinfo : EIATTR_NUM_BARRIERS
	.align		4
        /*00f0*/ 	.byte	0x02, 0x4c
        /*00f2*/ 	.byte	0x01
	.zero		1


	//----- nvinfo : EIATTR_ANNOTATIONS
	.align		4
        /*00f4*/ 	.byte	0x04, 0x55
        /*00f6*/ 	.short	(.L_37 - .L_36)


	//   ....[0]....
.L_36:
        /*00f8*/ 	.word	0x00000001
        /*00fc*/ 	.byte	0x30, 0x05, 0x00, 0x00, 0x01, 0x00, 0x00, 0x00, 0x50, 0x05, 0x00, 0x00, 0x01, 0x00, 0x00, 0x00
        /* <DEDUP_REMOVED lines=1571> */
        /*633c*/ 	.byte	0x50, 0xdf, 0x01, 0x00


	//----- nvinfo : EIATTR_MERCURY_ISA_VERSION
	.align		4
.L_37:
        /*6340*/ 	.byte	0x03, 0x5f
        /*6342*/ 	.short	0x0101


	//----- nvinfo : EIATTR_EXIT_INSTR_OFFSETS
	.align		4
        /*6344*/ 	.byte	0x04, 0x1c
        /*6346*/ 	.short	(.L_39 - .L_38)


	//   ....[0]....
.L_38:
        /*6348*/ 	.word	0x00055550


	//   ....[1]....
        /*634c*/ 	.word	0x00055580


	//----- nvinfo : EIATTR_REQNTID
	.align		4
.L_39:
        /*6350*/ 	.byte	0x04, 0x10
        /*6352*/ 	.short	(.L_41 - .L_40)
.L_40:
        /*6354*/ 	.word	0x00000040
        /*6358*/ 	.word	0x00000001
        /*635c*/ 	.word	0x00000001


	//----- nvinfo : EIATTR_CBANK_PARAM_SIZE
	.align		4
.L_41:
        /*6360*/ 	.byte	0x03, 0x19
        /*6362*/ 	.short	0x0050


	//----- nvinfo : EIATTR_PARAM_CBANK
	.align		4
        /*6364*/ 	.byte	0x04, 0x0a
        /*6366*/ 	.short	(.L_43 - .L_42)
	.align		4
.L_42:
        /*6368*/ 	.word	index@(.nv.constant0.matmul_kernel)
        /*636c*/ 	.short	0x0210
        /*636e*/ 	.short	0x0050


	//----- nvinfo : EIATTR_SW_WAR
	.align		4
.L_43:
        /*6370*/ 	.byte	0x04, 0x36
        /*6372*/ 	.short	(.L_45 - .L_44)
.L_44:
        /*6374*/ 	.word	0x00000008
.L_45:


//--------------------- .nv.callgraph             --------------------------
	.section	.nv.callgraph,"",@"SHT_CUDA_CALLGRAPH"
	.align	4
	.sectionentsize	8
	.align		4
        /*0000*/ 	.word	0x00000000
	.align		4
        /*0004*/ 	.word	0xffffffff
	.align		4
        /*0008*/ 	.word	0x00000000
	.align		4
        /*000c*/ 	.word	0xfffffffe
	.align		4
        /*0010*/ 	.word	0x00000000
	.align		4
        /*0014*/ 	.word	0xfffffffd
	.align		4
        /*0018*/ 	.word	0x00000000
	.align		4
        /*001c*/ 	.word	0xfffffffc


//--------------------- .text.matmul_kernel       --------------------------
	.section	.text.matmul_kernel,"ax",@progbits
	.align	128
        .global         matmul_kernel
        .type           matmul_kernel,@function
        .size           matmul_kernel,(.L_x_4 - matmul_kernel)
        .other          matmul_kernel,@"STO_CUDA_ENTRY STV_DEFAULT"
matmul_kernel:
.text.matmul_kernel:
[----:B------:R-:W0:Y:S08]  /*0000*/  LDC R1, c[0x0][0x28] ;  /* 0x00000a00ff017b82 */ /* 0x000e300000000800 */
[----:B------:R-:W1:Y:S01]  /*0010*/  LDC.64 R6, c[0x0][0x228] ;  /* 0x00008a00ff067b82 */ /* 0x000e620000000a00 */
[----:B------:R-:W2:Y:S01]  /*0020*/  S2R R14, SR_TID.X ;  /* 0x00000000000e7919 */ /* 0x000ea20000002100 */
[----:B0-----:R-:W-:Y:S01]  /*0030*/  VIADD R1, R1, 0xffffd668 ;  /* 0xffffd66801017836 */ /* 0x001fe20000000000 */
[----:B------:R-:W-:Y:S01]  /*0040*/  UMOV UR4, 0x400 ;  /* 0x0000040000047882 */ /* 0x000fe20000000000 */
[----:B------:R-:W-:-:S04]  /*0050*/  ULDC.64 UR8, c[0x0][0x208] ;  /* 0x0000820000087ab9 */ /* 0x000fc80000000a00 */
[----:B------:R-:W0:Y:S01]  /*0060*/  S2UR UR5, SR_CgaCtaId ;  /* 0x00000000000579c3 */ /* 0x000e220000008800 */
[----:B-1----:R-:W-:-:S05]  /*0070*/  VIADD R0, R7, 0xff ;  /* 0x000000ff07007836 */ /* 0x002fca0000000000 */
[----:B------:R-:W-:Y:S01]  /*0080*/  SHF.R.S32.HI R3, RZ, 0x1f, R0 ;  /* 0x0000001fff037819 */ /* 0x000fe20000011400 */
[----:B0-----:R-:W-:-:S03]  /*0090*/  ULEA UR5, UR5, UR4, 0x18 ;  /* 0x0000000405057291 */ /* 0x001fc6000f8ec03f */
[----:B------:R-:W-:-:S04]  /*00a0*/  LEA.HI R3, R3, R0, RZ, 0x8 ;  /* 0x0000000003037211 */ /* 0x000fc800078f40ff */
[----:B------:R-:W-:Y:S02]  /*00b0*/  SHF.R.S32.HI R0, RZ, 0x8, R3 ;  /* 0x00000008ff007819 */ /* 0x000fe40000011403 */
[----:B------:R-:W0:Y:S03]  /*00c0*/  S2R R3, SR_CTAID.X ;  /* 0x0000000000037919 */ /* 0x000e260000002500 */
[----:B------:R-:W-:-:S05]  /*00d0*/  IMAD.SHL.U32 R0, R0, 0x8, RZ ;  /* 0x0000000800007824 */ /* 0x000fca00078e00ff */
[-C--:B------:R-:W-:Y:S02]  /*00e0*/  IABS R9, R0.reuse ;  /* 0x0000000000097213 */ /* 0x080fe40000000000 */
[----:B------:R-:W-:Y:S02]  /*00f0*/  IABS R12, R0 ;  /* 0x00000000000c7213 */ /* 0x000fe40000000000 */
[----:B------:R-:W1:Y:S08]  /*0100*/  I2F.RP R2, R9 ;  /* 0x0000000900027306 */ /* 0x000e700000209400 */
[----:B-1----:R-:W1:Y:S01]  /*0110*/  MUFU.RCP R2, R2 ;  /* 0x0000000200027308 */ /* 0x002e620000001000 */
[----:B0-----:R-:W-:Y:S01]  /*0120*/  IABS R10, R3 ;  /* 0x00000003000a7213 */ /* 0x001fe20000000000 */
[----:B-1----:R-:W-:-:S02]  /*0130*/  VIADD R4, R2, 0xffffffe ;  /* 0x0ffffffe02047836 */ /* 0x002fc40000000000 */
[----:B------:R-:W-:-:S04]  /*0140*/  IMAD.MOV R2, RZ, RZ, -R12 ;  /* 0x000000ffff027224 */ /* 0x000fc800078e0a0c */
[----:B------:R0:W1:Y:S02]  /*0150*/  F2I.FTZ.U32.TRUNC.NTZ R5, R4 ;  /* 0x0000000400057305 */ /* 0x000064000021f000 */
[----:B0-----:R-:W-:Y:S02]  /*0160*/  IMAD.MOV.U32 R4, RZ, RZ, RZ ;  /* 0x000000ffff047224 */ /* 0x001fe400078e00ff */
[----:B-1----:R-:W-:-:S04]  /*0170*/  IMAD.MOV R8, RZ, RZ, -R5 ;  /* 0x000000ffff087224 */ /* 0x002fc800078e0a05 */
[----:B------:R-:W-:Y:S02]  /*0180*/  IMAD R11, R8, R9, RZ ;  /* 0x00000009080b7224 */ /* 0x000fe400078e02ff */
[----:B------:R-:W-:Y:S02]  /*0190*/  IMAD.MOV.U32 R8, RZ, RZ, R10 ;  /* 0x000000ffff087224 */ /* 0x000fe400078e000a */
[----:B------:R-:W-:-:S06]  /*01a0*/  IMAD.HI.U32 R5, R5, R11, R4 ;  /* 0x0000000b05057227 */ /* 0x000fcc00078e0004 */
[----:B------:R-:W-:-:S04]  /*01b0*/  IMAD.HI.U32 R5, R5, R8, RZ ;  /* 0x0000000805057227 */ /* 0x000fc800078e00ff */
[----:B------:R-:W-:-:S05]  /*01c0*/  IMAD R2, R5, R2, R8 ;  /* 0x0000000205027224 */ /* 0x000fca00078e0208 */
[----:B------:R-:W-:-:S13]  /*01d0*/  ISETP.GT.U32.AND P1, PT, R9, R2, PT ;  /* 0x000000020900720c */ /* 0x000fda0003f24070 */
[----:B------:R-:W-:Y:S02]  /*01e0*/  @!P1 IMAD.IADD R2, R2, 0x1, -R9 ;  /* 0x0000000102029824 */ /* 0x000fe400078e0a09 */
[----:B------:R-:W-:Y:S01]  /*01f0*/  @!P1 VIADD R5, R5, 0x1 ;  /* 0x0000000105059836 */ /* 0x000fe20000000000 */
[----:B------:R-:W-:Y:S02]  /*0200*/  ISETP.NE.AND P1, PT, R0, RZ, PT ;  /* 0x000000ff0000720c */ /* 0x000fe40003f25270 */
[----:B------:R-:W-:Y:S02]  /*0210*/  ISETP.GE.U32.AND P0, PT, R2, R9, PT ;  /* 0x000000090200720c */ /* 0x000fe40003f06070 */
[----:B------:R-:W-:-:S04]  /*0220*/  LOP3.LUT R2, R3, R0, RZ, 0x3c, !PT ;  /* 0x0000000003027212 */ /* 0x000fc800078e3cff */
[----:B------:R-:W-:Y:S01]  /*0230*/  ISETP.GE.AND P2, PT, R2, RZ, PT ;  /* 0x000000ff0200720c */ /* 0x000fe20003f46270 */
[----:B------:R-:W-:-:S06]  /*0240*/  VIADD R2, R6, 0xf ;  /* 0x0000000f06027836 */ /* 0x000fcc0000000000 */
[----:B------:R-:W-:-:S04]  /*0250*/  @P0 VIADD R5, R5, 0x1 ;  /* 0x0000000105050836 */ /* 0x000fc80000000000 */
[----:B------:R-:W-:Y:S01]  /*0260*/  IMAD.MOV.U32 R4, RZ, RZ, R5 ;  /* 0x000000ffff047224 */ /* 0x000fe200078e0005 */
[----:B------:R-:W-:-:S03]  /*0270*/  SHF.R.S32.HI R5, RZ, 0x1f, R2 ;  /* 0x0000001fff057819 */ /* 0x000fc60000011402 */
[----:B------:R-:W-:Y:S01]  /*0280*/  @!P2 IMAD.MOV R4, RZ, RZ, -R4 ;  /* 0x000000ffff04a224 */ /* 0x000fe200078e0a04 */
[----:B------:R-:W-:Y:S02]  /*0290*/  @!P1 LOP3.LUT R4, RZ, R0, RZ, 0x33, !PT ;  /* 0x00000000ff049212 */ /* 0x000fe400078e33ff */
[----:B------:R-:W-:-:S03]  /*02a0*/  LEA.HI R5, R5, R2, RZ, 0x4 ;  /* 0x0000000205057211 */ /* 0x000fc600078f20ff */
[----:B------:R-:W-:Y:S02]  /*02b0*/  IMAD.SHL.U32 R2, R4, 0x8, RZ ;  /* 0x0000000804027824 */ /* 0x000fe400078e00ff */
[----:B------:R-:W-:-:S03]  /*02c0*/  IMAD.MOV R4, RZ, RZ, -R4 ;  /* 0x000000ffff047224 */ /* 0x000fc600078e0a04 */
[----:B------:R-:W-:Y:S01]  /*02d0*/  LEA.HI.SX32 R5, R5, -R2, 0x1c ;  /* 0x8000000205057211 */ /* 0x000fe200078fe2ff */
[----:B------:R-:W-:Y:S02]  /*02e0*/  IMAD R13, R0, R4, R3 ;  /* 0x00000004000d7224 */ /* 0x000fe400078e0203 */
[----:B------:R-:W-:Y:S01]  /*02f0*/  IMAD.MOV.U32 R4, RZ, RZ, RZ ;  /* 0x000000ffff047224 */ /* 0x000fe200078e00ff */
[----:B------:R-:W-:-:S04]  /*0300*/  VIMNMX R8, R5, 0x8, PT ;  /* 0x0000000805087848 */ /* 0x000fc80003fe0100 */
[-C--:B------:R-:W-:Y:S02]  /*0310*/  IABS R10, R8.reuse ;  /* 0x00000008000a7213 */ /* 0x080fe40000000000 */
[----:B------:R-:W-:Y:S02]  /*0320*/  IABS R0, R8 ;  /* 0x0000000800007213 */ /* 0x000fe40000000000 */
[----:B------:R-:W0:Y:S08]  /*0330*/  I2F.RP R9, R10 ;  /* 0x0000000a00097306 */ /* 0x000e300000209400 */
[----:B0-----:R-:W0:Y:S02]  /*0340*/  MUFU.RCP R9, R9 ;  /* 0x0000000900097308 */ /* 0x001e240000001000 */
[----:B0-----:R-:W-:-:S06]  /*0350*/  VIADD R5, R9, 0xffffffe ;  /* 0x0ffffffe09057836 */ /* 0x001fcc0000000000 */
[----:B------:R-:W0:Y:S02]  /*0360*/  F2I.FTZ.U32.TRUNC.NTZ R5, R5 ;  /* 0x0000000500057305 */ /* 0x000e24000021f000 */
[----:B0-----:R-:W-:-:S04]  /*0370*/  IMAD.MOV R11, RZ, RZ, -R5 ;  /* 0x000000ffff0b7224 */ /* 0x001fc800078e0a05 */
[----:B------:R-:W-:Y:S01]  /*0380*/  IMAD.MOV.U32 R3, RZ, RZ, R11 ;  /* 0x000000ffff037224 */ /* 0x000fe200078e000b */
[----:B------:R-:W-:-:S03]  /*0390*/  IABS R11, R13 ;  /* 0x0000000d000b7213 */ /* 0x000fc60000000000 */
[----:B------:R-:W-:-:S04]  /*03a0*/  IMAD R3, R3, R10, RZ ;  /* 0x0000000a03037224 */ /* 0x000fc800078e02ff */
[----:B------:R-:W-:-:S04]  /*03b0*/  IMAD.HI.U32 R4, R5, R3, R4 ;  /* 0x0000000305047227 */ /* 0x000fc800078e0004 */
[----:B------:R-:W-:Y:S02]  /*03c0*/  IMAD.MOV R3, RZ, RZ, -R0 ;  /* 0x000000ffff037224 */ /* 0x000fe400078e0a00 */
[----:B------:R-:W-:Y:S02]  /*03d0*/  IMAD.HI.U32 R0, R4, R11, RZ ;  /* 0x0000000b04007227 */ /* 0x000fe400078e00ff */
[----:B------:R-:W0:Y:S02]  /*03e0*/  LDC R4, c[0x0][0x230] ;  /* 0x00008c00ff047b82 */ /* 0x000e240000000800 */
[----:B------:R-:W-:-:S05]  /*03f0*/  IMAD R3, R0, R3, R11 ;  /* 0x0000000300037224 */ /* 0x000fca00078e020b */
[----:B------:R-:W-:-:S13]  /*0400*/  ISETP.GT.U32.AND P1, PT, R10, R3, PT ;  /* 0x000000030a00720c */ /* 0x000fda0003f24070 */
[----:B------:R-:W-:Y:S02]  /*0410*/  @!P1 IMAD.IADD R3, R3, 0x1, -R10 ;  /* 0x0000000103039824 */ /* 0x000fe400078e0a0a */
[----:B------:R-:W-:Y:S01]  /*0420*/  @!P1 VIADD R0, R0, 0x1 ;  /* 0x0000000100009836 */ /* 0x000fe20000000000 */
[----:B------:R-:W-:Y:S01]  /*0430*/  ISETP.NE.AND P1, PT, R8, RZ, PT ;  /* 0x000000ff0800720c */ /* 0x000fe20003f25270 */
[----:B0-----:R-:W-:Y:S01]  /*0440*/  VIADD R16, R4, 0x7f ;  /* 0x0000007f04107836 */ /* 0x001fe20000000000 */
[----:B------:R-:W-:Y:S02]  /*0450*/  ISETP.GE.U32.AND P0, PT, R3, R10, PT ;  /* 0x0000000a0300720c */ /* 0x000fe40003f06070 */
[----:B------:R-:W-:-:S04]  /*0460*/  LOP3.LUT R3, R13, R8, RZ, 0x3c, !PT ;  /* 0x000000080d037212 */ /* 0x000fc800078e3cff */
[----:B------:R-:W-:-:S07]  /*0470*/  ISETP.GE.AND P2, PT, R3, RZ, PT ;  /* 0x000000ff0300720c */ /* 0x000fce0003f46270 */
[----:B------:R-:W-:Y:S01]  /*0480*/  @P0 VIADD R0, R0, 0x1 ;  /* 0x0000000100000836 */ /* 0x000fe20000000000 */
[----:B------:R-:W-:-:S05]  /*0490*/  ISETP.GT.AND P0, PT, R16, 0x7f, PT ;  /* 0x0000007f1000780c */ /* 0x000fca0003f04270 */
[----:B------:R-:W-:Y:S01]  /*04a0*/  @!P2 IMAD.MOV R0, RZ, RZ, -R0 ;  /* 0x000000ffff00a224 */ /* 0x000fe200078e0a00 */
[----:B------:R-:W-:-:S05]  /*04b0*/  @!P1 LOP3.LUT R0, RZ, R8, RZ, 0x33, !PT ;  /* 0x00000008ff009212 */ /* 0x000fca00078e33ff */
[----:B------:R-:W-:Y:S02]  /*04c0*/  IMAD.MOV R3, RZ, RZ, -R0 ;  /* 0x000000ffff037224 */ /* 0x000fe400078e0a00 */
[----:B------:R-:W-:Y:S02]  /*04d0*/  IMAD.SHL.U32 R29, R0, 0x100, RZ ;  /* 0x00000100001d7824 */ /* 0x000fe400078e00ff */
[----:B------:R-:W-:-:S04]  /*04e0*/  IMAD R3, R8, R3, R13 ;  /* 0x0000000308037224 */ /* 0x000fc800078e020d */
[----:B------:R-:W-:Y:S01]  /*04f0*/  IMAD.IADD R3, R2, 0x1, R3 ;  /* 0x0000000102037824 */ /* 0x000fe200078e0203 */
[----:B--2---:R-:W-:-:S05]  /*0500*/  LOP3.LUT R2, R14, 0xf, RZ, 0xc0, !PT ;  /* 0x0000000f0e027812 */ /* 0x004fca00078ec0ff */
[----:B------:R-:W-:Y:S01]  /*0510*/  IMAD R28, R3, 0x10, R2 ;  /* 0x00000010031c7824 */ /* 0x000fe200078e0202 */
[----:B------:R-:W-:-:S04]  /*0520*/  SHF.R.U32.HI R3, RZ, 0x4, R14 ;  /* 0x00000004ff037819 */ /* 0x000fc8000001160e */
[----:B------:R0:W-:Y:S01]  /*0530*/  STL [R1+0x17b0], R28 ;  /* 0x0017b01c01007387 */ /* 0x0001e20000100800 */
[----:B------:R-:W-:-:S03]  /*0540*/  SGXT.U32 R15, R3, 0x2 ;  /* 0x00000002030f781a */ /* 0x000fc60000000000 */
[----:B------:R0:W-:Y:S01]  /*0550*/  STL [R1+0x310], R29 ;  /* 0x0003101d01007387 */ /* 0x0001e20000100800 */
[C---:B------:R-:W-:Y:S02]  /*0560*/  LOP3.LUT R3, R15.reuse, 0x4, RZ, 0xfc, !PT ;  /* 0x000000040f037812 */ /* 0x040fe400078efcff */
[C---:B------:R-:W-:Y:S02]  /*0570*/  LOP3.LUT R2, R15.reuse, 0x8, RZ, 0xfc, !PT ;  /* 0x000000080f027812 */ /* 0x040fe400078efcff */
[C---:B------:R-:W-:Y:S02]  /*0580*/  LOP3.LUT R4, R15.reuse, 0xc, RZ, 0xfc, !PT ;  /* 0x0000000c0f047812 */ /* 0x040fe400078efcff */
[C---:B------:R-:W-:Y:S02]  /*0590*/  LOP3.LUT R3, R15.reuse, 0x10, RZ, 0xfc, !PT ;  /* 0x000000100f037812 */ /* 0x040fe400078efcff */
[C---:B------:R-:W-:Y:S02]  /*05a0*/  LOP3.LUT R2, R15.reuse, 0x14, RZ, 0xfc, !PT ;  /* 0x000000140f027812 */ /* 0x040fe400078efcff */
[----:B------:R-:W-:-:S02]  /*05b0*/  LOP3.LUT R4, R15, 0x18, RZ, 0xfc, !PT ;  /* 0x000000180f047812 */ /* 0x000fc400078efcff */
        /* <DEDUP_REMOVED lines=22> */
[----:B------:R-:W-:Y:S01]  /*0720*/  LOP3.LUT R2, R15, 0x78, RZ, 0xfc, !PT ;  /* 0x000000780f027812 */ /* 0x000fe200078efcff */
[----:B0-----:R-:W-:Y:S06]  /*0730*/  @P0 BRA `(.L_x_0) ;  /* 0x0000000000680947 */ /* 0x001fec0003800000 */
[C---:B------:R-:W-:Y:S01]  /*0740*/  IMAD.SHL.U32 R2, R14.reuse, 0x10, RZ ;  /* 0x000000100e027824 */ /* 0x040fe200078e00ff */
[----:B------:R-:W-:Y:S01]  /*0750*/  CS2R R24, SRZ ;  /* 0x0000000000187805 */ /* 0x000fe2000001ff00 */
[----:B------:R-:W-:Y:S01]  /*0760*/  IMAD.SHL.U32 R0, R14, 0x20, RZ ;  /* 0x000000200e007824 */ /* 0x000fe200078e00ff */
[----:B------:R-:W-:Y:S02]  /*0770*/  CS2R R26, SRZ ;  /* 0x00000000001a7805 */ /* 0x000fe4000001ff00 */
[----:B------:R-:W-:Y:S01]  /*0780*/  CS2R R20, SRZ ;  /* 0x0000000000147805 */ /* 0x000fe2000001ff00 */
[----:B------:R0:W-:Y:S01]  /*0790*/  STL [R1+0x17a8], R2 ;  /* 0x0017a80201007387 */ /* 0x0001e20000100800 */
[----:B------:R-:W-:Y:S02]  /*07a0*/  CS2R R22, SRZ ;  /* 0x0000000000167805 */ /* 0x000fe4000001ff00 */
[----:B------:R-:W-:Y:S02]  /*07b0*/  LOP3.LUT R0, R0, 0x60, RZ, 0xc0, !PT ;  /* 0x0000006000007812 */ /* 0x000fe400078ec0ff */
[----:B------:R-:W-:Y:S01]  /*07c0*/  CS2R R16, SRZ ;  /* 0x0000000000107805 */ /* 0x000fe2000001ff00 */
[----:B------:R0:W-:Y:S01]  /*07d0*/  STL [R1], RZ ;  /* 0x000000ff01007387 */ /* 0x0001e20000100800 */
[----:B------:R-:W-:-:S02]  /*07e0*/  CS2R R18, SRZ ;  /* 0x0000000000127805 */ /* 0x000fc4000001ff00 */
[----:B------:R-:W-:Y:S02]  /*07f0*/  CS2R R12, SRZ ;  /* 0x00000000000c7805 */ /* 0x000fe4000001ff00 */
[----:B------:R-:W-:Y:S01]  /*0800*/  CS2R R14, SRZ ;  /* 0x00000000000e7805 */ /* 0x000fe2000001ff00 */
[----:B------:R0:W-:Y:S01]  /*0810*/  STL [R1+0x4], RZ ;  /* 0x000004ff01007387 */ /* 0x0001e20000100800 */
[----:B------:R-:W-:Y:S02]  /*0820*/  CS2R R8, SRZ ;  /* 0x0000000000087805 */ /* 0x000fe4000001ff00 */
[----:B------:R-:W-:Y:S02]  /*0830*/  CS2R R10, SRZ ;  /* 0x00000000000a7805 */ /* 0x000fe4000001ff00 */
[----:B------:R-:W-:Y:S01]  /*0840*/  CS2R R4, SRZ ;  /* 0x0000000000047805 */ /* 0x000fe2000001ff00 */
[----:B------:R0:W-:Y:S01]  /*0850*/  STL [R1+0x8], RZ ;  /* 0x000008ff01007387 */ /* 0x0001e20000100800 */
[----:B------:R-:W-:-:S03]  /*0860*/  CS2R R6, SRZ ;  /* 0x0000000000067805 */ /* 0x000fc6000001ff00 */
[----:B------:R0:W-:Y:S04]  /*0870*/  STL [R1+0xc], RZ ;  /* 0x00000cff01007387 */ /* 0x0001e80000100800 */
[----:B------:R0:W-:Y:S04]  /*0880*/  STL [R1+0x10], RZ ;  /* 0x000010ff01007387 */ /* 0x0001e80000100800 */
[----:B------:R0:W-:Y:S04]  /*0890*/  STL [R1+0x14], RZ ;  /* 0x000014ff01007387 */ /* 0x0001e80000100800 */
[----:B------:R0:W-:Y:S04]  /*08a0*/  STL [R1+0x18], RZ ;  /* 0x000018ff01007387 */ /* 0x0001e80000100800 */
[----:B------:R0:W-:Y:S04]  /*08b0*/  STL [R1+0x1c], RZ ;  /* 0x00001cff01007387 */ /* 0x0001e80000100800 */
[----:B------:R0:W-:Y:S01]  /*08c0*/  STL [R1+0x17ac], R0 ;  /* 0x0017ac0001007387 */ /* 0x0001e20000100800 */
[----:B------:R-:W-:Y:S05]  /*08d0*/  BRA `(.L_x_1) ;  /* 0x0000052400507947 */ /* 0x000fea0003800000 */
.L_x_0:
[----:B------:R-:W-:Y:S01]  /*08e0*/  IABS R5, R7 ;  /* 0x0000000700057213 */ /* 0x000fe20000000000 */
[C---:B------:R-:W-:Y:S01]  /*08f0*/  VIADD R4, R29.reuse, 0xff ;  /* 0x000000ff1d047836 */ /* 0x040fe20000000000 */
[----:B------:R-:W-:Y:S01]  /*0900*/  STL [R1+0x1b0c], R7 ;  /* 0x001b0c0701007387 */ /* 0x000fe20000100800 */
[----:B------:R-:W-:Y:S01]  /*0910*/  IMAD.MOV.U32 R2, RZ, RZ, RZ ;  /* 0x000000ffff027224 */ /* 0x000fe200078e00ff */
[----:B------:R-:W0:Y:S01]  /*0920*/  I2F.RP R0, R5 ;  /* 0x0000000500007306 */ /* 0x000e220000209400 */
[C---:B------:R-:W-:Y:S01]  /*0930*/  VIADD R12, R29.reuse, 0xfd ;  /* 0x000000fd1d0c7836 */ /* 0x040fe20000000000 */
[----:B------:R-:W-:Y:S01]  /*0940*/  IABS R8, R4 ;  /* 0x0000000400087213 */ /* 0x000fe20000000000 */
[C---:B------:R-:W-:Y:S01]  /*0950*/  VIADD R15, R29.reuse, 0xf9 ;  /* 0x000000f91d0f7836 */ /* 0x040fe20000000000 */
[----:B------:R-:W-:Y:S01]  /*0960*/  ISETP.GE.AND P5, PT, R4, RZ, PT ;  /* 0x000000ff0400720c */ /* 0x000fe20003fa6270 */
[C---:B------:R-:W-:Y:S01]  /*0970*/  VIADD R4, R29.reuse, 0xfb ;  /* 0x000000fb1d047836 */ /* 0x040fe20000000000 */
[----:B------:R-:W-:Y:S01]  /*0980*/  ISETP.GE.AND P2, PT, R12, RZ, PT ;  /* 0x000000ff0c00720c */ /* 0x000fe20003f46270 */
[C---:B------:R-:W-:Y:S01]  /*0990*/  VIADD R19, R29.reuse, 0xfa ;  /* 0x000000fa1d137836 */ /* 0x040fe20000000000 */
[----:B------:R-:W-:Y:S01]  /*09a0*/  IABS R12, R12 ;  /* 0x0000000c000c7213 */ /* 0x000fe20000000000 */
[C---:B------:R-:W-:Y:S01]  /*09b0*/  VIADD R11, R29.reuse, 0xf7 ;  /* 0x000000f71d0b7836 */ /* 0x040fe20000000000 */
[----:B------:R-:W-:Y:S01]  /*09c0*/  IABS R14, R4 ;  /* 0x00000004000e7213 */ /* 0x000fe20000000000 */
[----:B------:R-:W-:Y:S01]  /*09d0*/  VIADD R24, R29, 0x4a ;  /* 0x0000004a1d187836 */ /* 0x000fe20000000000 */
[----:B------:R-:W-:Y:S01]  /*09e0*/  ISETP.GE.AND P6, PT, R4, RZ, PT ;  /* 0x000000ff0400720c */ /* 0x000fe20003fc6270 */
[----:B------:R-:W-:Y:S01]  /*09f0*/  ULDC UR6, c[0x0][0x238] ;  /* 0x00008e0000067ab9 */ /* 0x000fe20000000800 */
[----:B------:R-:W-:Y:S01]  /*0a00*/  ULDC UR4, c[0x0][0x234] ;  /* 0x00008d0000047ab9 */ /* 0x000fe20000000800 */
[----:B0-----:R-:W0:Y:S01]  /*0a10*/  MUFU.RCP R0, R0 ;  /* 0x0000000000007308 */ /* 0x001e220000001000 */
[----:B------:R-:W-:Y:S01]  /*0a20*/  ULDC.64 UR10, c[0x0][0x210] ;  /* 0x00008400000a7ab9 */ /* 0x000fe20000000a00 */
[----:B0-----:R-:W-:-:S06]  /*0a30*/  VIADD R0, R0, 0xffffffe ;  /* 0x0ffffffe00007836 */ /* 0x001fcc0000000000 */
[----:B------:R-:W0:Y:S02]  /*0a40*/  F2I.FTZ.U32.TRUNC.NTZ R3, R0 ;  /* 0x0000000000037305 */ /* 0x000e24000021f000 */
[----:B0-----:R-:W-:-:S04]  /*0a50*/  IMAD.MOV R0, RZ, RZ, -R3 ;  /* 0x000000ffff007224 */ /* 0x001fc800078e0a03 */
[----:B------:R-:W-:-:S04]  /*0a60*/  IMAD R0, R0, R5, RZ ;  /* 0x0000000500007224 */ /* 0x000fc800078e02ff */
[----:B------:R-:W-:-:S04]  /*0a70*/  IMAD.HI.U32 R0, R3, R0, R2 ;  /* 0x0000000003007227 */ /* 0x000fc800078e0002 */
[----:B------:R-:W-:Y:S02]  /*0a80*/  VIADD R3, R29, 0xfe ;  /* 0x000000fe1d037836 */ /* 0x000fe40000000000 */
[----:B------:R-:W-:-:S03]  /*0a90*/  IMAD.HI.U32 R2, R0, R8, RZ ;  /* 0x0000000800027227 */ /* 0x000fc600078e00ff */
[----:B------:R-:W-:Y:S01]  /*0aa0*/  IABS R18, R3 ;  /* 0x0000000300127213 */ /* 0x000fe20000000000 */
[----:B------:R-:W-:Y:S01]  /*0ab0*/  IMAD.MOV R2, RZ, RZ, -R2 ;  /* 0x000000ffff027224 */ /* 0x000fe200078e0a02 */
[----:B------:R-:W-:Y:S01]  /*0ac0*/  ISETP.GE.AND P1, PT, R3, RZ, PT ;  /* 0x000000ff0300720c */ /* 0x000fe20003f26270 */
[----:B------:R-:W-:-:S04]  /*0ad0*/  IMAD.HI.U32 R3, R0, R12, RZ ;  /* 0x0000000c00037227 */ /* 0x000fc800078e00ff */
[----:B------:R-:W-:Y:S02]  /*0ae0*/  IMAD R2, R5, R2, R8 ;  /* 0x0000000205027224 */ /* 0x000fe400078e0208 */
[----:B------:R-:W-:Y:S02]  /*0af0*/  VIADD R8, R29, 0xfc ;  /* 0x000000fc1d087836 */ /* 0x000fe40000000000 */
[----:B------:R-:W-:Y:S01]  /*0b00*/  IMAD.HI.U32 R9, R0, R18, RZ ;  /* 0x0000001200097227 */ /* 0x000fe200078e00ff */
[----:B------:R-:W-:Y:S02]  /*0b10*/  ISETP.GT.U32.AND P0, PT, R5, R2, PT ;  /* 0x000000020500720c */ /* 0x000fe40003f04070 */
[----:B------:R-:W-:Y:S01]  /*0b20*/  IABS R13, R8 ;  /* 0x00000008000d7213 */ /* 0x000fe20000000000 */
[----:B------:R-:W-:-:S04]  /*0b30*/  IMAD.MOV R9, RZ, RZ, -R9 ;  /* 0x000000ffff097224 */ /* 0x000fc800078e0a09 */
[C---:B------:R-:W-:Y:S02]  /*0b40*/  IMAD R18, R5.reuse, R9, R18 ;  /* 0x0000000905127224 */ /* 0x040fe400078e0212 */
[----:B------:R-:W-:Y:S02]  /*0b50*/  IMAD.MOV R9, RZ, RZ, -R3 ;  /* 0x000000ffff097224 */ /* 0x000fe400078e0a03 */
[----:B------:R-:W-:Y:S01]  /*0b60*/  IMAD.HI.U32 R3, R0, R14, RZ ;  /* 0x0000000e00037227 */ /* 0x000fe200078e00ff */
[----:B------:R-:W-:-:S03]  /*0b70*/  ISETP.GT.U32.AND P4, PT, R5, R18, PT ;  /* 0x000000120500720c */ /* 0x000fc60003f84070 */
[----:B------:R-:W-:Y:S01]  /*0b80*/  @!P0 IMAD.IADD R2, R2, 0x1, -R5 ;  /* 0x0000000102028824 */ /* 0x000fe200078e0a05 */
[----:B------:R-:W-:Y:S01]  /*0b90*/  ISETP.GE.AND P0, PT, R8, RZ, PT ;  /* 0x000000ff0800720c */ /* 0x000fe20003f06270 */
[----:B------:R-:W-:-:S03]  /*0ba0*/  IMAD.HI.U32 R8, R0, R13, RZ ;  /* 0x0000000d00087227 */ /* 0x000fc600078e00ff */
[C---:B------:R-:W-:Y:S01]  /*0bb0*/  ISETP.GT.U32.AND P3, PT, R5.reuse, R2, PT ;  /* 0x000000020500720c */ /* 0x040fe20003f64070 */
[----:B------:R-:W-:Y:S02]  /*0bc0*/  IMAD.MOV R8, RZ, RZ, -R8 ;  /* 0x000000ffff087224 */ /* 0x000fe400078e0a08 */
[C---:B------:R-:W-:Y:S01]  /*0bd0*/  IMAD R12, R5.reuse, R9, R12 ;  /* 0x00000009050c7224 */ /* 0x040fe200078e020c */
[----:B------:R-:W-:Y:S01]  /*0be0*/  IABS R9, R11 ;  /* 0x0000000b00097213 */ /* 0x000fe20000000000 */
[----:B------:R-:W-:Y:S02]  /*0bf0*/  IMAD R13, R5, R8, R13 ;  /* 0x00000008050d7224 */ /* 0x000fe400078e020d */
[----:B------:R-:W-:Y:S02]  /*0c00*/  @!P4 IMAD.IADD R18, R18, 0x1, -R5 ;  /* 0x000000011212c824 */ /* 0x000fe400078e0a05 */
[----:B------:R-:W-:Y:S02]  /*0c10*/  IMAD.MOV R3, RZ, RZ, -R3 ;  /* 0x000000ffff037224 */ /* 0x000fe400078e0a03 */
[----:B------:R-:W-:Y:S01]  /*0c20*/  VIADD R8, R29, 0xf8 ;  /* 0x000000f81d087836 */ /* 0x000fe20000000000 */
[C---:B------:R-:W-:Y:S01]  /*0c30*/  ISETP.GT.U32.AND P4, PT, R5.reuse, R18, PT ;  /* 0x000000120500720c */ /* 0x040fe20003f84070 */
[----:B------:R-:W-:Y:S01]  /*0c40*/  @!P3 IMAD.IADD R2, R2, 0x1, -R5 ;  /* 0x000000010202b824 */ /* 0x000fe200078e0a05 */
[C---:B------:R-:W-:Y:S01]  /*0c50*/  ISETP.GT.U32.AND P3, PT, R5.reuse, R12, PT ;  /* 0x0000000c0500720c */ /* 0x040fe20003f64070 */
[----:B------:R-:W-:Y:S01]  /*0c60*/  IMAD R14, R5, R3, R14 ;  /* 0x00000003050e7224 */ /* 0x000fe200078e020e */
[----:B------:R-:W-:Y:S01]  /*0c70*/  IABS R3, R19 ;  /* 0x0000001300037213 */ /* 0x000fe20000000000 */
[----:B------:R-:W-:Y:S01]  /*0c80*/  IMAD.MOV.U32 R10, RZ, RZ, R2 ;  /* 0x000000ffff0a7224 */ /* 0x000fe200078e0002 */
[----:B------:R-:W-:-:S03]  /*0c90*/  IABS R2, R15 ;  /* 0x0000000f00027213 */ /* 0x000fc60000000000 */
[----:B------:R-:W-:Y:S01]  /*0ca0*/  @!P5 IMAD.MOV R10, RZ, RZ, -R10 ;  /* 0x000000ffff0ad224 */ /* 0x000fe200078e0a0a */
[----:B------:R-:W-:Y:S01]  /*0cb0*/  ISETP.GT.U32.AND P5, PT, R5, R13, PT ;  /* 0x0000000d0500720c */ /* 0x000fe20003fa4070 */
[----:B------:R-:W-:-:S03]  /*0cc0*/  IMAD.HI.U32 R4, R0, R2, RZ ;  /* 0x0000000200047227 */ /* 0x000fc600078e00ff */
[----:B------:R0:W-:Y:S01]  /*0cd0*/  STL [R1+0x3dc], R10 ;  /* 0x0003dc0a01007387 */ /* 0x0001e20000100800 */
[--C-:B------:R-:W-:Y:S02]  /*0ce0*/  @!P3 IMAD.IADD R12, R12, 0x1, -R5.reuse ;  /* 0x000000010c0cb824 */ /* 0x100fe400078e0a05 */
[----:B------:R-:W-:Y:S02]  /*0cf0*/  IMAD.MOV R4, RZ, RZ, -R4 ;  /* 0x000000ffff047224 */ /* 0x000fe400078e0a04 */
[--C-:B------:R-:W-:Y:S01]  /*0d00*/  @!P4 IMAD.IADD R18, R18, 0x1, -R5.reuse ;  /* 0x000000011212c824 */ /* 0x100fe200078e0a05 */
[C---:B------:R-:W-:Y:S01]  /*0d10*/  ISETP.GT.U32.AND P4, PT, R5.reuse, R14, PT ;  /* 0x0000000e0500720c */ /* 0x040fe20003f84070 */
[C---:B------:R-:W-:Y:S01]  /*0d20*/  IMAD R2, R5.reuse, R4, R2 ;  /* 0x0000000405027224 */ /* 0x040fe200078e0202 */
[----:B------:R-:W-:Y:S01]  /*0d30*/  ISETP.GT.U32.AND P3, PT, R5, R12, PT ;  /* 0x0000000c0500720c */ /* 0x000fe20003f64070 */
[----:B------:R-:W-:Y:S01]  /*0d40*/  @!P5 IMAD.IADD R13, R13, 0x1, -R5 ;  /* 0x000000010d0dd824 */ /* 0x000fe200078e0a05 */
[----:B0-----:R-:W-:Y:S01]  /*0d50*/  IABS R10, R8 ;  /* 0x00000008000a7213 */ /* 0x001fe20000000000 */
[----:B------:R-:W-:-:S03]  /*0d60*/  IMAD.HI.U32 R16, R0, R3, RZ ;  /* 0x0000000300107227 */ /* 0x000fc600078e00ff */
[C---:B------:R-:W-:Y:S01]  /*0d70*/  ISETP.GT.U32.AND P5, PT, R5.reuse, R13, PT ;  /* 0x0000000d0500720c */ /* 0x040fe20003fa4070 */
[----:B------:R-:W-:Y:S02]  /*0d80*/  IMAD.MOV R16, RZ, RZ, -R16 ;  /* 0x000000ffff107224 */ /* 0x000fe400078e0a10 */
[----:B------:R-:W-:Y:S02]  /*0d90*/  IMAD.MOV.U32 R7, RZ, RZ, R18 ;  /* 0x000000ffff077224 */ /* 0x000fe400078e0012 */
[----:B------:R-:W-:Y:S02]  /*0da0*/  IMAD R3, R5, R16, R3 ;  /* 0x0000001005037224 */ /* 0x000fe400078e0203 */
[--C-:B------:R-:W-:Y:S01]  /*0db0*/  @!P4 IMAD.IADD R14, R14, 0x1, -R5.reuse ;  /* 0x000000010e0ec824 */ /* 0x100fe200078e0a05 */
[----:B------:R-:W-:Y:S01]  /*0dc0*/  ISETP.GE.AND P4, PT, R19, RZ, PT ;  /* 0x000000ff1300720c */ /* 0x000fe20003f86270 */
[----:B------:R-:W-:Y:S02]  /*0dd0*/  VIADD R4, R29, 0xf6 ;  /* 0x000000f61d047836 */ /* 0x000fe40000000000 */
[--C-:B------:R-:W-:Y:S01]  /*0de0*/  @!P3 IMAD.IADD R12, R12, 0x1, -R5.reuse ;  /* 0x000000010c0cb824 */ /* 0x100fe200078e0a05 */
[----:B------:R-:W-:Y:S01]  /*0df0*/  ISETP.GT.U32.AND P3, PT, R5, R3, PT ;  /* 0x000000030500720c */ /* 0x000fe20003f64070 */
[----:B------:R-:W-:Y:S01]  /*0e00*/  @!P5 IMAD.IADD R13, R13, 0x1, -R5 ;  /* 0x000000010d0dd824 */ /* 0x000fe200078e0a05 */
[C---:B------:R-:W-:Y:S01]  /*0e10*/  ISETP.GT.U32.AND P5, PT, R5.reuse, R2, PT ;  /* 0x000000020500720c */ /* 0x040fe20003fa4070 */
[----:B------:R-:W-:Y:S01]  /*0e20*/  @!P1 IMAD.MOV R7, RZ, RZ, -R7 ;  /* 0x000000ffff079224 */ /* 0x000fe200078e0a07 */
[----:B------:R-:W-:Y:S01]  /*0e30*/  ISETP.GT.U32.AND P1, PT, R5, R14, PT ;  /* 0x0000000e0500720c */ /* 0x000fe20003f24070 */
[----:B------:R-:W-:Y:S01]  /*0e40*/  IMAD.HI.U32 R17, R0, R10, RZ ;  /* 0x0000000a00117227 */ /* 0x000fe200078e00ff */
[----:B------:R-:W-:-:S02]  /*0e50*/  IABS R18, R4 ;  /* 0x0000000400127213 */ /* 0x000fc40000000000 */
[----:B------:R0:W-:Y:S01]  /*0e60*/  STL [R1+0x3d8], R7 ;  /* 0x0003d80701007387 */ /* 0x0001e20000100800 */
[----:B------:R-:W-:-:S04]  /*0e70*/  IMAD.HI.U32 R16, R0, R9, RZ ;  /* 0x0000000900107227 */ /* 0x000fc800078e00ff */
[----:B------:R-:W-:Y:S02]  /*0e80*/  IMAD.MOV R17, RZ, RZ, -R17 ;  /* 0x000000ffff117224 */ /* 0x000fe400078e0a11 */
[----:B------:R-:W-:Y:S02]  /*0e90*/  @!P5 IMAD.IADD R2, R2, 0x1, -R5 ;  /* 0x000000010202d824 */ /* 0x000fe400078e0a05 */
[----:B------:R-:W-:Y:S02]  /*0ea0*/  IMAD.MOV R16, RZ, RZ, -R16 ;  /* 0x000000ffff107224 */ /* 0x000fe400078e0a10 */
[----:B0-----:R-:W-:Y:S01]  /*0eb0*/  IMAD.MOV.U32 R7, RZ, RZ, R12 ;  /* 0x000000ffff077224 */ /* 0x001fe200078e000c */
[----:B------:R-:W-:Y:S01]  /*0ec0*/  ISETP.GT.U32.AND P5, PT, R5, R2, PT ;  /* 0x000000020500720c */ /* 0x000fe20003fa4070 */
[----:B------:R-:W-:-:S04]  /*0ed0*/  IMAD.HI.U32 R12, R0, R18, RZ ;  /* 0x00000012000c7227 */ /* 0x000fc800078e00ff */
[----:B------:R-:W-:Y:S02]  /*0ee0*/  @!P2 IMAD.MOV R7, RZ, RZ, -R7 ;  /* 0x000000ffff07a224 */ /* 0x000fe400078e0a07 */
[--C-:B------:R-:W-:Y:S01]  /*0ef0*/  @!P3 IMAD.IADD R3, R3, 0x1, -R5.reuse ;  /* 0x000000010303b824 */ /* 0x100fe200078e0a05 */
[----:B------:R-:W-:Y:S01]  /*0f00*/  ISETP.GE.AND P3, PT, R15, RZ, PT ;  /* 0x000000ff0f00720c */ /* 0x000fe20003f66270 */
[C---:B------:R-:W-:Y:S01]  /*0f10*/  IMAD R10, R5.reuse, R17, R10 ;  /* 0x00000011050a7224 */ /* 0x040fe200078e020a */
[----:B------:R0:W-:Y:S01]  /*0f20*/  STL [R1+0x3d4], R7 ;  /* 0x0003d40701007387 */ /* 0x0001e20000100800 */
[----:B------:R-:W-:Y:S01]  /*0f30*/  @!P1 IMAD.IADD R14, R14, 0x1, -R5 ;  /* 0x000000010e0e9824 */ /* 0x000fe200078e0a05 */
[C---:B------:R-:W-:Y:S01]  /*0f40*/  ISETP.GT.U32.AND P2, PT, R5.reuse, R3, PT ;  /* 0x000000030500720c */ /* 0x040fe20003f44070 */
[----:B------:R-:W-:Y:S01]  /*0f50*/  IMAD.MOV R12, RZ, RZ, -R12 ;  /* 0x000000ffff0c7224 */ /* 0x000fe200078e0a0c */
[C---:B------:R-:W-:Y:S01]  /*0f60*/  ISETP.GT.U32.AND P1, PT, R5.reuse, R10, PT ;  /* 0x0000000a0500720c */ /* 0x040fe20003f24070 */
[----:B------:R-:W-:-:S02]  /*0f70*/  IMAD R9, R5, R16, R9 ;  /* 0x0000001005097224 */ /* 0x000fc400078e0209 */
[C---:B------:R-:W-:Y:S02]  /*0f80*/  IMAD R18, R5.reuse, R12, R18 ;  /* 0x0000000c05127224 */ /* 0x040fe400078e0212 */
[----:B------:R-:W-:Y:S02]  /*0f90*/  @!P5 IMAD.IADD R2, R2, 0x1, -R5 ;  /* 0x000000010202d824 */ /* 0x000fe400078e0a05 */
[----:B0-----:R-:W-:Y:S01]  /*0fa0*/  IMAD.MOV.U32 R7, RZ, RZ, R14 ;  /* 0x000000ffff077224 */ /* 0x001fe200078e000e */
[----:B------:R-:W-:Y:S01]  /*0fb0*/  ISETP.GT.U32.AND P5, PT, R5, R18, PT ;  /* 0x000000120500720c */ /* 0x000fe20003fa4070 */
[----:B------:R-:W-:Y:S02]  /*0fc0*/  VIADD R14, R29, 0xf5 ;  /* 0x000000f51d0e7836 */ /* 0x000fe40000000000 */
[----:B------:R-:W-:Y:S01]  /*0fd0*/  @!P6 IMAD.MOV R7, RZ, RZ, -R7 ;  /* 0x000000ffff07e224 */ /* 0x000fe200078e0a07 */
[----:B------:R-:W-:Y:S01]  /*0fe0*/  ISETP.GT.U32.AND P6, PT, R5, R9, PT ;  /* 0x000000090500720c */ /* 0x000fe20003fc4070 */
[----:B------:R-:W-:Y:S01]  /*0ff0*/  @!P0 IMAD.MOV R13, RZ, RZ, -R13 ;  /* 0x000000ffff0d8224 */ /* 0x000fe200078e0a0d */
[----:B------:R-:W-:Y:S01]  /*1000*/  ISETP.GE.AND P0, PT, R8, RZ, PT ;  /* 0x000000ff0800720c */ /* 0x000fe20003f06270 */
[--C-:B------:R-:W-:Y:S01]  /*1010*/  @!P2 IMAD.IADD R3, R3, 0x1, -R5.reuse ;  /* 0x000000010303a824 */ /* 0x100fe200078e0a05 */
[----:B------:R-:W-:Y:S01]  /*1020*/  IABS R8, R14 ;  /* 0x0000000e00087213 */ /* 0x000fe20000000000 */
[----:B------:R-:W-:Y:S01]  /*1030*/  VIADD R12, R29, 0xf4 ;  /* 0x000000f41d0c7836 */ /* 0x000fe20000000000 */
[----:B------:R0:W-:Y:S01]  /*1040*/  STL [R1+0x3d0], R13 ;  /* 0x0003d00d01007387 */ /* 0x0001e20000100800 */
[--C-:B------:R-:W-:Y:S01]  /*1050*/  @!P1 IMAD.IADD R10, R10, 0x1, -R5.reuse ;  /* 0x000000010a0a9824 */ /* 0x100fe200078e0a05 */
[----:B------:R-:W-:Y:S01]  /*1060*/  ISETP.GE.AND P2, PT, R11, RZ, PT ;  /* 0x000000ff0b00720c */ /* 0x000fe20003f46270 */
[--C-:B------:R-:W-:Y:S01]  /*1070*/  @!P5 IMAD.IADD R18, R18, 0x1, -R5.reuse ;  /* 0x000000011212d824 */ /* 0x100fe200078e0a05 */
[----:B------:R1:W-:Y:S01]  /*1080*/  STL [R1+0x3cc], R7 ;  /* 0x0003cc0701007387 */ /* 0x0003e20000100800 */
[----:B------:R-:W-:Y:S01]  /*1090*/  IABS R11, R12 ;  /* 0x0000000c000b7213 */ /* 0x000fe20000000000 */
[----:B------:R-:W-:Y:S01]  /*10a0*/  @!P3 IMAD.MOV R2, RZ, RZ, -R2 ;  /* 0x000000ffff02b224 */ /* 0x000fe200078e0a02 */
[----:B------:R-:W-:Y:S01]  /*10b0*/  ISETP.GE.AND P1, PT, R4, RZ, PT ;  /* 0x000000ff0400720c */ /* 0x000fe20003f26270 */
[----:B------:R-:W-:Y:S01]  /*10c0*/  @!P6 IMAD.IADD R9, R9, 0x1, -R5 ;  /* 0x000000010909e824 */ /* 0x000fe200078e0a05 */
[----:B------:R-:W-:Y:S01]  /*10d0*/  ISETP.GT.U32.AND P6, PT, R5, R10, PT ;  /* 0x0000000a0500720c */ /* 0x000fe20003fc4070 */
[----:B0-----:R-:W-:-:S03]  /*10e0*/  IMAD.HI.U32 R13, R0, R8, RZ ;  /* 0x00000008000d7227 */ /* 0x001fc600078e00ff */
[C---:B------:R-:W-:Y:S01]  /*10f0*/  ISETP.GT.U32.AND P5, PT, R5.reuse, R9, PT ;  /* 0x000000090500720c */ /* 0x040fe20003fa4070 */
[----:B-1----:R-:W-:Y:S02]  /*1100*/  IMAD.MOV.U32 R7, RZ, RZ, R3 ;  /* 0x000000ffff077224 */ /* 0x002fe400078e0003 */
[----:B------:R-:W-:Y:S02]  /*1110*/  IMAD.MOV R3, RZ, RZ, -R13 ;  /* 0x000000ffff037224 */ /* 0x000fe400078e0a0d */
[----:B------:R-:W-:Y:S01]  /*1120*/  @!P4 IMAD.MOV R7, RZ, RZ, -R7 ;  /* 0x000000ffff07c224 */ /* 0x000fe200078e0a07 */
[----:B------:R-:W-:Y:S01]  /*1130*/  ISETP.GT.U32.AND P4, PT, R5, R18, PT ;  /* 0x000000120500720c */ /* 0x000fe20003f84070 */
[----:B------:R-:W-:-:S03]  /*1140*/  IMAD.HI.U32 R15, R0, R11, RZ ;  /* 0x0000000b000f7227 */ /* 0x000fc600078e00ff */
[----:B------:R0:W-:Y:S01]  /*1150*/  STL [R1+0x3c8], R7 ;  /* 0x0003c80701007387 */ /* 0x0001e20000100800 */
[C---:B------:R-:W-:Y:S02]  /*1160*/  IMAD R8, R5.reuse, R3, R8 ;  /* 0x0000000305087224 */ /* 0x040fe400078e0208 */
[----:B------:R-:W-:Y:S01]  /*1170*/  IMAD.MOV R15, RZ, RZ, -R15 ;  /* 0x000000ffff0f7224 */ /* 0x000fe200078e0a0f */
[----:B------:R1:W-:Y:S01]  /*1180*/  STL [R1+0x3c4], R2 ;  /* 0x0003c40201007387 */ /* 0x0003e20000100800 */
[----:B------:R-:W-:Y:S01]  /*1190*/  @!P6 IMAD.IADD R10, R10, 0x1, -R5 ;  /* 0x000000010a0ae824 */ /* 0x000fe200078e0a05 */
[C---:B------:R-:W-:Y:S01]  /*11a0*/  ISETP.GT.U32.AND P6, PT, R5.reuse, R8, PT ;  /* 0x000000080500720c */ /* 0x040fe20003fc4070 */
[----:B------:R-:W-:Y:S02]  /*11b0*/  IMAD R11, R5, R15, R11 ;  /* 0x0000000f050b7224 */ /* 0x000fe400078e020b */
[----:B------:R-:W-:Y:S02]  /*11c0*/  VIADD R4, R29, 0xf3 ;  /* 0x000000f31d047836 */ /* 0x000fe40000000000 */
[--C-:B------:R-:W-:Y:S01]  /*11d0*/  @!P4 IMAD.IADD R18, R18, 0x1, -R5.reuse ;  /* 0x000000011212c824 */ /* 0x100fe200078e0a05 */
[----:B------:R-:W-:Y:S01]  /*11e0*/  ISETP.GT.U32.AND P4, PT, R5, R11, PT ;  /* 0x0000000b0500720c */ /* 0x000fe20003f84070 */
[----:B------:R-:W-:Y:S01]  /*11f0*/  VIADD R13, R29, 0xf2 ;  /* 0x000000f21d0d7836 */ /* 0x000fe20000000000 */
[----:B------:R-:W-:Y:S01]  /*1200*/  IABS R3, R4 ;  /* 0x0000000400037213 */ /* 0x000fe20000000000 */
[----:B------:R-:W-:Y:S01]  /*1210*/  @!P5 IMAD.IADD R9, R9, 0x1, -R5 ;  /* 0x000000010909d824 */ /* 0x000fe200078e0a05 */
[----:B------:R-:W-:Y:S01]  /*1220*/  ISETP.GE.AND P5, PT, R14, RZ, PT ;  /* 0x000000ff0e00720c */ /* 0x000fe20003fa6270 */
[----:B------:R-:W-:Y:S01]  /*1230*/  VIADD R14, R29, 0xf1 ;  /* 0x000000f11d0e7836 */ /* 0x000fe20000000000 */
[----:B------:R-:W-:Y:S01]  /*1240*/  IABS R19, R13 ;  /* 0x0000000d00137213 */ /* 0x000fe20000000000 */
[----:B------:R-:W-:-:S04]  /*1250*/  IMAD.HI.U32 R16, R0, R3, RZ ;  /* 0x0000000300107227 */ /* 0x000fc800078e00ff */
[----:B------:R-:W-:Y:S01]  /*1260*/  @!P6 IMAD.IADD R8, R8, 0x1, -R5 ;  /* 0x000000010808e824 */ /* 0x000fe200078e0a05 */
[----:B------:R-:W-:Y:S01]  /*1270*/  ISETP.GE.AND P6, PT, R12, RZ, PT ;  /* 0x000000ff0c00720c */ /* 0x000fe20003fc6270 */
[----:B------:R-:W-:-:S04]  /*1280*/  IMAD.HI.U32 R15, R0, R19, RZ ;  /* 0x00000013000f7227 */ /* 0x000fc800078e00ff */
[----:B------:R-:W-:Y:S02]  /*1290*/  IMAD.MOV R16, RZ, RZ, -R16 ;  /* 0x000000ffff107224 */ /* 0x000fe400078e0a10 */
[----:B------:R-:W-:Y:S01]  /*12a0*/  @!P4 IMAD.IADD R11, R11, 0x1, -R5 ;  /* 0x000000010b0bc824 */ /* 0x000fe200078e0a05 */
[C---:B------:R-:W-:Y:S01]  /*12b0*/  ISETP.GT.U32.AND P4, PT, R5.reuse, R8, PT ;  /* 0x000000080500720c */ /* 0x040fe20003f84070 */
[----:B0-----:R-:W-:Y:S02]  /*12c0*/  IMAD.MOV.U32 R7, RZ, RZ, R10 ;  /* 0x000000ffff077224 */ /* 0x001fe400078e000a */
[----:B------:R-:W-:Y:S01]  /*12d0*/  IMAD.MOV R15, RZ, RZ, -R15 ;  /* 0x000000ffff0f7224 */ /* 0x000fe200078e0a0f */
[C---:B------:R-:W-:Y:S01]  /*12e0*/  ISETP.GT.U32.AND P3, PT, R5.reuse, R11, PT ;  /* 0x0000000b0500720c */ /* 0x040fe20003f64070 */
[----:B------:R-:W-:Y:S01]  /*12f0*/  IMAD R3, R5, R16, R3 ;  /* 0x0000001005037224 */ /* 0x000fe200078e0203 */
[----:B------:R-:W-:Y:S01]  /*1300*/  IABS R16, R14 ;  /* 0x0000000e00107213 */ /* 0x000fe20000000000 */
[----:B------:R-:W-:-:S02]  /*1310*/  VIADD R12, R29, 0xf0 ;  /* 0x000000f01d0c7836 */ /* 0x000fc40000000000 */
[----:B------:R-:W-:Y:S01]  /*1320*/  @!P0 IMAD.MOV R7, RZ, RZ, -R7 ;  /* 0x000000ffff078224 */ /* 0x000fe200078e0a07 */
[C---:B------:R-:W-:Y:S01]  /*1330*/  ISETP.GT.U32.AND P0, PT, R5.reuse, R3, PT ;  /* 0x000000030500720c */ /* 0x040fe20003f04070 */
[----:B------:R-:W-:Y:S01]  /*1340*/  IMAD R19, R5, R15, R19 ;  /* 0x0000000f05137224 */ /* 0x000fe200078e0213 */
[----:B------:R-:W-:Y:S01]  /*1350*/  IABS R15, R12 ;  /* 0x0000000c000f7213 */ /* 0x000fe20000000000 */
[----:B------:R-:W-:Y:S01]  /*1360*/  IMAD.MOV.U32 R10, RZ, RZ, R9 ;  /* 0x000000ffff0a7224 */ /* 0x000fe200078e0009 */
[----:B------:R0:W-:Y:S01]  /*1370*/  STL [R1+0x3c0], R7 ;  /* 0x0003c00701007387 */ /* 0x0001e20000100800 */
[----:B-1----:R-:W-:-:S04]  /*1380*/  IMAD.HI.U32 R2, R0, R16, RZ ;  /* 0x0000001000027227 */ /* 0x002fc800078e00ff */
[----:B------:R-:W-:Y:S01]  /*1390*/  @!P2 IMAD.MOV R10, RZ, RZ, -R10 ;  /* 0x000000ffff0aa224 */ /* 0x000fe200078e0a0a */
[----:B------:R-:W-:Y:S01]  /*13a0*/  ISETP.GT.U32.AND P2, PT, R5, R19, PT ;  /* 0x000000130500720c */ /* 0x000fe20003f44070 */
[----:B------:R-:W-:-:S03]  /*13b0*/  IMAD.HI.U32 R9, R0, R15, RZ ;  /* 0x0000000f00097227 */ /* 0x000fc600078e00ff */
[----:B------:R-:W-:Y:S01]  /*13c0*/  STL [R1+0x3bc], R10 ;  /* 0x0003bc0a01007387 */ /* 0x000fe20000100800 */
[----:B0-----:R-:W-:Y:S02]  /*13d0*/  IMAD.MOV.U32 R7, RZ, RZ, R18 ;  /* 0x000000ffff077224 */ /* 0x001fe400078e0012 */
[----:B------:R-:W-:Y:S01]  /*13e0*/  @!P4 IMAD.IADD R8, R8, 0x1, -R5 ;  /* 0x000000010808c824 */ /* 0x000fe200078e0a05 */
[----:B------:R-:W-:Y:S01]  /*13f0*/  ISETP.GE.AND P4, PT, R13, RZ, PT ;  /* 0x000000ff0d00720c */ /* 0x000fe20003f86270 */
[----:B------:R-:W-:Y:S02]  /*1400*/  IMAD.MOV R2, RZ, RZ, -R2 ;  /* 0x000000ffff027224 */ /* 0x000fe400078e0a02 */
[----:B------:R-:W-:Y:S01]  /*1410*/  @!P1 IMAD.MOV R7, RZ, RZ, -R7 ;  /* 0x000000ffff079224 */ /* 0x000fe200078e0a07 */
[----:B------:R-:W-:Y:S01]  /*1420*/  ISETP.GE.AND P1, PT, R4, RZ, PT ;  /* 0x000000ff0400720c */ /* 0x000fe20003f26270 */
[----:B------:R-:W-:Y:S02]  /*1430*/  IMAD.MOV R9, RZ, RZ, -R9 ;  /* 0x000000ffff097224 */ /* 0x000fe400078e0a09 */
[----:B------:R-:W-:Y:S01]  /*1440*/  @!P3 IMAD.IADD R11, R11, 0x1, -R5 ;  /* 0x000000010b0bb824 */ /* 0x000fe200078e0a05 */
[----:B------:R0:W-:Y:S01]  /*1450*/  STL [R1+0x3b4], R7 ;  /* 0x0003b40701007387 */ /* 0x0001e20000100800 */
[----:B------:R-:W-:Y:S01]  /*1460*/  IMAD R4, R5, R2, R16 ;  /* 0x0000000205047224 */ /* 0x000fe200078e0210 */
[----:B------:R-:W-:Y:S01]  /*1470*/  ISETP.GE.AND P3, PT, R14, RZ, PT ;  /* 0x000000ff0e00720c */ /* 0x000fe20003f66270 */
[----:B------:R-:W-:-:S02]  /*1480*/  IMAD.MOV.U32 R17, RZ, RZ, R8 ;  /* 0x000000ffff117224 */ /* 0x000fc400078e0008 */
[----:B------:R-:W-:Y:S02]  /*1490*/  @!P0 IMAD.IADD R3, R3, 0x1, -R5 ;  /* 0x0000000103038824 */ /* 0x000fe400078e0a05 */
[C---:B------:R-:W-:Y:S02]  /*14a0*/  IMAD R9, R5.reuse, R9, R15 ;  /* 0x0000000905097224 */ /* 0x040fe400078e020f */
[----:B------:R-:W-:Y:S01]  /*14b0*/  @!P5 IMAD.MOV R17, RZ, RZ, -R17 ;  /* 0x000000ffff11d224 */ /* 0x000fe200078e0a11 */
[C---:B------:R-:W-:Y:S01]  /*14c0*/  ISETP.GT.U32.AND P5, PT, R5.reuse, R4, PT ;  /* 0x000000040500720c */ /* 0x040fe20003fa4070 */
[----:B0-----:R-:W-:Y:S01]  /*14d0*/  IMAD.MOV.U32 R7, RZ, RZ, R11 ;  /* 0x000000ffff077224 */ /* 0x001fe200078e000b */
[----:B------:R-:W-:Y:S01]  /*14e0*/  ISETP.GT.U32.AND P0, PT, R5, R3, PT ;  /* 0x000000030500720c */ /* 0x000fe20003f04070 */
[----:B------:R-:W-:Y:S01]  /*14f0*/  @!P2 IMAD.IADD R19, R19, 0x1, -R5 ;  /* 0x000000011313a824 */ /* 0x000fe200078e0a05 */
[----:B------:R-:W-:Y:S01]  /*1500*/  STL [R1+0x3ac], R17 ;  /* 0x0003ac1101007387 */ /* 0x000fe20000100800 */
[----:B------:R-:W-:Y:S01]  /*1510*/  @!P6 IMAD.MOV R7, RZ, RZ, -R7 ;  /* 0x000000ffff07e224 */ /* 0x000fe200078e0a07 */
[----:B------:R-:W-:Y:S01]  /*1520*/  ISETP.GT.U32.AND P6, PT, R5, R9, PT ;  /* 0x000000090500720c */ /* 0x000fe20003fc4070 */
[----:B------:R-:W-:Y:S01]  /*1530*/  VIADD R10, R29, 0xef ;  /* 0x000000ef1d0a7836 */ /* 0x000fe20000000000 */
[----:B------:R-:W-:Y:S01]  /*1540*/  ISETP.GT.U32.AND P2, PT, R5, R19, PT ;  /* 0x000000130500720c */ /* 0x000fe20003f44070 */
[C---:B------:R-:W-:Y:S01]  /*1550*/  VIADD R2, R29.reuse, 0xee ;  /* 0x000000ee1d027836 */ /* 0x040fe20000000000 */
[----:B------:R0:W-:Y:S01]  /*1560*/  STL [R1+0x3a8], R7 ;  /* 0x0003a80701007387 */ /* 0x0001e20000100800 */
[----:B------:R-:W-:Y:S01]  /*1570*/  VIADD R16, R29, 0xe9 ;  /* 0x000000e91d107836 */ /* 0x000fe20000000000 */
[----:B------:R-:W-:Y:S01]  /*1580*/  IABS R8, R10 ;  /* 0x0000000a00087213 */ /* 0x000fe20000000000 */
[--C-:B------:R-:W-:Y:S01]  /*1590*/  @!P5 IMAD.IADD R4, R4, 0x1, -R5.reuse ;  /* 0x000000010404d824 */ /* 0x100fe200078e0a05 */
[----:B------:R-:W-:Y:S01]  /*15a0*/  IABS R13, R2 ;  /* 0x00000002000d7213 */ /* 0x000fe20000000000 */
[--C-:B------:R-:W-:Y:S01]  /*15b0*/  @!P0 IMAD.IADD R3, R3, 0x1, -R5.reuse ;  /* 0x0000000103038824 */ /* 0x100fe200078e0a05 */
[----:B------:R-:W-:Y:S01]  /*15c0*/  ISETP.GE.AND P0, PT, R12, RZ, PT ;  /* 0x000000ff0c00720c */ /* 0x000fe20003f06270 */
[----:B------:R-:W-:Y:S01]  /*15d0*/  IMAD.MOV.U32 R11, RZ, RZ, R8 ;  /* 0x000000ffff0b7224 */ /* 0x000fe200078e0008 */
[----:B------:R-:W-:Y:S01]  /*15e0*/  ISETP.GT.U32.AND P5, PT, R5, R4, PT ;  /* 0x000000040500720c */ /* 0x000fe20003fa4070 */
[----:B------:R-:W-:-:S02]  /*15f0*/  @!P6 IMAD.IADD R9, R9, 0x1, -R5 ;  /* 0x000000010909e824 */ /* 0x000fc400078e0a05 */
[----:B------:R-:W-:Y:S02]  /*1600*/  IMAD.MOV.U32 R12, RZ, RZ, R13 ;  /* 0x000000ffff0c7224 */ /* 0x000fe400078e000d */
[----:B------:R-:W-:Y:S01]  /*1610*/  IMAD.HI.U32 R14, R0, R11, RZ ;  /* 0x0000000b000e7227 */ /* 0x000fe200078e00ff */
[----:B------:R-:W-:-:S03]  /*1620*/  ISETP.GT.U32.AND P6, PT, R5, R9, PT ;  /* 0x000000090500720c */ /* 0x000fc60003fc4070 */
[----:B------:R-:W-:Y:S01]  /*1630*/  @!P2 IMAD.IADD R19, R19, 0x1, -R5 ;  /* 0x000000011313a824 */ /* 0x000fe200078e0a05 */
[----:B------:R-:W-:Y:S01]  /*1640*/  ISETP.GE.AND P2, PT, R10, RZ, PT ;  /* 0x000000ff0a00720c */ /* 0x000fe20003f46270 */
[----:B------:R-:W-:-:S04]  /*1650*/  IMAD.HI.U32 R10, R0, R12, RZ ;  /* 0x0000000c000a7227 */ /* 0x000fc800078e00ff */
[----:B------:R-:W-:Y:S02]  /*1660*/  IMAD.MOV R14, RZ, RZ, -R14 ;  /* 0x000000ffff0e7224 */ /* 0x000fe400078e0a0e */
[----:B0-----:R-:W-:Y:S02]  /*1670*/  IMAD.MOV.U32 R7, RZ, RZ, R3 ;  /* 0x000000ffff077224 */ /* 0x001fe400078e0003 */
[----:B------:R-:W-:Y:S02]  /*1680*/  IMAD.MOV R3, RZ, RZ, -R10 ;  /* 0x000000ffff037224 */ /* 0x000fe400078e0a0a */
[----:B------:R-:W-:Y:S02]  /*1690*/  IMAD R10, R5, R14, R11 ;  /* 0x0000000e050a7224 */ /* 0x000fe400078e020b */
[----:B------:R-:W-:Y:S02]  /*16a0*/  VIADD R8, R29, 0xed ;  /* 0x000000ed1d087836 */ /* 0x000fe40000000000 */
[----:B------:R-:W-:-:S02]  /*16b0*/  IMAD R3, R5, R3, R12 ;  /* 0x0000000305037224 */ /* 0x000fc400078e020c */
[--C-:B------:R-:W-:Y:S01]  /*16c0*/  @!P5 IMAD.IADD R4, R4, 0x1, -R5.reuse ;  /* 0x000000010404d824 */ /* 0x100fe200078e0a05 */
[----:B------:R-:W-:Y:S01]  /*16d0*/  ISETP.GT.U32.AND P5, PT, R5, R10, PT ;  /* 0x0000000a0500720c */ /* 0x000fe20003fa4070 */
[----:B------:R-:W-:Y:S01]  /*16e0*/  @!P6 IMAD.IADD R9, R9, 0x1, -R5 ;  /* 0x000000010909e824 */ /* 0x000fe200078e0a05 */
[----:B------:R-:W-:Y:S01]  /*16f0*/  IABS R13, R8 ;  /* 0x00000008000d7213 */ /* 0x000fe20000000000 */
[----:B------:R-:W-:Y:S01]  /*1700*/  @!P1 IMAD.MOV R7, RZ, RZ, -R7 ;  /* 0x000000ffff079224 */ /* 0x000fe200078e0a07 */
[----:B------:R-:W-:Y:S01]  /*1710*/  ISETP.GT.U32.AND P6, PT, R5, R3, PT ;  /* 0x000000030500720c */ /* 0x000fe20003fc4070 */
[C---:B------:R-:W-:Y:S01]  /*1720*/  VIADD R14, R29.reuse, 0xeb ;  /* 0x000000eb1d0e7836 */ /* 0x040fe20000000000 */
[----:B------:R-:W-:Y:S01]  /*1730*/  ISETP.GE.AND P1, PT, R2, RZ, PT ;  /* 0x000000ff0200720c */ /* 0x000fe20003f26270 */
[----:B------:R-:W-:Y:S01]  /*1740*/  IMAD.MOV.U32 R11, RZ, RZ, R13 ;  /* 0x000000ffff0b7224 */ /* 0x000fe200078e000d */
[----:B------:R0:W-:Y:S01]  /*1750*/  STL [R1+0x3a4], R7 ;  /* 0x0003a40701007387 */ /* 0x0001e20000100800 */
[----:B------:R-:W-:Y:S01]  /*1760*/  VIADD R13, R29, 0xec ;  /* 0x000000ec1d0d7836 */ /* 0x000fe20000000000 */
[----:B------:R-:W-:Y:S01]  /*1770*/  IABS R15, R14 ;  /* 0x0000000e000f7213 */ /* 0x000fe20000000000 */
[----:B------:R-:W-:-:S03]  /*1780*/  IMAD.HI.U32 R12, R0, R11, RZ ;  /* 0x0000000b000c7227 */ /* 0x000fc600078e00ff */
[----:B------:R-:W-:Y:S01]  /*1790*/  IABS R17, R13 ;  /* 0x0000000d00117213 */ /* 0x000fe20000000000 */
[----:B------:R-:W-:Y:S02]  /*17a0*/  @!P5 IMAD.IADD R10, R10, 0x1, -R5 ;  /* 0x000000010a0ad824 */ /* 0x000fe400078e0a05 */
[----:B------:R-:W-:Y:S02]  /*17b0*/  IMAD.MOV R12, RZ, RZ, -R12 ;  /* 0x000000ffff0c7224 */ /* 0x000fe400078e0a0c */
[----:B0-----:R-:W-:Y:S02]  /*17c0*/  IMAD.MOV.U32 R7, RZ, RZ, R19 ;  /* 0x000000ffff077224 */ /* 0x001fe400078e0013 */
[----:B------:R-:W-:Y:S01]  /*17d0*/  @!P6 IMAD.IADD R3, R3, 0x1, -R5 ;  /* 0x000000010303e824 */ /* 0x000fe200078e0a05 */
[----:B------:R-:W-:Y:S01]  /*17e0*/  ISETP.GT.U32.AND P6, PT, R5, R10, PT ;  /* 0x0000000a0500720c */ /* 0x000fe20003fc4070 */
[----:B------:R-:W-:Y:S02]  /*17f0*/  VIADD R2, R29, 0xea ;  /* 0x000000ea1d027836 */ /* 0x000fe40000000000 */
[----:B------:R-:W-:-:S04]  /*1800*/  IMAD.HI.U32 R20, R0, R17, RZ ;  /* 0x0000001100147227 */ /* 0x000fc800078e00ff */
[----:B------:R-:W-:Y:S01]  /*1810*/  @!P4 IMAD.MOV R7, RZ, RZ, -R7 ;  /* 0x000000ffff07c224 */ /* 0x000fe200078e0a07 */
[----:B------:R-:W-:Y:S01]  /*1820*/  ISETP.GE.AND P4, PT, R8, RZ, PT ;  /* 0x000000ff0800720c */ /* 0x000fe20003f86270 */
[C---:B------:R-:W-:Y:S01]  /*1830*/  IMAD R11, R5.reuse, R12, R11 ;  /* 0x0000000c050b7224 */ /* 0x040fe200078e020b */
[----:B------:R-:W-:Y:S01]  /*1840*/  IABS R12, R2 ;  /* 0x00000002000c7213 */ /* 0x000fe20000000000 */
[----:B------:R-:W-:Y:S01]  /*1850*/  IMAD.MOV R20, RZ, RZ, -R20 ;  /* 0x000000ffff147224 */ /* 0x000fe200078e0a14 */
[----:B------:R0:W-:Y:S01]  /*1860*/  STL [R1+0x3a0], R7 ;  /* 0x0003a00701007387 */ /* 0x0001e20000100800 */
[----:B------:R-:W-:Y:S01]  /*1870*/  IMAD.HI.U32 R18, R0, R15, RZ ;  /* 0x0000000f00127227 */ /* 0x000fe200078e00ff */
[----:B------:R-:W-:-:S03]  /*1880*/  ISETP.GT.U32.AND P5, PT, R5, R11, PT ;  /* 0x0000000b0500720c */ /* 0x000fc60003fa4070 */
[C---:B------:R-:W-:Y:S01]  /*1890*/  IMAD R8, R5.reuse, R20, R17 ;  /* 0x0000001405087224 */ /* 0x040fe200078e0211 */
[----:B------:R-:W-:Y:S01]  /*18a0*/  IABS R17, R16 ;  /* 0x0000001000117213 */ /* 0x000fe20000000000 */
[----:B------:R-:W-:Y:S02]  /*18b0*/  IMAD.MOV.U32 R19, RZ, RZ, R12 ;  /* 0x000000ffff137224 */ /* 0x000fe400078e000c */
[----:B------:R-:W-:Y:S02]  /*18c0*/  IMAD.MOV R18, RZ, RZ, -R18 ;  /* 0x000000ffff127224 */ /* 0x000fe400078e0a12 */
[----:B0-----:R-:W-:Y:S02]  /*18d0*/  IMAD.MOV.U32 R7, RZ, RZ, R4 ;  /* 0x000000ffff077224 */ /* 0x001fe400078e0004 */
[----:B------:R-:W-:Y:S01]  /*18e0*/  @!P6 IMAD.IADD R10, R10, 0x1, -R5 ;  /* 0x000000010a0ae824 */ /* 0x000fe200078e0a05 */
[C---:B------:R-:W-:Y:S01]  /*18f0*/  ISETP.GT.U32.AND P6, PT, R5.reuse, R8, PT ;  /* 0x000000080500720c */ /* 0x040fe20003fc4070 */
[----:B------:R-:W-:Y:S01]  /*1900*/  @!P3 IMAD.MOV R7, RZ, RZ, -R7 ;  /* 0x000000ffff07b224 */ /* 0x000fe200078e0a07 */
[----:B------:R-:W-:Y:S01]  /*1910*/  ISETP.GT.U32.AND P3, PT, R5, R3, PT ;  /* 0x000000030500720c */ /* 0x000fe20003f64070 */
[----:B------:R-:W-:-:S03]  /*1920*/  IMAD.HI.U32 R4, R0, R19, RZ ;  /* 0x0000001300047227 */ /* 0x000fc600078e00ff */
[----:B------:R0:W-:Y:S01]  /*1930*/  STL [R1+0x39c], R7 ;  /* 0x00039c0701007387 */ /* 0x0001e20000100800 */
[----:B------:R-:W-:Y:S02]  /*1940*/  IMAD R12, R5, R18, R15 ;  /* 0x00000012050c7224 */ /* 0x000fe400078e020f */
[----:B------:R-:W-:Y:S02]  /*1950*/  IMAD.MOV R4, RZ, RZ, -R4 ;  /* 0x000000ffff047224 */ /* 0x000fe400078e0a04 */
[----:B------:R-:W-:Y:S02]  /*1960*/  @!P5 IMAD.IADD R11, R11, 0x1, -R5 ;  /* 0x000000010b0bd824 */ /* 0x000fe400078e0a05 */
[C---:B------:R-:W-:Y:S02]  /*1970*/  IMAD R4, R5.reuse, R4, R19 ;  /* 0x0000000405047224 */ /* 0x040fe400078e0213 */
[----:B------:R-:W-:Y:S01]  /*1980*/  IMAD.MOV.U32 R15, RZ, RZ, R9 ;  /* 0x000000ffff0f7224 */ /* 0x000fe200078e0009 */
[----:B------:R-:W-:Y:S01]  /*1990*/  ISETP.GT.U32.AND P5, PT, R5, R11, PT ;  /* 0x0000000b0500720c */ /* 0x000fe20003fa4070 */
[----:B0-----:R-:W-:-:S02]  /*19a0*/  IMAD.MOV.U32 R7, RZ, RZ, R10 ;  /* 0x000000ffff077224 */ /* 0x001fc400078e000a */
[----:B------:R-:W-:Y:S01]  /*19b0*/  @!P6 IMAD.IADD R8, R8, 0x1, -R5 ;  /* 0x000000010808e824 */ /* 0x000fe200078e0a05 */
[C---:B------:R-:W-:Y:S01]  /*19c0*/  ISETP.GT.U32.AND P6, PT, R5.reuse, R4, PT ;  /* 0x000000040500720c */ /* 0x040fe20003fc4070 */
[----:B------:R-:W-:Y:S01]  /*19d0*/  @!P2 IMAD.MOV R7, RZ, RZ, -R7 ;  /* 0x000000ffff07a224 */ /* 0x000fe200078e0a07 */
[----:B------:R-:W-:Y:S01]  /*19e0*/  ISETP.GT.U32.AND P2, PT, R5, R12, PT ;  /* 0x0000000c0500720c */ /* 0x000fe20003f44070 */
[----:B------:R-:W-:Y:S01]  /*19f0*/  @!P0 IMAD.MOV R15, RZ, RZ, -R15 ;  /* 0x000000ffff0f8224 */ /* 0x000fe200078e0a0f */
[----:B------:R-:W-:Y:S01]  /*1a00*/  ISETP.GE.AND P0, PT, R13, RZ, PT ;  /* 0x000000ff0d00720c */ /* 0x000fe20003f06270 */
[----:B------:R-:W-:-:S03]  /*1a10*/  IMAD.HI.U32 R9, R0, R17, RZ ;  /* 0x0000001100097227 */ /* 0x000fc600078e00ff */
[----:B------:R-:W-:Y:S01]  /*1a20*/  STL [R1+0x398], R15 ;  /* 0x0003980f01007387 */ /* 0x000fe20000100800 */
[----:B------:R-:W-:Y:S01]  /*1a30*/  @!P3 IMAD.IADD R3, R3, 0x1, -R5 ;  /* 0x000000010303b824 */ /* 0x000fe200078e0a05 */
[----:B------:R-:W-:Y:S01]  /*1a40*/  ISETP.GE.AND P3, PT, R14, RZ, PT ;  /* 0x000000ff0e00720c */ /* 0x000fe20003f66270 */
[----:B------:R-:W-:Y:S01]  /*1a50*/  IMAD.MOV R9, RZ, RZ, -R9 ;  /* 0x000000ffff097224 */ /* 0x000fe200078e0a09 */
[----:B------:R0:W-:Y:S01]  /*1a60*/  STL [R1+0x394], R7 ;  /* 0x0003940701007387 */ /* 0x0001e20000100800 */
[----:B------:R-:W-:Y:S02]  /*1a70*/  VIADD R13, R29, 0xe8 ;  /* 0x000000e81d0d7836 */ /* 0x000fe40000000000 */
[--C-:B------:R-:W-:Y:S02]  /*1a80*/  @!P2 IMAD.IADD R12, R12, 0x1, -R5.reuse ;  /* 0x000000010c0ca824 */ /* 0x100fe400078e0a05 */
[----:B------:R-:W-:Y:S01]  /*1a90*/  @!P5 IMAD.IADD R11, R11, 0x1, -R5 ;  /* 0x000000010b0bd824 */ /* 0x000fe200078e0a05 */
[----:B------:R-:W-:Y:S01]  /*1aa0*/  ISETP.GE.AND P5, PT, R2, RZ, PT ;  /* 0x000000ff0200720c */ /* 0x000fe20003fa6270 */
[C---:B------:R-:W-:Y:S01]  /*1ab0*/  IMAD R2, R5.reuse, R9, R17 ;  /* 0x0000000905027224 */ /* 0x040fe200078e0211 */
[----:B------:R-:W-:Y:S01]  /*1ac0*/  ISETP.GT.U32.AND P2, PT, R5, R12, PT ;  /* 0x0000000c0500720c */ /* 0x000fe20003f44070 */
[----:B------:R-:W-:Y:S01]  /*1ad0*/  @!P6 IMAD.IADD R4, R4, 0x1, -R5 ;  /* 0x000000010404e824 */ /* 0x000fe200078e0a05 */
[----:B------:R-:W-:Y:S01]  /*1ae0*/  IABS R17, R13 ;  /* 0x0000000d00117213 */ /* 0x000fe20000000000 */
[----:B0-----:R-:W-:-:S02]  /*1af0*/  IMAD.MOV.U32 R7, RZ, RZ, R3 ;  /* 0x000000ffff077224 */ /* 0x001fc400078e0003 */
[----:B------:R-:W-:Y:S01]  /*1b00*/  VIADD R14, R29, 0xe7 ;  /* 0x000000e71d0e7836 */ /* 0x000fe20000000000 */
[C---:B------:R-:W-:Y:S01]  /*1b10*/  ISETP.GT.U32.AND P6, PT, R5.reuse, R4, PT ;  /* 0x000000040500720c */ /* 0x040fe20003fc4070 */
[----:B------:R-:W-:Y:S01]  /*1b20*/  @!P1 IMAD.MOV R7, RZ, RZ, -R7 ;  /* 0x000000ffff079224 */ /* 0x000fe200078e0a07 */
[C---:B------:R-:W-:Y:S01]  /*1b30*/  ISETP.GT.U32.AND P1, PT, R5.reuse, R8, PT ;  /* 0x000000080500720c */ /* 0x040fe20003f24070 */
[----:B------:R-:W-:Y:S01]  /*1b40*/  IMAD.HI.U32 R19, R0, R17, RZ ;  /* 0x0000001100137227 */ /* 0x000fe200078e00ff */
[----:B------:R-:W-:Y:S02]  /*1b50*/  IABS R18, R14 ;  /* 0x0000000e00127213 */ /* 0x000fe40000000000 */
[----:B------:R0:W-:Y:S01]  /*1b60*/  STL [R1+0x390], R7 ;  /* 0x0003900701007387 */ /* 0x0001e20000100800 */
[----:B------:R-:W-:Y:S02]  /*1b70*/  IMAD.MOV R19, RZ, RZ, -R19 ;  /* 0x000000ffff137224 */ /* 0x000fe400078e0a13 */
[----:B------:R-:W-:Y:S01]  /*1b80*/  @!P2 IMAD.IADD R12, R12, 0x1, -R5 ;  /* 0x000000010c0ca824 */ /* 0x000fe200078e0a05 */
[----:B------:R-:W-:Y:S01]  /*1b90*/  ISETP.GE.AND P2, PT, R16, RZ, PT ;  /* 0x000000ff1000720c */ /* 0x000fe20003f46270 */
[----:B------:R-:W-:-:S02]  /*1ba0*/  IMAD R16, R5, R19, R17 ;  /* 0x0000001305107224 */ /* 0x000fc400078e0211 */
[--C-:B------:R-:W-:Y:S02]  /*1bb0*/  @!P6 IMAD.IADD R4, R4, 0x1, -R5.reuse ;  /* 0x000000010404e824 */ /* 0x100fe400078e0a05 */
[----:B------:R-:W-:Y:S01]  /*1bc0*/  @!P1 IMAD.IADD R8, R8, 0x1, -R5 ;  /* 0x0000000108089824 */ /* 0x000fe200078e0a05 */
[----:B------:R-:W-:Y:S01]  /*1bd0*/  ISETP.GT.U32.AND P1, PT, R5, R2, PT ;  /* 0x000000020500720c */ /* 0x000fe20003f24070 */
[----:B------:R-:W-:Y:S01]  /*1be0*/  VIADD R9, R29, 0xe6 ;  /* 0x000000e61d097836 */ /* 0x000fe20000000000 */
[----:B------:R-:W-:Y:S01]  /*1bf0*/  ISETP.GT.U32.AND P6, PT, R5, R16, PT ;  /* 0x000000100500720c */ /* 0x000fe20003fc4070 */
[----:B------:R-:W-:Y:S02]  /*1c00*/  IMAD.MOV.U32 R21, RZ, RZ, R11 ;  /* 0x000000ffff157224 */ /* 0x000fe400078e000b */
[----:B------:R-:W-:Y:S01]  /*1c10*/  VIADD R15, R29, 0xe5 ;  /* 0x000000e51d0f7836 */ /* 0x000fe20000000000 */
[----:B------:R-:W-:Y:S01]  /*1c20*/  IABS R3, R9 ;  /* 0x0000000900037213 */ /* 0x000fe20000000000 */
[----:B------:R-:W-:-:S03]  /*1c30*/  IMAD.HI.U32 R17, R0, R18, RZ ;  /* 0x0000001200117227 */ /* 0x000fc600078e00ff */
[----:B------:R-:W-:Y:S01]  /*1c40*/  IABS R10, R15 ;  /* 0x0000000f000a7213 */ /* 0x000fe20000000000 */
[----:B0-----:R-:W-:Y:S02]  /*1c50*/  IMAD.MOV.U32 R7, RZ, RZ, R8 ;  /* 0x000000ffff077224 */ /* 0x001fe400078e0008 */
[--C-:B------:R-:W-:Y:S01]  /*1c60*/  @!P1 IMAD.IADD R2, R2, 0x1, -R5.reuse ;  /* 0x0000000102029824 */ /* 0x100fe200078e0a05 */
[----:B------:R-:W-:Y:S01]  /*1c70*/  ISETP.GE.AND P1, PT, R13, RZ, PT ;  /* 0x000000ff0d00720c */ /* 0x000fe20003f26270 */
[----:B------:R-:W-:Y:S02]  /*1c80*/  @!P6 IMAD.IADD R16, R16, 0x1, -R5 ;  /* 0x000000011010e824 */ /* 0x000fe400078e0a05 */
[----:B------:R-:W-:Y:S01]  /*1c90*/  @!P4 IMAD.MOV R21, RZ, RZ, -R21 ;  /* 0x000000ffff15c224 */ /* 0x000fe200078e0a15 */
[----:B------:R-:W-:Y:S01]  /*1ca0*/  ISETP.GT.U32.AND P6, PT, R5, R2, PT ;  /* 0x000000020500720c */ /* 0x000fe20003fc4070 */
[----:B------:R-:W-:-:S03]  /*1cb0*/  IMAD.HI.U32 R20, R0, R3, RZ ;  /* 0x0000000300147227 */ /* 0x000fc600078e00ff */
[----:B------:R-:W-:Y:S01]  /*1cc0*/  STL [R1+0x38c], R21 ;  /* 0x00038c1501007387 */ /* 0x000fe20000100800 */
[----:B------:R-:W-:Y:S02]  /*1cd0*/  IMAD.MOV R17, RZ, RZ, -R17 ;  /* 0x000000ffff117224 */ /* 0x000fe400078e0a11 */
[----:B------:R-:W-:Y:S01]  /*1ce0*/  @!P0 IMAD.MOV R7, RZ, RZ, -R7 ;  /* 0x000000ffff078224 */ /* 0x000fe200078e0a07 */
[C---:B------:R-:W-:Y:S01]  /*1cf0*/  ISETP.GT.U32.AND P0, PT, R5.reuse, R16, PT ;  /* 0x000000100500720c */ /* 0x040fe20003f04070 */
[----:B------:R-:W-:Y:S02]  /*1d00*/  IMAD.MOV R20, RZ, RZ, -R20 ;  /* 0x000000ffff147224 */ /* 0x000fe400078e0a14 */
[----:B------:R-:W-:Y:S01]  /*1d10*/  IMAD R17, R5, R17, R18 ;  /* 0x0000001105117224 */ /* 0x000fe200078e0212 */
[----:B------:R0:W-:Y:S01]  /*1d20*/  STL [R1+0x388], R7 ;  /* 0x0003880701007387 */ /* 0x0001e20000100800 */
[----:B------:R-:W-:-:S03]  /*1d30*/  IMAD.HI.U32 R19, R0, R10, RZ ;  /* 0x0000000a00137227 */ /* 0x000fc600078e00ff */
[C---:B------:R-:W-:Y:S01]  /*1d40*/  ISETP.GT.U32.AND P4, PT, R5.reuse, R17, PT ;  /* 0x000000110500720c */ /* 0x040fe20003f84070 */
[----:B------:R-:W-:Y:S02]  /*1d50*/  IMAD R3, R5, R20, R3 ;  /* 0x0000001405037224 */ /* 0x000fe400078e0203 */
[----:B------:R-:W-:Y:S02]  /*1d60*/  VIADD R13, R29, 0xe4 ;  /* 0x000000e41d0d7836 */ /* 0x000fe40000000000 */
[----:B------:R-:W-:Y:S01]  /*1d70*/  @!P3 IMAD.MOV R12, RZ, RZ, -R12 ;  /* 0x000000ffff0cb224 */ /* 0x000fe200078e0a0c */
[----:B------:R-:W-:Y:S01]  /*1d80*/  ISETP.GT.U32.AND P3, PT, R5, R3, PT ;  /* 0x000000030500720c */ /* 0x000fe20003f64070 */
[----:B0-----:R-:W-:Y:S01]  /*1d90*/  IMAD.MOV.U32 R7, RZ, RZ, R4 ;  /* 0x000000ffff077224 */ /* 0x001fe200078e0004 */
[----:B------:R-:W-:Y:S01]  /*1da0*/  IABS R11, R13 ;  /* 0x0000000d000b7213 */ /* 0x000fe20000000000 */
[----:B------:R-:W-:Y:S01]  /*1db0*/  IMAD.MOV R19, RZ, RZ, -R19 ;  /* 0x000000ffff137224 */ /* 0x000fe200078e0a13 */
[----:B------:R-:W-:Y:S01]  /*1dc0*/  STL [R1+0x384], R12 ;  /* 0x0003840c01007387 */ /* 0x000fe20000100800 */
[----:B------:R-:W-:Y:S01]  /*1dd0*/  @!P5 IMAD.MOV R7, RZ, RZ, -R7 ;  /* 0x000000ffff07d224 */ /* 0x000fe200078e0a07 */
[----:B------:R-:W-:Y:S01]  /*1de0*/  ISETP.GE.AND P5, PT, R14, RZ, PT ;  /* 0x000000ff0e00720c */ /* 0x000fe20003fa6270 */
[----:B------:R-:W-:-:S02]  /*1df0*/  @!P6 IMAD.IADD R2, R2, 0x1, -R5 ;  /* 0x000000010202e824 */ /* 0x000fc400078e0a05 */
[----:B------:R-:W-:Y:S01]  /*1e00*/  IMAD R10, R5, R19, R10 ;  /* 0x00000013050a7224 */ /* 0x000fe200078e020a */
[----:B------:R0:W-:Y:S01]  /*1e10*/  STL [R1+0x380], R7 ;  /* 0x0003800701007387 */ /* 0x0001e20000100800 */
[----:B------:R-:W-:Y:S02]  /*1e20*/  VIADD R18, R29, 0xe3 ;  /* 0x000000e31d127836 */ /* 0x000fe40000000000 */
[----:B------:R-:W-:Y:S01]  /*1e30*/  IMAD.HI.U32 R4, R0, R11, RZ ;  /* 0x0000000b00047227 */ /* 0x000fe200078e00ff */
[----:B------:R-:W-:Y:S02]  /*1e40*/  ISETP.GT.U32.AND P6, PT, R5, R10, PT ;  /* 0x0000000a0500720c */ /* 0x000fe40003fc4070 */
[----:B------:R-:W-:Y:S01]  /*1e50*/  IABS R8, R18 ;  /* 0x0000001200087213 */ /* 0x000fe20000000000 */
[----:B------:R-:W-:Y:S02]  /*1e60*/  IMAD.MOV R4, RZ, RZ, -R4 ;  /* 0x000000ffff047224 */ /* 0x000fe400078e0a04 */
[----:B------:R-:W-:Y:S01]  /*1e70*/  @!P0 IMAD.IADD R16, R16, 0x1, -R5 ;  /* 0x0000000110108824 */ /* 0x000fe200078e0a05 */
[----:B------:R-:W-:Y:S01]  /*1e80*/  ISETP.GE.AND P0, PT, R9, RZ, PT ;  /* 0x000000ff0900720c */ /* 0x000fe20003f06270 */
[----:B0-----:R-:W-:-:S02]  /*1e90*/  IMAD.MOV.U32 R7, RZ, RZ, R2 ;  /* 0x000000ffff077224 */ /* 0x001fc400078e0002 */
[----:B------:R-:W-:Y:S01]  /*1ea0*/  @!P4 IMAD.IADD R17, R17, 0x1, -R5 ;  /* 0x000000011111c824 */ /* 0x000fe200078e0a05 */
[----:B------:R-:W-:Y:S01]  /*1eb0*/  ISETP.GE.AND P4, PT, R15, RZ, PT ;  /* 0x000000ff0f00720c */ /* 0x000fe20003f86270 */
[----:B------:R-:W-:Y:S02]  /*1ec0*/  @!P2 IMAD.MOV R7, RZ, RZ, -R7 ;  /* 0x000000ffff07a224 */ /* 0x000fe400078e0a07 */
[----:B------:R-:W-:Y:S02]  /*1ed0*/  IMAD R11, R5, R4, R11 ;  /* 0x00000004050b7224 */ /* 0x000fe400078e020b */
[----:B------:R-:W-:Y:S01]  /*1ee0*/  @!P3 IMAD.IADD R3, R3, 0x1, -R5 ;  /* 0x000000010303b824 */ /* 0x000fe200078e0a05 */
[----:B------:R0:W-:Y:S01]  /*1ef0*/  STL [R1+0x378], R7 ;  /* 0x0003780701007387 */ /* 0x0001e20000100800 */
[----:B------:R-:W-:Y:S01]  /*1f00*/  ISETP.GT.U32.AND P3, PT, R5, R17, PT ;  /* 0x000000110500720c */ /* 0x000fe20003f64070 */
[----:B------:R-:W-:-:S04]  /*1f10*/  IMAD.HI.U32 R9, R0, R8, RZ ;  /* 0x0000000800097227 */ /* 0x000fc800078e00ff */
[----:B------:R-:W-:Y:S02]  /*1f20*/  IMAD.MOV R9, RZ, RZ, -R9 ;  /* 0x000000ffff097224 */ /* 0x000fe400078e0a09 */
[----:B------:R-:W-:Y:S01]  /*1f30*/  @!P6 IMAD.IADD R10, R10, 0x1, -R5 ;  /* 0x000000010a0ae824 */ /* 0x000fe200078e0a05 */
[----:B------:R-:W-:Y:S01]  /*1f40*/  ISETP.GT.U32.AND P6, PT, R5, R3, PT ;  /* 0x000000030500720c */ /* 0x000fe20003fc4070 */
[----:B0-----:R-:W-:Y:S02]  /*1f50*/  IMAD.MOV.U32 R7, RZ, RZ, R16 ;  /* 0x000000ffff077224 */ /* 0x001fe400078e0010 */
[----:B------:R-:W-:Y:S01]  /*1f60*/  VIADD R2, R29, 0xe2 ;  /* 0x000000e21d027836 */ /* 0x000fe20000000000 */
[C---:B------:R-:W-:Y:S01]  /*1f70*/  ISETP.GT.U32.AND P2, PT, R5.reuse, R10, PT ;  /* 0x0000000a0500720c */ /* 0x040fe20003f44070 */
[----:B------:R-:W-:Y:S01]  /*1f80*/  @!P1 IMAD.MOV R7, RZ, RZ, -R7 ;  /* 0x000000ffff079224 */ /* 0x000fe200078e0a07 */
[C---:B------:R-:W-:Y:S01]  /*1f90*/  ISETP.GT.U32.AND P1, PT, R5.reuse, R11, PT ;  /* 0x0000000b0500720c */ /* 0x040fe20003f24070 */
[----:B------:R-:W-:Y:S01]  /*1fa0*/  IMAD R4, R5, R9, R8 ;  /* 0x0000000905047224 */ /* 0x000fe200078e0208 */
[----:B------:R-:W-:Y:S01]  /*1fb0*/  IABS R9, R2 ;  /* 0x0000000200097213 */ /* 0x000fe20000000000 */
[----:B------:R-:W-:Y:S01]  /*1fc0*/  @!P3 IMAD.IADD R17, R17, 0x1, -R5 ;  /* 0x000000011111b824 */ /* 0x000fe200078e0a05 */
[----:B------:R0:W-:Y:S01]  /*1fd0*/  STL [R1+0x374], R7 ;  /* 0x0003740701007387 */ /* 0x0001e20000100800 */
[----:B------:R-:W-:Y:S01]  /*1fe0*/  VIADD R8, R29, 0xe1 ;  /* 0x000000e11d087836 */ /* 0x000fe20000000000 */
[----:B------:R-:W-:Y:S01]  /*1ff0*/  ISETP.GE.AND P3, PT, R13, RZ, PT ;  /* 0x000000ff0d00720c */ /* 0x000fe20003f66270 */
[----:B------:R-:W-:-:S03]  /*2000*/  IMAD.HI.U32 R15, R0, R9, RZ ;  /* 0x00000009000f7227 */ /* 0x000fc600078e00ff */
[----:B------:R-:W-:Y:S01]  /*2010*/  IABS R12, R8 ;  /* 0x00000008000c7213 */ /* 0x000fe20000000000 */
[--C-:B------:R-:W-:Y:S01]  /*2020*/  @!P6 IMAD.IADD R3, R3, 0x1, -R5.reuse ;  /* 0x000000010303e824 */ /* 0x100fe200078e0a05 */
[----:B------:R-:W-:Y:S01]  /*2030*/  ISETP.GT.U32.AND P6, PT, R5, R4, PT ;  /* 0x000000040500720c */ /* 0x000fe20003fc4070 */
[----:B------:R-:W-:Y:S01]  /*2040*/  @!P1 IMAD.IADD R11, R11, 0x1, -R5 ;  /* 0x000000010b0b9824 */ /* 0x000fe200078e0a05 */
[----:B------:R-:W-:Y:S01]  /*2050*/  ISETP.GE.AND P1, PT, R2, RZ, PT ;  /* 0x000000ff0200720c */ /* 0x000fe20003f26270 */
[----:B0-----:R-:W-:Y:S02]  /*2060*/  IMAD.MOV.U32 R7, RZ, RZ, R17 ;  /* 0x000000ffff077224 */ /* 0x001fe400078e0011 */
[----:B------:R-:W-:Y:S02]  /*2070*/  IMAD.MOV R15, RZ, RZ, -R15 ;  /* 0x000000ffff0f7224 */ /* 0x000fe400078e0a0f */
[----:B------:R-:W-:Y:S02]  /*2080*/  VIADD R13, R29, 0xe0 ;  /* 0x000000e01d0d7836 */ /* 0x000fe40000000000 */
[----:B------:R-:W-:Y:S01]  /*2090*/  @!P5 IMAD.MOV R7, RZ, RZ, -R7 ;  /* 0x000000ffff07d224 */ /* 0x000fe200078e0a07 */
[C---:B------:R-:W-:Y:S01]  /*20a0*/  ISETP.GT.U32.AND P5, PT, R5.reuse, R11, PT ;  /* 0x0000000b0500720c */ /* 0x040fe20003fa4070 */
[C---:B------:R-:W-:Y:S01]  /*20b0*/  IMAD R9, R5.reuse, R15, R9 ;  /* 0x0000000f05097224 */ /* 0x040fe200078e0209 */
[----:B------:R-:W-:Y:S01]  /*20c0*/  IABS R2, R13 ;  /* 0x0000000d00027213 */ /* 0x000fe20000000000 */
[----:B------:R-:W-:Y:S01]  /*20d0*/  IMAD.MOV.U32 R16, RZ, RZ, R3 ;  /* 0x000000ffff107224 */ /* 0x000fe200078e0003 */
[----:B------:R0:W-:Y:S01]  /*20e0*/  STL [R1+0x370], R7 ;  /* 0x0003700701007387 */ /* 0x0001e20000100800 */
[----:B------:R-:W-:Y:S01]  /*20f0*/  @!P2 IMAD.IADD R10, R10, 0x1, -R5 ;  /* 0x000000010a0aa824 */ /* 0x000fe200078e0a05 */
[----:B------:R-:W-:Y:S01]  /*2100*/  ISETP.GE.AND P2, PT, R18, RZ, PT ;  /* 0x000000ff1200720c */ /* 0x000fe20003f46270 */
[----:B------:R-:W-:Y:S01]  /*2110*/  @!P0 IMAD.MOV R16, RZ, RZ, -R16 ;  /* 0x000000ffff108224 */ /* 0x000fe200078e0a10 */
[----:B------:R-:W-:Y:S01]  /*2120*/  ISETP.GT.U32.AND P0, PT, R5, R9, PT ;  /* 0x000000090500720c */ /* 0x000fe20003f04070 */
[----:B------:R-:W-:-:S03]  /*2130*/  IMAD.HI.U32 R14, R0, R12, RZ ;  /* 0x0000000c000e7227 */ /* 0x000fc600078e00ff */
[----:B------:R-:W-:Y:S01]  /*2140*/  STL [R1+0x36c], R16 ;  /* 0x00036c1001007387 */ /* 0x000fe20000100800 */
[----:B------:R-:W-:-:S04]  /*2150*/  IMAD.HI.U32 R3, R0, R2, RZ ;  /* 0x0000000200037227 */ /* 0x000fc800078e00ff */
[----:B0-----:R-:W-:Y:S02]  /*2160*/  IMAD.MOV.U32 R7, RZ, RZ, R10 ;  /* 0x000000ffff077224 */ /* 0x001fe400078e000a */
[----:B------:R-:W-:Y:S02]  /*2170*/  IMAD.MOV R14, RZ, RZ, -R14 ;  /* 0x000000ffff0e7224 */ /* 0x000fe400078e0a0e */
[----:B------:R-:W-:Y:S01]  /*2180*/  @!P4 IMAD.MOV R7, RZ, RZ, -R7 ;  /* 0x000000ffff07c224 */ /* 0x000fe200078e0a07 */
[----:B------:R-:W-:Y:S01]  /*2190*/  ISETP.GE.AND P4, PT, R8, RZ, PT ;  /* 0x000000ff0800720c */ /* 0x000fe20003f86270 */
[----:B------:R-:W-:Y:S02]  /*21a0*/  IMAD.MOV R8, RZ, RZ, -R3 ;  /* 0x000000ffff087224 */ /* 0x000fe400078e0a03 */
[----:B------:R-:W-:Y:S01]  /*21b0*/  @!P5 IMAD.IADD R11, R11, 0x1, -R5 ;  /* 0x000000010b0bd824 */ /* 0x000fe200078e0a05 */
[----:B------:R0:W-:Y:S01]  /*21c0*/  STL [R1+0x368], R7 ;  /* 0x0003680701007387 */ /* 0x0001e20000100800 */
[----:B------:R-:W-:-:S02]  /*21d0*/  IMAD R12, R5, R14, R12 ;  /* 0x0000000e050c7224 */ /* 0x000fc400078e020c */
[C---:B------:R-:W-:Y:S02]  /*21e0*/  IMAD R8, R5.reuse, R8, R2 ;  /* 0x0000000805087224 */ /* 0x040fe400078e0202 */
[----:B------:R-:W-:Y:S01]  /*21f0*/  IMAD.MOV.U32 R14, RZ, RZ, R11 ;  /* 0x000000ffff0e7224 */ /* 0x000fe200078e000b */
[----:B------:R-:W-:Y:S01]  /*2200*/  ISETP.GT.U32.AND P5, PT, R5, R12, PT ;  /* 0x0000000c0500720c */ /* 0x000fe20003fa4070 */
[--C-:B------:R-:W-:Y:S02]  /*2210*/  @!P6 IMAD.IADD R4, R4, 0x1, -R5.reuse ;  /* 0x000000010404e824 */ /* 0x100fe400078e0a05 */
[--C-:B------:R-:W-:Y:S02]  /*2220*/  @!P0 IMAD.IADD R9, R9, 0x1, -R5.reuse ;  /* 0x0000000109098824 */ /* 0x100fe400078e0a05 */
[----:B------:R-:W-:Y:S01]  /*2230*/  @!P3 IMAD.MOV R14, RZ, RZ, -R14 ;  /* 0x000000ffff0eb224 */ /* 0x000fe200078e0a0e */
[----:B------:R-:W-:Y:S01]  /*2240*/  ISETP.GT.U32.AND P3, PT, R5, R8, PT ;  /* 0x000000080500720c */ /* 0x000fe20003f64070 */
[----:B------:R-:W-:Y:S01]  /*2250*/  VIADD R3, R29, 0xdf ;  /* 0x000000df1d037836 */ /* 0x000fe20000000000 */
[----:B------:R-:W-:Y:S01]  /*2260*/  ISETP.GT.U32.AND P6, PT, R5, R4, PT ;  /* 0x000000040500720c */ /* 0x000fe20003fc4070 */
[----:B------:R-:W-:Y:S01]  /*2270*/  VIADD R10, R29, 0xde ;  /* 0x000000de1d0a7836 */ /* 0x000fe20000000000 */
[----:B------:R-:W-:Y:S01]  /*2280*/  ISETP.GT.U32.AND P0, PT, R5, R9, PT ;  /* 0x000000090500720c */ /* 0x000fe20003f04070 */
[----:B------:R1:W-:Y:S01]  /*2290*/  STL [R1+0x364], R14 ;  /* 0x0003640e01007387 */ /* 0x0003e20000100800 */
[----:B------:R-:W-:Y:S01]  /*22a0*/  IABS R20, R3 ;  /* 0x0000000300147213 */ /* 0x000fe20000000000 */
[----:B------:R-:W-:Y:S01]  /*22b0*/  @!P5 IMAD.IADD R12, R12, 0x1, -R5 ;  /* 0x000000010c0cd824 */ /* 0x000fe200078e0a05 */
[----:B------:R-:W-:Y:S01]  /*22c0*/  IABS R21, R10 ;  /* 0x0000000a00157213 */ /* 0x000fe20000000000 */
[----:B------:R-:W-:-:S02]  /*22d0*/  VIADD R17, R29, 0xda ;  /* 0x000000da1d117836 */ /* 0x000fc40000000000 */
[----:B------:R-:W-:Y:S01]  /*22e0*/  IMAD.HI.U32 R11, R0, R20, RZ ;  /* 0x00000014000b7227 */ /* 0x000fe200078e00ff */
[----:B------:R-:W-:Y:S02]  /*22f0*/  ISETP.GT.U32.AND P5, PT, R5, R12, PT ;  /* 0x0000000c0500720c */ /* 0x000fe40003fa4070 */
[----:B------:R-:W-:Y:S01]  /*2300*/  IABS R15, R17 ;  /* 0x00000011000f7213 */ /* 0x000fe20000000000 */
[--C-:B------:R-:W-:Y:S02]  /*2310*/  @!P3 IMAD.IADD R8, R8, 0x1, -R5.reuse ;  /* 0x000000010808b824 */ /* 0x100fe400078e0a05 */
[--C-:B------:R-:W-:Y:S01]  /*2320*/  @!P6 IMAD.IADD R4, R4, 0x1, -R5.reuse ;  /* 0x000000010404e824 */ /* 0x100fe200078e0a05 */
[----:B------:R-:W-:Y:S01]  /*2330*/  ISETP.GE.AND P6, PT, R13, RZ, PT ;  /* 0x000000ff0d00720c */ /* 0x000fe20003fc6270 */
[----:B------:R-:W-:Y:S01]  /*2340*/  @!P0 IMAD.IADD R9, R9, 0x1, -R5 ;  /* 0x0000000109098824 */ /* 0x000fe200078e0a05 */
[----:B------:R-:W-:Y:S01]  /*2350*/  ISETP.GE.AND P0, PT, R10, RZ, PT ;  /* 0x000000ff0a00720c */ /* 0x000fe20003f06270 */
[----:B------:R-:W-:Y:S01]  /*2360*/  IMAD.MOV R10, RZ, RZ, -R11 ;  /* 0x000000ffff0a7224 */ /* 0x000fe200078e0a0b */
[----:B------:R-:W-:Y:S01]  /*2370*/  ISETP.GT.U32.AND P3, PT, R5, R8, PT ;  /* 0x000000080500720c */ /* 0x000fe20003f64070 */
[----:B0-----:R-:W-:-:S02]  /*2380*/  IMAD.MOV.U32 R7, RZ, RZ, R4 ;  /* 0x000000ffff077224 */ /* 0x001fc400078e0004 */
[----:B------:R-:W-:-:S04]  /*2390*/  IMAD.HI.U32 R4, R0, R21, RZ ;  /* 0x0000001500047227 */ /* 0x000fc800078e00ff */
[----:B------:R-:W-:Y:S02]  /*23a0*/  IMAD R20, R5, R10, R20 ;  /* 0x0000000a05147224 */ /* 0x000fe400078e0214 */
[----:B-1----:R-:W-:Y:S02]  /*23b0*/  IMAD.MOV.U32 R14, RZ, RZ, R9 ;  /* 0x000000ffff0e7224 */ /* 0x002fe400078e0009 */
[----:B------:R-:W-:Y:S02]  /*23c0*/  VIADD R13, R29, 0xdd ;  /* 0x000000dd1d0d7836 */ /* 0x000fe40000000000 */
[----:B------:R-:W-:Y:S02]  /*23d0*/  IMAD.MOV R4, RZ, RZ, -R4 ;  /* 0x000000ffff047224 */ /* 0x000fe400078e0a04 */
[----:B------:R-:W-:Y:S01]  /*23e0*/  @!P1 IMAD.MOV R14, RZ, RZ, -R14 ;  /* 0x000000ffff0e9224 */ /* 0x000fe200078e0a0e */
[C---:B------:R-:W-:Y:S01]  /*23f0*/  ISETP.GT.U32.AND P1, PT, R5.reuse, R20, PT ;  /* 0x000000140500720c */ /* 0x040fe20003f24070 */
[----:B------:R-:W-:Y:S01]  /*2400*/  IMAD R21, R5, R4, R21 ;  /* 0x0000000405157224 */ /* 0x000fe200078e0215 */
[----:B------:R-:W-:Y:S01]  /*2410*/  IABS R2, R13 ;  /* 0x0000000d00027213 */ /* 0x000fe20000000000 */
[----:B------:R-:W-:Y:S01]  /*2420*/  @!P2 IMAD.MOV R7, RZ, RZ, -R7 ;  /* 0x000000ffff07a224 */ /* 0x000fe200078e0a07 */
[----:B------:R-:W-:Y:S01]  /*2430*/  ISETP.GE.AND P2, PT, R3, RZ, PT ;  /* 0x000000ff0300720c */ /* 0x000fe20003f46270 */
[--C-:B------:R-:W-:Y:S01]  /*2440*/  @!P5 IMAD.IADD R12, R12, 0x1, -R5.reuse ;  /* 0x000000010c0cd824 */ /* 0x100fe200078e0a05 */
[----:B------:R-:W-:Y:S01]  /*2450*/  ISETP.GE.AND P5, PT, R13, RZ, PT ;  /* 0x000000ff0d00720c */ /* 0x000fe20003fa6270 */
[----:B------:R-:W-:Y:S01]  /*2460*/  @!P3 IMAD.IADD R8, R8, 0x1, -R5 ;  /* 0x000000010808b824 */ /* 0x000fe200078e0a05 */
[----:B------:R-:W-:Y:S01]  /*2470*/  ISETP.GT.U32.AND P3, PT, R5, R21, PT ;  /* 0x000000150500720c */ /* 0x000fe20003f64070 */
[----:B------:R-:W-:Y:S01]  /*2480*/  IMAD.HI.U32 R3, R0, R2, RZ ;  /* 0x0000000200037227 */ /* 0x000fe200078e00ff */
[----:B------:R0:W-:Y:S03]  /*2490*/  STL [R1+0x360], R7 ;  /* 0x0003600701007387 */ /* 0x0001e60000100800 */
[----:B------:R-:W-:Y:S01]  /*24a0*/  IMAD.MOV R3, RZ, RZ, -R3 ;  /* 0x000000ffff037224 */ /* 0x000fe200078e0a03 */
[----:B------:R-:W-:Y:S01]  /*24b0*/  STL [R1+0x35c], R14 ;  /* 0x00035c0e01007387 */ /* 0x000fe20000100800 */
[----:B------:R-:W-:-:S02]  /*24c0*/  @!P1 IMAD.IADD R20, R20, 0x1, -R5 ;  /* 0x0000000114149824 */ /* 0x000fc400078e0a05 */
[----:B------:R-:W-:Y:S02]  /*24d0*/  IMAD R2, R5, R3, R2 ;  /* 0x0000000305027224 */ /* 0x000fe400078e0202 */
[----:B------:R-:W-:Y:S01]  /*24e0*/  VIADD R3, R29, 0xdc ;  /* 0x000000dc1d037836 */ /* 0x000fe20000000000 */
[----:B------:R-:W-:Y:S01]  /*24f0*/  ISETP.GT.U32.AND P1, PT, R5, R20, PT ;  /* 0x000000140500720c */ /* 0x000fe20003f24070 */
[----:B0-----:R-:W-:Y:S02]  /*2500*/  IMAD.MOV.U32 R7, RZ, RZ, R12 ;  /* 0x000000ffff077224 */ /* 0x001fe400078e000c */
[----:B------:R-:W-:Y:S01]  /*2510*/  VIADD R11, R29, 0xdb ;  /* 0x000000db1d0b7836 */ /* 0x000fe20000000000 */
[----:B------:R-:W-:Y:S01]  /*2520*/  IABS R12, R3 ;  /* 0x00000003000c7213 */ /* 0x000fe20000000000 */
[----:B------:R-:W-:Y:S01]  /*2530*/  @!P4 IMAD.MOV R7, RZ, RZ, -R7 ;  /* 0x000000ffff07c224 */ /* 0x000fe200078e0a07 */
[----:B------:R-:W-:Y:S01]  /*2540*/  ISETP.GE.AND P4, PT, R3, RZ, PT ;  /* 0x000000ff0300720c */ /* 0x000fe20003f86270 */
[----:B------:R-:W-:Y:S01]  /*2550*/  @!P3 IMAD.IADD R21, R21, 0x1, -R5 ;  /* 0x000000011515b824 */ /* 0x000fe200078e0a05 */
[----:B------:R-:W-:Y:S01]  /*2560*/  IABS R4, R11 ;  /* 0x0000000b00047213 */ /* 0x000fe20000000000 */
[C---:B------:R-:W-:Y:S01]  /*2570*/  IMAD.HI.U32 R13, R0.reuse, R12, RZ ;  /* 0x0000000c000d7227 */ /* 0x040fe200078e00ff */
[----:B------:R0:W-:Y:S02]  /*2580*/  STL [R1+0x358], R7 ;  /* 0x0003580701007387 */ /* 0x0001e40000100800 */
[----:B------:R-:W-:Y:S01]  /*2590*/  ISETP.GT.U32.AND P3, PT, R5, R21, PT ;  /* 0x000000150500720c */ /* 0x000fe20003f64070 */
[----:B------:R-:W-:-:S04]  /*25a0*/  IMAD.HI.U32 R10, R0, R4, RZ ;  /* 0x00000004000a7227 */ /* 0x000fc800078e00ff */
[----:B------:R-:W-:Y:S02]  /*25b0*/  VIADD R9, R29, 0xd9 ;  /* 0x000000d91d097836 */ /* 0x000fe40000000000 */
[----:B------:R-:W-:Y:S02]  /*25c0*/  IMAD.MOV R13, RZ, RZ, -R13 ;  /* 0x000000ffff0d7224 */ /* 0x000fe400078e0a0d */
[----:B0-----:R-:W-:Y:S01]  /*25d0*/  IMAD.MOV.U32 R7, RZ, RZ, R8 ;  /* 0x000000ffff077224 */ /* 0x001fe200078e0008 */
[----:B------:R-:W-:Y:S01]  /*25e0*/  IABS R16, R9 ;  /* 0x0000000900107213 */ /* 0x000fe20000000000 */
[----:B------:R-:W-:Y:S02]  /*25f0*/  IMAD.MOV R10, RZ, RZ, -R10 ;  /* 0x000000ffff0a7224 */ /* 0x000fe400078e0a0a */
[----:B------:R-:W-:Y:S01]  /*2600*/  @!P6 IMAD.MOV R7, RZ, RZ, -R7 ;  /* 0x000000ffff07e224 */ /* 0x000fe200078e0a07 */
[----:B------:R-:W-:Y:S01]  /*2610*/  ISETP.GT.U32.AND P6, PT, R5, R2, PT ;  /* 0x000000020500720c */ /* 0x000fe20003fc4070 */
[----:B------:R-:W-:Y:S01]  /*2620*/  @!P1 IMAD.IADD R20, R20, 0x1, -R5 ;  /* 0x0000000114149824 */ /* 0x000fe200078e0a05 */
[----:B------:R-:W-:Y:S01]  /*2630*/  ISETP.GE.AND P1, PT, R11, RZ, PT ;  /* 0x000000ff0b00720c */ /* 0x000fe20003f26270 */
[C---:B------:R-:W-:Y:S01]  /*2640*/  IMAD R11, R5.reuse, R13, R12 ;  /* 0x0000000d050b7224 */ /* 0x040fe200078e020c */
[----:B------:R0:W-:Y:S01]  /*2650*/  STL [R1+0x354], R7 ;  /* 0x0003540701007387 */ /* 0x0001e20000100800 */
[----:B------:R-:W-:-:S02]  /*2660*/  IMAD R4, R5, R10, R4 ;  /* 0x0000000a05047224 */ /* 0x000fc400078e0204 */
[----:B------:R-:W-:Y:S01]  /*2670*/  @!P3 IMAD.IADD R21, R21, 0x1, -R5 ;  /* 0x000000011515b824 */ /* 0x000fe200078e0a05 */
[----:B------:R-:W-:Y:S01]  /*2680*/  ISETP.GT.U32.AND P3, PT, R5, R11, PT ;  /* 0x0000000b0500720c */ /* 0x000fe20003f64070 */
[----:B------:R-:W-:-:S04]  /*2690*/  IMAD.HI.U32 R3, R0, R16, RZ ;  /* 0x0000001000037227 */ /* 0x000fc800078e00ff */
[----:B------:R-:W-:Y:S01]  /*26a0*/  @!P6 IMAD.IADD R2, R2, 0x1, -R5 ;  /* 0x000000010202e824 */ /* 0x000fe200078e0a05 */
[----:B------:R-:W-:Y:S01]  /*26b0*/  ISETP.GT.U32.AND P6, PT, R5, R4, PT ;  /* 0x000000040500720c */ /* 0x000fe20003fc4070 */
[----:B------:R-:W-:Y:S02]  /*26c0*/  IMAD.MOV R3, RZ, RZ, -R3 ;  /* 0x000000ffff037224 */ /* 0x000fe400078e0a03 */
[----:B------:R-:W-:Y:S02]  /*26d0*/  VIADD R10, R29, 0xd7 ;  /* 0x000000d71d0a7836 */ /* 0x000fe40000000000 */
[----:B------:R-:W-:Y:S02]  /*26e0*/  IMAD R16, R5, R3, R16 ;  /* 0x0000000305107224 */ /* 0x000fe400078e0210 */
[----:B------:R-:W-:Y:S01]  /*26f0*/  VIADD R3, R29, 0xd8 ;  /* 0x000000d81d037836 */ /* 0x000fe20000000000 */
[----:B------:R-:W-:Y:S01]  /*2700*/  IABS R18, R10 ;  /* 0x0000000a00127213 */ /* 0x000fe20000000000 */
[--C-:B------:R-:W-:Y:S01]  /*2710*/  @!P3 IMAD.IADD R11, R11, 0x1, -R5.reuse ;  /* 0x000000010b0bb824 */ /* 0x100fe200078e0a05 */
[----:B------:R-:W-:Y:S01]  /*2720*/  ISETP.GT.U32.AND P3, PT, R5, R2, PT ;  /* 0x000000020500720c */ /* 0x000fe20003f64070 */
[----:B0-----:R-:W-:Y:S01]  /*2730*/  IMAD.MOV.U32 R7, RZ, RZ, R20 ;  /* 0x000000ffff077224 */ /* 0x001fe200078e0014 */
[----:B------:R-:W-:Y:S01]  /*2740*/  IABS R12, R3 ;  /* 0x00000003000c7213 */ /* 0x000fe20000000000 */
[----:B------:R-:W-:-:S02]  /*2750*/  @!P6 IMAD.IADD R4, R4, 0x1, -R5 ;  /* 0x000000010404e824 */ /* 0x000fc400078e0a05 */
[----:B------:R-:W-:-:S03]  /*2760*/  IMAD.HI.U32 R14, R0, R15, RZ ;  /* 0x0000000f000e7227 */ /* 0x000fc600078e00ff */
[C---:B------:R-:W-:Y:S01]  /*2770*/  ISETP.GT.U32.AND P6, PT, R5.reuse, R4, PT ;  /* 0x000000040500720c */ /* 0x040fe20003fc4070 */
[----:B------:R-:W-:Y:S01]  /*2780*/  @!P2 IMAD.MOV R7, RZ, RZ, -R7 ;  /* 0x000000ffff07a224 */ /* 0x000fe200078e0a07 */
[----:B------:R-:W-:Y:S01]  /*2790*/  ISETP.GT.U32.AND P2, PT, R5, R11, PT ;  /* 0x0000000b0500720c */ /* 0x000fe20003f44070 */
[----:B------:R-:W-:Y:S02]  /*27a0*/  IMAD.MOV R8, RZ, RZ, -R14 ;  /* 0x000000ffff087224 */ /* 0x000fe400078e0a0e */
[C---:B------:R-:W-:Y:S01]  /*27b0*/  IMAD.HI.U32 R22, R0.reuse, R12, RZ ;  /* 0x0000000c00167227 */ /* 0x040fe200078e00ff */
[----:B------:R0:W-:Y:S03]  /*27c0*/  STL [R1+0x350], R7 ;  /* 0x0003500701007387 */ /* 0x0001e60000100800 */
[----:B------:R-:W-:-:S04]  /*27d0*/  IMAD.HI.U32 R20, R0, R18, RZ ;  /* 0x0000001200147227 */ /* 0x000fc800078e00ff */
[C---:B------:R-:W-:Y:S02]  /*27e0*/  IMAD R15, R5.reuse, R8, R15 ;  /* 0x00000008050f7224 */ /* 0x040fe400078e020f */
[----:B------:R-:W-:Y:S02]  /*27f0*/  IMAD.MOV R22, RZ, RZ, -R22 ;  /* 0x000000ffff167224 */ /* 0x000fe400078e0a16 */
[----:B0-----:R-:W-:Y:S02]  /*2800*/  IMAD.MOV.U32 R7, RZ, RZ, R21 ;  /* 0x000000ffff077224 */ /* 0x001fe400078e0015 */
[----:B------:R-:W-:Y:S02]  /*2810*/  IMAD.MOV R20, RZ, RZ, -R20 ;  /* 0x000000ffff147224 */ /* 0x000fe400078e0a14 */
[----:B------:R-:W-:Y:S01]  /*2820*/  @!P0 IMAD.MOV R7, RZ, RZ, -R7 ;  /* 0x000000ffff078224 */ /* 0x000fe200078e0a07 */
[C---:B------:R-:W-:Y:S01]  /*2830*/  ISETP.GT.U32.AND P0, PT, R5.reuse, R15, PT ;  /* 0x0000000f0500720c */ /* 0x040fe20003f04070 */
[----:B------:R-:W-:Y:S01]  /*2840*/  @!P3 IMAD.IADD R2, R2, 0x1, -R5 ;  /* 0x000000010202b824 */ /* 0x000fe200078e0a05 */
[C---:B------:R-:W-:Y:S01]  /*2850*/  ISETP.GT.U32.AND P3, PT, R5.reuse, R16, PT ;  /* 0x000000100500720c */ /* 0x040fe20003f64070 */
[C---:B------:R-:W-:Y:S01]  /*2860*/  IMAD R12, R5.reuse, R22, R12 ;  /* 0x00000016050c7224 */ /* 0x040fe200078e020c */
[----:B------:R0:W-:Y:S01]  /*2870*/  STL [R1+0x34c], R7 ;  /* 0x00034c0701007387 */ /* 0x0001e20000100800 */
[----:B------:R-:W-:-:S02]  /*2880*/  IMAD R18, R5, R20, R18 ;  /* 0x0000001405127224 */ /* 0x000fc400078e0212 */
[--C-:B------:R-:W-:Y:S01]  /*2890*/  @!P2 IMAD.IADD R11, R11, 0x1, -R5.reuse ;  /* 0x000000010b0ba824 */ /* 0x100fe200078e0a05 */
[C---:B------:R-:W-:Y:S01]  /*28a0*/  ISETP.GT.U32.AND P2, PT, R5.reuse, R12, PT ;  /* 0x0000000c0500720c */ /* 0x040fe20003f44070 */
[--C-:B------:R-:W-:Y:S01]  /*28b0*/  @!P6 IMAD.IADD R4, R4, 0x1, -R5.reuse ;  /* 0x000000010404e824 */ /* 0x100fe200078e0a05 */
[----:B------:R-:W-:Y:S01]  /*28c0*/  ISETP.GT.U32.AND P6, PT, R5, R18, PT ;  /* 0x000000120500720c */ /* 0x000fe20003fc4070 */
[----:B------:R-:W-:Y:S02]  /*28d0*/  VIADD R14, R29, 0xd5 ;  /* 0x000000d51d0e7836 */ /* 0x000fe40000000000 */
[--C-:B------:R-:W-:Y:S01]  /*28e0*/  @!P0 IMAD.IADD R15, R15, 0x1, -R5.reuse ;  /* 0x000000010f0f8824 */ /* 0x100fe200078e0a05 */
[----:B------:R-:W-:Y:S01]  /*28f0*/  ISETP.GE.AND P0, PT, R17, RZ, PT ;  /* 0x000000ff1100720c */ /* 0x000fe20003f06270 */
[----:B------:R-:W-:Y:S01]  /*2900*/  @!P3 IMAD.IADD R16, R16, 0x1, -R5 ;  /* 0x000000011010b824 */ /* 0x000fe200078e0a05 */
[----:B------:R-:W-:Y:S01]  /*2910*/  IABS R8, R14 ;  /* 0x0000000e00087213 */ /* 0x000fe20000000000 */
[----:B------:R-:W-:Y:S01]  /*2920*/  VIADD R13, R29, 0xd6 ;  /* 0x000000d61d0d7836 */ /* 0x000fe20000000000 */
[----:B------:R-:W-:Y:S01]  /*2930*/  ISETP.GE.AND P3, PT, R9, RZ, PT ;  /* 0x000000ff0900720c */ /* 0x000fe20003f66270 */
[----:B------:R-:W-:-:S02]  /*2940*/  IMAD.MOV.U32 R23, RZ, RZ, R2 ;  /* 0x000000ffff177224 */ /* 0x000fc400078e0002 */
[--C-:B------:R-:W-:Y:S01]  /*2950*/  @!P2 IMAD.IADD R12, R12, 0x1, -R5.reuse ;  /* 0x000000010c0ca824 */ /* 0x100fe200078e0a05 */
[C---:B------:R-:W-:Y:S01]  /*2960*/  ISETP.GT.U32.AND P2, PT, R5.reuse, R15, PT ;  /* 0x0000000f0500720c */ /* 0x040fe20003f44070 */
[----:B------:R-:W-:Y:S01]  /*2970*/  @!P6 IMAD.IADD R18, R18, 0x1, -R5 ;  /* 0x000000011212e824 */ /* 0x000fe200078e0a05 */
[----:B------:R-:W-:Y:S01]  /*2980*/  ISETP.GT.U32.AND P6, PT, R5, R16, PT ;  /* 0x000000100500720c */ /* 0x000fe20003fc4070 */
[----:B------:R-:W-:Y:S01]  /*2990*/  IMAD.HI.U32 R22, R0, R8, RZ ;  /* 0x0000000800167227 */ /* 0x000fe200078e00ff */
[----:B------:R-:W-:-:S03]  /*29a0*/  IABS R19, R13 ;  /* 0x0000000d00137213 */ /* 0x000fc60000000000 */
[----:B0-----:R-:W-:Y:S02]  /*29b0*/  IMAD.MOV.U32 R7, RZ, RZ, R11 ;  /* 0x000000ffff077224 */ /* 0x001fe400078e000b */
[----:B------:R-:W-:Y:S01]  /*29c0*/  @!P5 IMAD.MOV R23, RZ, RZ, -R23 ;  /* 0x000000ffff17d224 */ /* 0x000fe200078e0a17 */
[C---:B------:R-:W-:Y:S01]  /*29d0*/  ISETP.GT.U32.AND P5, PT, R5.reuse, R12, PT ;  /* 0x0000000c0500720c */ /* 0x040fe20003fa4070 */
[----:B------:R-:W-:Y:S02]  /*29e0*/  IMAD.MOV R22, RZ, RZ, -R22 ;  /* 0x000000ffff167224 */ /* 0x000fe400078e0a16 */
[----:B------:R-:W-:Y:S01]  /*29f0*/  @!P4 IMAD.MOV R7, RZ, RZ, -R7 ;  /* 0x000000ffff07c224 */ /* 0x000fe200078e0a07 */
[----:B------:R-:W-:Y:S01]  /*2a00*/  STL [R1+0x348], R23 ;  /* 0x0003481701007387 */ /* 0x000fe20000100800 */
[----:B------:R-:W-:Y:S01]  /*2a10*/  IMAD.HI.U32 R21, R0, R19, RZ ;  /* 0x0000001300157227 */ /* 0x000fe200078e00ff */
[C---:B------:R-:W-:Y:S02]  /*2a20*/  ISETP.GT.U32.AND P4, PT, R5.reuse, R18, PT ;  /* 0x000000120500720c */ /* 0x040fe40003f84070 */
[----:B------:R0:W-:Y:S01]  /*2a30*/  STL [R1+0x344], R7 ;  /* 0x0003440701007387 */ /* 0x0001e20000100800 */
[----:B------:R-:W-:-:S02]  /*2a40*/  IMAD R8, R5, R22, R8 ;  /* 0x0000001605087224 */ /* 0x000fc400078e0208 */
[C---:B------:R-:W-:Y:S02]  /*2a50*/  VIADD R9, R29.reuse, 0xd4 ;  /* 0x000000d41d097836 */ /* 0x040fe40000000000 */
[----:B------:R-:W-:Y:S02]  /*2a60*/  IMAD.MOV R21, RZ, RZ, -R21 ;  /* 0x000000ffff157224 */ /* 0x000fe400078e0a15 */
[----:B------:R-:W-:Y:S01]  /*2a70*/  VIADD R17, R29, 0xd3 ;  /* 0x000000d31d117836 */ /* 0x000fe20000000000 */
[----:B------:R-:W-:Y:S01]  /*2a80*/  IABS R2, R9 ;  /* 0x0000000900027213 */ /* 0x000fe20000000000 */
[--C-:B------:R-:W-:Y:S01]  /*2a90*/  @!P2 IMAD.IADD R15, R15, 0x1, -R5.reuse ;  /* 0x000000010f0fa824 */ /* 0x100fe200078e0a05 */
[----:B------:R-:W-:Y:S01]  /*2aa0*/  ISETP.GE.AND P2, PT, R3, RZ, PT ;  /* 0x000000ff0300720c */ /* 0x000fe20003f46270 */
[----:B0-----:R-:W-:Y:S01]  /*2ab0*/  IMAD.MOV.U32 R7, RZ, RZ, R4 ;  /* 0x000000ffff077224 */ /* 0x001fe200078e0004 */
[----:B------:R-:W-:Y:S01]  /*2ac0*/  IABS R4, R17 ;  /* 0x0000001100047213 */ /* 0x000fe20000000000 */
[----:B------:R-:W-:Y:S01]  /*2ad0*/  @!P6 IMAD.IADD R16, R16, 0x1, -R5 ;  /* 0x000000011010e824 */ /* 0x000fe200078e0a05 */
[C---:B------:R-:W-:Y:S01]  /*2ae0*/  ISETP.GT.U32.AND P6, PT, R5.reuse, R8, PT ;  /* 0x000000080500720c */ /* 0x040fe20003fc4070 */
[----:B------:R-:W-:-:S02]  /*2af0*/  IMAD R19, R5, R21, R19 ;  /* 0x0000001505137224 */ /* 0x000fc400078e0213 */
[----:B------:R-:W-:Y:S02]  /*2b00*/  @!P1 IMAD.MOV R7, RZ, RZ, -R7 ;  /* 0x000000ffff079224 */ /* 0x000fe400078e0a07 */
[----:B------:R-:W-:Y:S01]  /*2b10*/  IMAD.MOV.U32 R11, RZ, RZ, R15 ;  /* 0x000000ffff0b7224 */ /* 0x000fe200078e000f */
[----:B------:R-:W-:Y:S01]  /*2b20*/  ISETP.GT.U32.AND P1, PT, R5, R19, PT ;  /* 0x000000130500720c */ /* 0x000fe20003f24070 */
[----:B------:R-:W-:Y:S01]  /*2b30*/  IMAD.HI.U32 R3, R0, R2, RZ ;  /* 0x0000000200037227 */ /* 0x000fe200078e00ff */
[----:B------:R0:W-:Y:S03]  /*2b40*/  STL [R1+0x33c], R7 ;  /* 0x00033c0701007387 */ /* 0x0001e60000100800 */
[----:B------:R-:W-:Y:S01]  /*2b50*/  @!P5 IMAD.IADD R12, R12, 0x1, -R5 ;  /* 0x000000010c0cd824 */ /* 0x000fe200078e0a05 */
[----:B------:R-:W-:Y:S01]  /*2b60*/  ISETP.GE.AND P5, PT, R10, RZ, PT ;  /* 0x000000ff0a00720c */ /* 0x000fe20003fa6270 */
[----:B------:R-:W-:-:S02]  /*2b70*/  @!P0 IMAD.MOV R11, RZ, RZ, -R11 ;  /* 0x000000ffff0b8224 */ /* 0x000fc400078e0a0b */
[----:B------:R-:W-:-:S03]  /*2b80*/  IMAD.HI.U32 R10, R0, R4, RZ ;  /* 0x00000004000a7227 */ /* 0x000fc600078e00ff */
[----:B------:R1:W-:Y:S01]  /*2b90*/  STL [R1+0x338], R11 ;  /* 0x0003380b01007387 */ /* 0x0003e20000100800 */
[----:B0-----:R-:W-:Y:S02]  /*2ba0*/  IMAD.MOV.U32 R7, RZ, RZ, R16 ;  /* 0x000000ffff077224 */ /* 0x001fe400078e0010 */
[----:B------:R-:W-:Y:S02]  /*2bb0*/  IMAD.MOV R3, RZ, RZ, -R3 ;  /* 0x000000ffff037224 */ /* 0x000fe400078e0a03 */
[----:B------:R-:W-:Y:S02]  /*2bc0*/  @!P3 IMAD.MOV R7, RZ, RZ, -R7 ;  /* 0x000000ffff07b224 */ /* 0x000fe400078e0a07 */
[--C-:B------:R-:W-:Y:S01]  /*2bd0*/  @!P4 IMAD.IADD R18, R18, 0x1, -R5.reuse ;  /* 0x000000011212c824 */ /* 0x100fe200078e0a05 */
[----:B------:R-:W-:Y:S01]  /*2be0*/  ISETP.GE.AND P4, PT, R13, RZ, PT ;  /* 0x000000ff0d00720c */ /* 0x000fe20003f86270 */
[----:B------:R-:W-:Y:S01]  /*2bf0*/  IMAD.MOV R10, RZ, RZ, -R10 ;  /* 0x000000ffff0a7224 */ /* 0x000fe200078e0a0a */
[----:B------:R0:W-:Y:S01]  /*2c00*/  STL [R1+0x334], R7 ;  /* 0x0003340701007387 */ /* 0x0001e20000100800 */
[----:B------:R-:W-:Y:S01]  /*2c10*/  @!P6 IMAD.IADD R8, R8, 0x1, -R5 ;  /* 0x000000010808e824 */ /* 0x000fe200078e0a05 */
[----:B------:R-:W-:Y:S01]  /*2c20*/  ISETP.GE.AND P6, PT, R9, RZ, PT ;  /* 0x000000ff0900720c */ /* 0x000fe20003fc6270 */
[----:B------:R-:W-:-:S02]  /*2c30*/  IMAD R2, R5, R3, R2 ;  /* 0x0000000305027224 */ /* 0x000fc400078e0202 */
[----:B-1----:R-:W-:Y:S01]  /*2c40*/  IMAD.MOV.U32 R11, RZ, RZ, R12 ;  /* 0x000000ffff0b7224 */ /* 0x002fe200078e000c */
[C---:B------:R-:W-:Y:S01]  /*2c50*/  ISETP.GT.U32.AND P3, PT, R5.reuse, R8, PT ;  /* 0x000000080500720c */ /* 0x040fe20003f64070 */
[C---:B------:R-:W-:Y:S02]  /*2c60*/  IMAD R4, R5.reuse, R10, R4 ;  /* 0x0000000a05047224 */ /* 0x040fe400078e0204 */
[----:B------:R-:W-:Y:S01]  /*2c70*/  @!P2 IMAD.MOV R11, RZ, RZ, -R11 ;  /* 0x000000ffff0ba224 */ /* 0x000fe200078e0a0b */
[----:B------:R-:W-:Y:S01]  /*2c80*/  ISETP.GT.U32.AND P2, PT, R5, R2, PT ;  /* 0x000000020500720c */ /* 0x000fe20003f44070 */
[----:B0-----:R-:W-:Y:S02]  /*2c90*/  IMAD.MOV.U32 R7, RZ, RZ, R18 ;  /* 0x000000ffff077224 */ /* 0x001fe400078e0012 */
[----:B------:R-:W-:Y:S01]  /*2ca0*/  @!P1 IMAD.IADD R19, R19, 0x1, -R5 ;  /* 0x0000000113139824 */ /* 0x000fe200078e0a05 */
[----:B------:R0:W-:Y:S01]  /*2cb0*/  STL [R1+0x330], R11 ;  /* 0x0003300b01007387 */ /* 0x0001e20000100800 */
[----:B------:R-:W-:Y:S01]  /*2cc0*/  @!P5 IMAD.MOV R7, RZ, RZ, -R7 ;  /* 0x000000ffff07d224 */ /* 0x000fe200078e0a07 */
[----:B------:R-:W-:Y:S01]  /*2cd0*/  ISETP.GT.U32.AND P5, PT, R5, R4, PT ;  /* 0x000000040500720c */ /* 0x000fe20003fa4070 */
[----:B------:R-:W-:Y:S01]  /*2ce0*/  VIADD R9, R29, 0xd2 ;  /* 0x000000d21d097836 */ /* 0x000fe20000000000 */
[----:B------:R-:W-:Y:S01]  /*2cf0*/  ISETP.GT.U32.AND P0, PT, R5, R19, PT ;  /* 0x000000130500720c */ /* 0x000fe20003f04070 */
[----:B------:R-:W-:Y:S01]  /*2d00*/  VIADD R3, R29, 0xd1 ;  /* 0x000000d11d037836 */ /* 0x000fe20000000000 */
[----:B------:R1:W-:Y:S01]  /*2d10*/  STL [R1+0x32c], R7 ;  /* 0x00032c0701007387 */ /* 0x0003e20000100800 */
[--C-:B------:R-:W-:Y:S01]  /*2d20*/  @!P3 IMAD.IADD R8, R8, 0x1, -R5.reuse ;  /* 0x000000010808b824 */ /* 0x100fe200078e0a05 */
[----:B------:R-:W-:Y:S01]  /*2d30*/  ISETP.GE.AND P3, PT, R9, RZ, PT ;  /* 0x000000ff0900720c */ /* 0x000fe20003f66270 */
[----:B------:R-:W-:Y:S01]  /*2d40*/  @!P2 IMAD.IADD R2, R2, 0x1, -R5 ;  /* 0x000000010202a824 */ /* 0x000fe200078e0a05 */
[----:B0-----:R-:W-:Y:S01]  /*2d50*/  IABS R11, R9 ;  /* 0x00000009000b7213 */ /* 0x001fe20000000000 */
[C---:B------:R-:W-:Y:S01]  /*2d60*/  VIADD R12, R29.reuse, 0xd0 ;  /* 0x000000d01d0c7836 */ /* 0x040fe20000000000 */
[----:B------:R-:W-:Y:S01]  /*2d70*/  IABS R10, R3 ;  /* 0x00000003000a7213 */ /* 0x000fe20000000000 */
[----:B------:R-:W-:Y:S01]  /*2d80*/  VIADD R13, R29, 0xce ;  /* 0x000000ce1d0d7836 */ /* 0x000fe20000000000 */
[----:B------:R-:W-:Y:S01]  /*2d90*/  ISETP.GE.AND P2, PT, R3, RZ, PT ;  /* 0x000000ff0300720c */ /* 0x000fe20003f46270 */
[----:B------:R-:W-:Y:S01]  /*2da0*/  IMAD.MOV.U32 R9, RZ, RZ, R11 ;  /* 0x000000ffff097224 */ /* 0x000fe200078e000b */
[----:B------:R-:W-:Y:S01]  /*2db0*/  ISETP.GE.AND P1, PT, R14, RZ, PT ;  /* 0x000000ff0e00720c */ /* 0x000fe20003f26270 */
[--C-:B------:R-:W-:Y:S01]  /*2dc0*/  @!P5 IMAD.IADD R4, R4, 0x1, -R5.reuse ;  /* 0x000000010404d824 */ /* 0x100fe200078e0a05 */
[----:B------:R-:W-:Y:S01]  /*2dd0*/  ISETP.GT.U32.AND P5, PT, R5, R2, PT ;  /* 0x000000020500720c */ /* 0x000fe20003fa4070 */
[----:B------:R-:W-:Y:S01]  /*2de0*/  @!P0 IMAD.IADD R19, R19, 0x1, -R5 ;  /* 0x0000000113138824 */ /* 0x000fe200078e0a05 */
[----:B------:R-:W-:Y:S01]  /*2df0*/  ISETP.GE.AND P0, PT, R17, RZ, PT ;  /* 0x000000ff1100720c */ /* 0x000fe20003f06270 */
[----:B------:R-:W-:-:S04]  /*2e00*/  IMAD.HI.U32 R3, R0, R9, RZ ;  /* 0x0000000900037227 */ /* 0x000fc800078e00ff */
[----:B-1----:R-:W-:Y:S02]  /*2e10*/  IMAD.MOV.U32 R7, RZ, RZ, R19 ;  /* 0x000000ffff077224 */ /* 0x002fe400078e0013 */
[----:B------:R-:W-:Y:S02]  /*2e20*/  IMAD.MOV R3, RZ, RZ, -R3 ;  /* 0x000000ffff037224 */ /* 0x000fe400078e0a03 */
[----:B------:R-:W-:Y:S01]  /*2e30*/  @!P4 IMAD.MOV R7, RZ, RZ, -R7 ;  /* 0x000000ffff07c224 */ /* 0x000fe200078e0a07 */
[C---:B------:R-:W-:Y:S01]  /*2e40*/  ISETP.GT.U32.AND P4, PT, R5.reuse, R4, PT ;  /* 0x000000040500720c */ /* 0x040fe20003f84070 */
[C---:B------:R-:W-:Y:S02]  /*2e50*/  IMAD R3, R5.reuse, R3, R9 ;  /* 0x0000000305037224 */ /* 0x040fe400078e0209 */
[----:B------:R-:W-:Y:S01]  /*2e60*/  IMAD.HI.U32 R11, R0, R10, RZ ;  /* 0x0000000a000b7227 */ /* 0x000fe200078e00ff */
[----:B------:R0:W-:Y:S03]  /*2e70*/  STL [R1+0x328], R7 ;  /* 0x0003280701007387 */ /* 0x0001e60000100800 */
[----:B------:R-:W-:Y:S01]  /*2e80*/  @!P5 IMAD.IADD R2, R2, 0x1, -R5 ;  /* 0x000000010202d824 */ /* 0x000fe200078e0a05 */
[----:B------:R-:W-:Y:S01]  /*2e90*/  ISETP.GT.U32.AND P5, PT, R5, R3, PT ;  /* 0x000000030500720c */ /* 0x000fe20003fa4070 */
[----:B------:R-:W-:-:S02]  /*2ea0*/  VIADD R16, R29, 0xcb ;  /* 0x000000cb1d107836 */ /* 0x000fc40000000000 */
[----:B------:R-:W-:Y:S02]  /*2eb0*/  IMAD.MOV.U32 R14, RZ, RZ, R2 ;  /* 0x000000ffff0e7224 */ /* 0x000fe400078e0002 */
[----:B------:R-:W-:Y:S02]  /*2ec0*/  @!P4 IMAD.IADD R4, R4, 0x1, -R5 ;  /* 0x000000010404c824 */ /* 0x000fe400078e0a05 */
[----:B0-----:R-:W-:Y:S02]  /*2ed0*/  IMAD.MOV.U32 R7, RZ, RZ, R8 ;  /* 0x000000ffff077224 */ /* 0x001fe400078e0008 */
[----:B------:R-:W-:Y:S02]  /*2ee0*/  IMAD.MOV R8, RZ, RZ, -R11 ;  /* 0x000000ffff087224 */ /* 0x000fe400078e0a0b */
[----:B------:R-:W-:Y:S02]  /*2ef0*/  @!P6 IMAD.MOV R14, RZ, RZ, -R14 ;  /* 0x000000ffff0ee224 */ /* 0x000fe400078e0a0e */
[----:B------:R-:W-:-:S02]  /*2f00*/  IMAD R10, R5, R8, R10 ;  /* 0x00000008050a7224 */ /* 0x000fc400078e020a */
[----:B------:R-:W-:Y:S01]  /*2f10*/  @!P1 IMAD.MOV R7, RZ, RZ, -R7 ;  /* 0x000000ffff079224 */ /* 0x000fe200078e0a07 */
[----:B------:R-:W-:Y:S01]  /*2f20*/  ISETP.GE.AND P1, PT, R12, RZ, PT ;  /* 0x000000ff0c00720c */ /* 0x000fe20003f26270 */
[----:B------:R-:W-:Y:S01]  /*2f30*/  VIADD R11, R29, 0xcf ;  /* 0x000000cf1d0b7836 */ /* 0x000fe20000000000 */
[----:B------:R-:W-:Y:S01]  /*2f40*/  ISETP.GT.U32.AND P6, PT, R5, R10, PT ;  /* 0x0000000a0500720c */ /* 0x000fe20003fc4070 */
[----:B------:R-:W-:Y:S01]  /*2f50*/  @!P5 IMAD.IADD R3, R3, 0x1, -R5 ;  /* 0x000000010303d824 */ /* 0x000fe200078e0a05 */
[----:B------:R-:W-:Y:S01]  /*2f60*/  IABS R12, R12 ;  /* 0x0000000c000c7213 */ /* 0x000fe20000000000 */
[----:B------:R0:W-:Y:S01]  /*2f70*/  STL [R1+0x324], R7 ;  /* 0x0003240701007387 */ /* 0x0001e20000100800 */
[----:B------:R-:W-:Y:S01]  /*2f80*/  ISETP.GE.AND P4, PT, R11, RZ, PT ;  /* 0x000000ff0b00720c */ /* 0x000fe20003f86270 */
[----:B------:R-:W-:Y:S01]  /*2f90*/  VIADD R8, R29, 0xcd ;  /* 0x000000cd1d087836 */ /* 0x000fe20000000000 */
[----:B------:R-:W-:Y:S01]  /*2fa0*/  ISETP.GT.U32.AND P5, PT, R5, R3, PT ;  /* 0x000000030500720c */ /* 0x000fe20003fa4070 */
[----:B------:R-:W-:Y:S01]  /*2fb0*/  IMAD.HI.U32 R9, R0, R12, RZ ;  /* 0x0000000c00097227 */ /* 0x000fe200078e00ff */
[----:B------:R-:W-:Y:S01]  /*2fc0*/  IABS R11, R11 ;  /* 0x0000000b000b7213 */ /* 0x000fe20000000000 */
[----:B------:R-:W-:Y:S02]  /*2fd0*/  STL [R1+0x320], R14 ;  /* 0x0003200e01007387 */ /* 0x000fe40000100800 */
[----:B------:R-:W-:-:S02]  /*2fe0*/  IMAD.MOV R2, RZ, RZ, -R9 ;  /* 0x000000ffff027224 */ /* 0x000fc400078e0a09 */
[----:B0-----:R-:W-:Y:S01]  /*2ff0*/  IMAD.MOV.U32 R7, RZ, RZ, R4 ;  /* 0x000000ffff077224 */ /* 0x001fe200078e0004 */
[----:B------:R-:W-:Y:S01]  /*3000*/  IABS R4, R13 ;  /* 0x0000000d00047213 */ /* 0x000fe20000000000 */
[----:B------:R-:W-:Y:S02]  /*3010*/  @!P6 IMAD.IADD R10, R10, 0x1, -R5 ;  /* 0x000000010a0ae824 */ /* 0x000fe400078e0a05 */
[----:B------:R-:W-:-:S03]  /*3020*/  IMAD.HI.U32 R9, R0, R11, RZ ;  /* 0x0000000b00097227 */ /* 0x000fc600078e00ff */
[----:B------:R-:W-:Y:S01]  /*3030*/  ISETP.GT.U32.AND P6, PT, R5, R10, PT ;  /* 0x0000000a0500720c */ /* 0x000fe20003fc4070 */
[----:B------:R-:W-:Y:S01]  /*3040*/  @!P0 IMAD.MOV R7, RZ, RZ, -R7 ;  /* 0x000000ffff078224 */ /* 0x000fe200078e0a07 */
[----:B------:R-:W-:Y:S01]  /*3050*/  ISETP.GE.AND P0, PT, R13, RZ, PT ;  /* 0x000000ff0d00720c */ /* 0x000fe20003f06270 */
[----:B------:R-:W-:Y:S01]  /*3060*/  IMAD R12, R5, R2, R12 ;  /* 0x00000002050c7224 */ /* 0x000fe200078e020c */
[----:B------:R-:W-:Y:S01]  /*3070*/  IABS R2, R8 ;  /* 0x0000000800027213 */ /* 0x000fe20000000000 */
[----:B------:R-:W-:Y:S01]  /*3080*/  IMAD.MOV R9, RZ, RZ, -R9 ;  /* 0x000000ffff097224 */ /* 0x000fe200078e0a09 */
[----:B------:R0:W-:Y:S01]  /*3090*/  STL [R1+0x31c], R7 ;  /* 0x00031c0701007387 */ /* 0x0001e20000100800 */
[----:B------:R-:W-:-:S04]  /*30a0*/  IMAD.HI.U32 R13, R0, R4, RZ ;  /* 0x00000004000d7227 */ /* 0x000fc800078e00ff */
[----:B------:R-:W-:Y:S01]  /*30b0*/  @!P5 IMAD.IADD R3, R3, 0x1, -R5 ;  /* 0x000000010303d824 */ /* 0x000fe200078e0a05 */
[C---:B------:R-:W-:Y:S01]  /*30c0*/  ISETP.GT.U32.AND P5, PT, R5.reuse, R12, PT ;  /* 0x0000000c0500720c */ /* 0x040fe20003fa4070 */
[----:B------:R-:W-:Y:S02]  /*30d0*/  IMAD R11, R5, R9, R11 ;  /* 0x00000009050b7224 */ /* 0x000fe400078e020b */
[----:B------:R-:W-:-:S04]  /*30e0*/  IMAD.HI.U32 R9, R0, R2, RZ ;  /* 0x0000000200097227 */ /* 0x000fc800078e00ff */
[----:B------:R-:W-:Y:S02]  /*30f0*/  IMAD.MOV R13, RZ, RZ, -R13 ;  /* 0x000000ffff0d7224 */ /* 0x000fe400078e0a0d */
[----:B0-----:R-:W-:Y:S02]  /*3100*/  IMAD.MOV.U32 R7, RZ, RZ, R3 ;  /* 0x000000ffff077224 */ /* 0x001fe400078e0003 */
[----:B------:R-:W-:Y:S02]  /*3110*/  IMAD.MOV R9, RZ, RZ, -R9 ;  /* 0x000000ffff097224 */ /* 0x000fe400078e0a09 */
[C---:B------:R-:W-:Y:S01]  /*3120*/  IMAD R3, R5.reuse, R13, R4 ;  /* 0x0000000d05037224 */ /* 0x040fe200078e0204 */
[----:B------:R-:W-:Y:S01]  /*3130*/  IABS R13, R16 ;  /* 0x00000010000d7213 */ /* 0x000fe20000000000 */
[C---:B------:R-:W-:Y:S02]  /*3140*/  IMAD R2, R5.reuse, R9, R2 ;  /* 0x0000000905027224 */ /* 0x040fe400078e0202 */
[--C-:B------:R-:W-:Y:S01]  /*3150*/  @!P6 IMAD.IADD R10, R10, 0x1, -R5.reuse ;  /* 0x000000010a0ae824 */ /* 0x100fe200078e0a05 */
[C---:B------:R-:W-:Y:S01]  /*3160*/  ISETP.GT.U32.AND P6, PT, R5.reuse, R3, PT ;  /* 0x000000030500720c */ /* 0x040fe20003fc4070 */
[----:B------:R-:W-:Y:S01]  /*3170*/  @!P5 IMAD.IADD R12, R12, 0x1, -R5 ;  /* 0x000000010c0cd824 */ /* 0x000fe200078e0a05 */
[C---:B------:R-:W-:Y:S01]  /*3180*/  ISETP.GT.U32.AND P5, PT, R5.reuse, R2, PT ;  /* 0x000000020500720c */ /* 0x040fe20003fa4070 */
[----:B------:R-:W-:Y:S01]  /*3190*/  @!P3 IMAD.MOV R7, RZ, RZ, -R7 ;  /* 0x000000ffff07b224 */ /* 0x000fe200078e0a07 */
[----:B------:R-:W-:Y:S01]  /*31a0*/  ISETP.GT.U32.AND P3, PT, R5, R11, PT ;  /* 0x0000000b0500720c */ /* 0x000fe20003f64070 */
[----:B------:R-:W-:-:S03]  /*31b0*/  IMAD.HI.U32 R18, R0, R13, RZ ;  /* 0x0000000d00127227 */ /* 0x000fc600078e00ff */
[----:B------:R0:W-:Y:S01]  /*31c0*/  STL [R1+0x318], R7 ;  /* 0x0003180701007387 */ /* 0x0001e20000100800 */
[----:B------:R-:W-:Y:S02]  /*31d0*/  IMAD.MOV R18, RZ, RZ, -R18 ;  /* 0x000000ffff127224 */ /* 0x000fe400078e0a12 */
[----:B------:R-:W-:Y:S02]  /*31e0*/  VIADD R17, R29, 0xcc ;  /* 0x000000cc1d117836 */ /* 0x000fe40000000000 */
[--C-:B------:R-:W-:Y:S02]  /*31f0*/  @!P6 IMAD.IADD R3, R3, 0x1, -R5.reuse ;  /* 0x000000010303e824 */ /* 0x100fe400078e0a05 */
[--C-:B------:R-:W-:Y:S01]  /*3200*/  @!P5 IMAD.IADD R2, R2, 0x1, -R5.reuse ;  /* 0x000000010202d824 */ /* 0x100fe200078e0a05 */
[----:B------:R-:W-:Y:S01]  /*3210*/  IABS R14, R17 ;  /* 0x00000011000e7213 */ /* 0x000fe20000000000 */
[----:B------:R-:W-:Y:S01]  /*3220*/  @!P3 IMAD.IADD R11, R11, 0x1, -R5 ;  /* 0x000000010b0bb824 */ /* 0x000fe200078e0a05 */
[C---:B------:R-:W-:Y:S01]  /*3230*/  ISETP.GT.U32.AND P5, PT, R5.reuse, R3, PT ;  /* 0x000000030500720c */ /* 0x040fe20003fa4070 */
[----:B0-----:R-:W-:Y:S01]  /*3240*/  IMAD.MOV.U32 R7, RZ, RZ, R10 ;  /* 0x000000ffff077224 */ /* 0x001fe200078e000a */
[C---:B------:R-:W-:Y:S01]  /*3250*/  ISETP.GT.U32.AND P3, PT, R5.reuse, R12, PT ;  /* 0x0000000c0500720c */ /* 0x040fe20003f64070 */
[C---:B------:R-:W-:Y:S01]  /*3260*/  IMAD R13, R5.reuse, R18, R13 ;  /* 0x00000012050d7224 */ /* 0x040fe200078e020d */
[C---:B------:R-:W-:Y:S01]  /*3270*/  ISETP.GT.U32.AND P6, PT, R5.reuse, R11, PT ;  /* 0x0000000b0500720c */ /* 0x040fe20003fc4070 */
[----:B------:R-:W-:Y:S01]  /*3280*/  @!P2 IMAD.MOV R7, RZ, RZ, -R7 ;  /* 0x000000ffff07a224 */ /* 0x000fe200078e0a07 */
[----:B------:R-:W-:Y:S01]  /*3290*/  ISETP.GT.U32.AND P2, PT, R5, R2, PT ;  /* 0x000000020500720c */ /* 0x000fe20003f44070 */
[----:B------:R-:W-:-:S03]  /*32a0*/  IMAD.HI.U32 R4, R0, R14, RZ ;  /* 0x0000000e00047227 */ /* 0x000fc600078e00ff */
[----:B------:R0:W-:Y:S01]  /*32b0*/  STL [R1+0x314], R7 ;  /* 0x0003140701007387 */ /* 0x0001e20000100800 */
[----:B------:R-:W-:Y:S02]  /*32c0*/  IMAD.MOV R4, RZ, RZ, -R4 ;  /* 0x000000ffff047224 */ /* 0x000fe400078e0a04 */
[--C-:B------:R-:W-:Y:S01]  /*32d0*/  @!P5 IMAD.IADD R3, R3, 0x1, -R5.reuse ;  /* 0x000000010303d824 */ /* 0x100fe200078e0a05 */
[----:B------:R-:W-:Y:S01]  /*32e0*/  ISETP.GT.U32.AND P5, PT, R5, R13, PT ;  /* 0x0000000d0500720c */ /* 0x000fe20003fa4070 */
[----:B------:R-:W-:Y:S02]  /*32f0*/  VIADD R9, R29, 0xca ;  /* 0x000000ca1d097836 */ /* 0x000fe40000000000 */
[--C-:B------:R-:W-:Y:S01]  /*3300*/  @!P6 IMAD.IADD R11, R11, 0x1, -R5.reuse ;  /* 0x000000010b0be824 */ /* 0x100fe200078e0a05 */
[----:B------:R-:W-:Y:S01]  /*3310*/  ISETP.GE.AND P6, PT, R8, RZ, PT ;  /* 0x000000ff0800720c */ /* 0x000fe20003fc6270 */
[----:B------:R-:W-:Y:S01]  /*3320*/  VIADD R8, R29, 0xc8 ;  /* 0x000000c81d087836 */ /* 0x000fe20000000000 */
[----:B------:R-:W-:Y:S01]  /*3330*/  IABS R15, R9 ;  /* 0x00000009000f7213 */ /* 0x000fe20000000000 */
[--C-:B------:R-:W-:Y:S01]  /*3340*/  @!P2 IMAD.IADD R2, R2, 0x1, -R5.reuse ;  /* 0x000000010202a824 */ /* 0x100fe200078e0a05 */
[----:B------:R-:W-:Y:S01]  /*3350*/  ISETP.GE.AND P2, PT, R17, RZ, PT ;  /* 0x000000ff1100720c */ /* 0x000fe20003f46270 */
[----:B------:R-:W-:Y:S01]  /*3360*/  IMAD R14, R5, R4, R14 ;  /* 0x00000004050e7224 */ /* 0x000fe200078e020e */
[----:B------:R-:W-:Y:S01]  /*3370*/  IABS R17, R8 ;  /* 0x0000000800117213 */ /* 0x000fe20000000000 */
[----:B------:R-:W-:-:S02]  /*3380*/  @!P3 IMAD.IADD R12, R12, 0x1, -R5 ;  /* 0x000000010c0cb824 */ /* 0x000fc400078e0a05 */
[----:B------:R-:W-:Y:S01]  /*3390*/  @!P5 IMAD.IADD R13, R13, 0x1, -R5 ;  /* 0x000000010d0dd824 */ /* 0x000fe200078e0a05 */
[----:B------:R-:W-:Y:S01]  /*33a0*/  ISETP.GT.U32.AND P3, PT, R5, R14, PT ;  /* 0x0000000e0500720c */ /* 0x000fe20003f64070 */
[----:B------:R-:W-:Y:S02]  /*33b0*/  VIADD R4, R29, 0xc9 ;  /* 0x000000c91d047836 */ /* 0x000fe40000000000 */
[----:B------:R-:W-:Y:S01]  /*33c0*/  IMAD.MOV.U32 R20, RZ, RZ, R12 ;  /* 0x000000ffff147224 */ /* 0x000fe200078e000c */
[----:B------:R-:W-:Y:S01]  /*33d0*/  ISETP.GT.U32.AND P5, PT, R5, R13, PT ;  /* 0x0000000d0500720c */ /* 0x000fe20003fa4070 */
[----:B------:R-:W-:Y:S01]  /*33e0*/  IMAD.HI.U32 R12, R0, R17, RZ ;  /* 0x00000011000c7227 */ /* 0x000fe200078e00ff */
[----:B------:R-:W-:-:S03]  /*33f0*/  IABS R10, R4 ;  /* 0x00000004000a7213 */ /* 0x000fc60000000000 */
[----:B------:R-:W-:Y:S02]  /*3400*/  IMAD.MOV R12, RZ, RZ, -R12 ;  /* 0x000000ffff0c7224 */ /* 0x000fe400078e0a0c */
[----:B------:R-:W-:-:S04]  /*3410*/  IMAD.HI.U32 R18, R0, R15, RZ ;  /* 0x0000000f00127227 */ /* 0x000fc800078e00ff */
[----:B------:R-:W-:Y:S02]  /*3420*/  IMAD R17, R5, R12, R17 ;  /* 0x0000000c05117224 */ /* 0x000fe400078e0211 */
[----:B------:R-:W-:-:S04]  /*3430*/  IMAD.HI.U32 R19, R0, R10, RZ ;  /* 0x0000000a00137227 */ /* 0x000fc800078e00ff */
[----:B------:R-:W-:Y:S02]  /*3440*/  IMAD.MOV R18, RZ, RZ, -R18 ;  /* 0x000000ffff127224 */ /* 0x000fe400078e0a12 */
[----:B0-----:R-:W-:Y:S02]  /*3450*/  IMAD.MOV.U32 R7, RZ, RZ, R11 ;  /* 0x000000ffff077224 */ /* 0x001fe400078e000b */
[----:B------:R-:W-:Y:S01]  /*3460*/  @!P5 IMAD.IADD R13, R13, 0x1, -R5 ;  /* 0x000000010d0dd824 */ /* 0x000fe200078e0a05 */
[C---:B------:R-:W-:Y:S01]  /*3470*/  ISETP.GT.U32.AND P5, PT, R5.reuse, R17, PT ;  /* 0x000000110500720c */ /* 0x040fe20003fa4070 */
[----:B------:R-:W-:Y:S02]  /*3480*/  IMAD.MOV R19, RZ, RZ, -R19 ;  /* 0x000000ffff137224 */ /* 0x000fe400078e0a13 */
[----:B------:R-:W-:Y:S01]  /*3490*/  @!P3 IMAD.IADD R14, R14, 0x1, -R5 ;  /* 0x000000010e0eb824 */ /* 0x000fe200078e0a05 */
[----:B------:R-:W-:Y:S01]  /*34a0*/  ISETP.GE.AND P3, PT, R16, RZ, PT ;  /* 0x000000ff1000720c */ /* 0x000fe20003f66270 */
[----:B------:R-:W-:-:S02]  /*34b0*/  IMAD R15, R5, R18, R15 ;  /* 0x00000012050f7224 */ /* 0x000fc400078e020f */
[----:B------:R-:W-:Y:S01]  /*34c0*/  @!P1 IMAD.MOV R20, RZ, RZ, -R20 ;  /* 0x000000ffff149224 */ /* 0x000fe200078e0a14 */
[C---:B------:R-:W-:Y:S01]  /*34d0*/  ISETP.GT.U32.AND P1, PT, R5.reuse, R14, PT ;  /* 0x0000000e0500720c */ /* 0x040fe20003f24070 */
[----:B------:R-:W-:Y:S01]  /*34e0*/  @!P4 IMAD.MOV R7, RZ, RZ, -R7 ;  /* 0x000000ffff07c224 */ /* 0x000fe200078e0a07 */
[----:B------:R-:W-:Y:S01]  /*34f0*/  ISETP.GT.U32.AND P4, PT, R5, R15, PT ;  /* 0x0000000f0500720c */ /* 0x000fe20003f84070 */
[----:B------:R-:W-:Y:S01]  /*3500*/  @!P0 IMAD.MOV R3, RZ, RZ, -R3 ;  /* 0x000000ffff038224 */ /* 0x000fe200078e0a03 */
[----:B------:R-:W-:Y:S01]  /*3510*/  STL [R1+0x30c], R20 ;  /* 0x00030c1401007387 */ /* 0x000fe20000100800 */
[----:B------:R-:W-:Y:S01]  /*3520*/  @!P6 IMAD.MOV R2, RZ, RZ, -R2 ;  /* 0x000000ffff02e224 */ /* 0x000fe200078e0a02 */
[----:B------:R-:W-:Y:S01]  /*3530*/  ISETP.GE.AND P0, PT, R9, RZ, PT ;  /* 0x000000ff0900720c */ /* 0x000fe20003f06270 */
[----:B------:R-:W-:Y:S01]  /*3540*/  IMAD R10, R5, R19, R10 ;  /* 0x00000013050a7224 */ /* 0x000fe200078e020a */
[----:B------:R0:W-:Y:S01]  /*3550*/  STL [R1+0x308], R7 ;  /* 0x0003080701007387 */ /* 0x0001e20000100800 */
[----:B------:R-:W-:-:S02]  /*3560*/  VIADD R16, R29, 0xc7 ;  /* 0x000000c71d107836 */ /* 0x000fc40000000000 */
[--C-:B------:R-:W-:Y:S01]  /*3570*/  @!P5 IMAD.IADD R17, R17, 0x1, -R5.reuse ;  /* 0x000000011111d824 */ /* 0x100fe200078e0a05 */
[----:B------:R1:W-:Y:S01]  /*3580*/  STL [R1+0x304], R3 ;  /* 0x0003040301007387 */ /* 0x0003e20000100800 */
[----:B------:R-:W-:Y:S01]  /*3590*/  ISETP.GT.U32.AND P6, PT, R5, R10, PT ;  /* 0x0000000a0500720c */ /* 0x000fe20003fc4070 */
[--C-:B------:R-:W-:Y:S01]  /*35a0*/  @!P1 IMAD.IADD R14, R14, 0x1, -R5.reuse ;  /* 0x000000010e0e9824 */ /* 0x100fe200078e0a05 */
[----:B------:R-:W-:Y:S01]  /*35b0*/  ISETP.GE.AND P1, PT, R4, RZ, PT ;  /* 0x000000ff0400720c */ /* 0x000fe20003f26270 */
[----:B------:R2:W-:Y:S01]  /*35c0*/  STL [R1+0x300], R2 ;  /* 0x0003000201007387 */ /* 0x0005e20000100800 */
[----:B------:R-:W-:Y:S01]  /*35d0*/  @!P4 IMAD.IADD R15, R15, 0x1, -R5 ;  /* 0x000000010f0fc824 */ /* 0x000fe200078e0a05 */
[----:B------:R-:W-:Y:S01]  /*35e0*/  ISETP.GT.U32.AND P5, PT, R5, R17, PT ;  /* 0x000000110500720c */ /* 0x000fe20003fa4070 */
[----:B0-----:R-:W-:Y:S01]  /*35f0*/  IMAD.MOV.U32 R7, RZ, RZ, R14 ;  /* 0x000000ffff077224 */ /* 0x001fe200078e000e */
[----:B------:R-:W-:Y:S01]  /*3600*/  ISETP.GE.AND P4, PT, R8, RZ, PT ;  /* 0x000000ff0800720c */ /* 0x000fe20003f86270 */
[----:B------:R-:W-:Y:S01]  /*3610*/  VIADD R11, R29, 0xc4 ;  /* 0x000000c41d0b7836 */ /* 0x000fe20000000000 */
[----:B-1----:R-:W-:Y:S01]  /*3620*/  IABS R3, R16 ;  /* 0x0000001000037213 */ /* 0x002fe20000000000 */
[----:B------:R-:W-:-:S02]  /*3630*/  @!P2 IMAD.MOV R7, RZ, RZ, -R7 ;  /* 0x000000ffff07a224 */ /* 0x000fc400078e0a07 */
[----:B------:R-:W-:Y:S02]  /*3640*/  IMAD.MOV.U32 R20, RZ, RZ, R13 ;  /* 0x000000ffff147224 */ /* 0x000fe400078e000d */
[----:B--2---:R-:W-:Y:S01]  /*3650*/  VIADD R2, R29, 0xc6 ;  /* 0x000000c61d027836 */ /* 0x004fe20000000000 */
[----:B------:R0:W-:Y:S01]  /*3660*/  STL [R1+0x2fc], R7 ;  /* 0x0002fc0701007387 */ /* 0x0001e20000100800 */
[----:B------:R-:W-:Y:S02]  /*3670*/  IMAD.MOV.U32 R4, RZ, RZ, R3 ;  /* 0x000000ffff047224 */ /* 0x000fe400078e0003 */
[----:B------:R-:W-:Y:S01]  /*3680*/  @!P6 IMAD.IADD R10, R10, 0x1, -R5 ;  /* 0x000000010a0ae824 */ /* 0x000fe200078e0a05 */
[----:B------:R-:W-:Y:S01]  /*3690*/  IABS R12, R2 ;  /* 0x00000002000c7213 */ /* 0x000fe20000000000 */
[C---:B------:R-:W-:Y:S01]  /*36a0*/  IMAD.HI.U32 R14, R0.reuse, R4, RZ ;  /* 0x00000004000e7227 */ /* 0x040fe200078e00ff */
[C---:B------:R-:W-:Y:S02]  /*36b0*/  ISETP.GT.U32.AND P6, PT, R5.reuse, R15, PT ;  /* 0x0000000f0500720c */ /* 0x040fe40003fc4070 */
[----:B------:R-:W-:Y:S01]  /*36c0*/  ISETP.GT.U32.AND P2, PT, R5, R10, PT ;  /* 0x0000000a0500720c */ /* 0x000fe20003f44070 */
[----:B------:R-:W-:-:S04]  /*36d0*/  IMAD.HI.U32 R9, R0, R12, RZ ;  /* 0x0000000c00097227 */ /* 0x000fc800078e00ff */
[----:B------:R-:W-:Y:S02]  /*36e0*/  IMAD.MOV R18, RZ, RZ, -R9 ;  /* 0x000000ffff127224 */ /* 0x000fe400078e0a09 */
[----:B------:R-:W-:Y:S02]  /*36f0*/  IMAD.MOV R14, RZ, RZ, -R14 ;  /* 0x000000ffff0e7224 */ /* 0x000fe400078e0a0e */
[----:B------:R-:W-:Y:S02]  /*3700*/  IMAD R12, R5, R18, R12 ;  /* 0x00000012050c7224 */ /* 0x000fe400078e020c */
[--C-:B------:R-:W-:Y:S02]  /*3710*/  @!P5 IMAD.IADD R17, R17, 0x1, -R5.reuse ;  /* 0x000000011111d824 */ /* 0x100fe400078e0a05 */
[C---:B------:R-:W-:Y:S01]  /*3720*/  IMAD R4, R5.reuse, R14, R4 ;  /* 0x0000000e05047224 */ /* 0x040fe200078e0204 */
[----:B------:R-:W-:Y:S01]  /*3730*/  ISETP.GT.U32.AND P5, PT, R5, R12, PT ;  /* 0x0000000c0500720c */ /* 0x000fe20003fa4070 */
[--C-:B------:R-:W-:Y:S01]  /*3740*/  @!P6 IMAD.IADD R15, R15, 0x1, -R5.reuse ;  /* 0x000000010f0fe824 */ /* 0x100fe200078e0a05 */
[----:B------:R-:W-:Y:S01]  /*3750*/  IABS R14, R11 ;  /* 0x0000000b000e7213 */ /* 0x000fe20000000000 */
[----:B------:R-:W-:Y:S01]  /*3760*/  VIADD R3, R29, 0xc5 ;  /* 0x000000c51d037836 */ /* 0x000fe20000000000 */
[----:B------:R-:W-:Y:S01]  /*3770*/  ISETP.GT.U32.AND P6, PT, R5, R4, PT ;  /* 0x000000040500720c */ /* 0x000fe20003fc4070 */
[----:B------:R-:W-:Y:S01]  /*3780*/  @!P2 IMAD.IADD R10, R10, 0x1, -R5 ;  /* 0x000000010a0aa824 */ /* 0x000fe200078e0a05 */
[----:B------:R-:W-:Y:S01]  /*3790*/  ISETP.GE.AND P2, PT, R16, RZ, PT ;  /* 0x000000ff1000720c */ /* 0x000fe20003f46270 */
[----:B------:R-:W-:Y:S01]  /*37a0*/  IMAD.MOV.U32 R9, RZ, RZ, R14 ;  /* 0x000000ffff097224 */ /* 0x000fe200078e000e */
[----:B------:R-:W-:Y:S01]  /*37b0*/  IABS R8, R3 ;  /* 0x0000000300087213 */ /* 0x000fe20000000000 */
[----:B------:R-:W-:-:S02]  /*37c0*/  VIADD R14, R29, 0xc3 ;  /* 0x000000c31d0e7836 */ /* 0x000fc40000000000 */
[----:B------:R-:W-:Y:S02]  /*37d0*/  @!P3 IMAD.MOV R20, RZ, RZ, -R20 ;  /* 0x000000ffff14b224 */ /* 0x000fe400078e0a14 */
[--C-:B------:R-:W-:Y:S01]  /*37e0*/  @!P5 IMAD.IADD R12, R12, 0x1, -R5.reuse ;  /* 0x000000010c0cd824 */ /* 0x100fe200078e0a05 */
[----:B------:R-:W-:Y:S01]  /*37f0*/  IABS R16, R14 ;  /* 0x0000000e00107213 */ /* 0x000fe20000000000 */
[----:B------:R-:W-:Y:S01]  /*3800*/  IMAD.HI.U32 R18, R0, R8, RZ ;  /* 0x0000000800127227 */ /* 0x000fe200078e00ff */
[----:B------:R-:W-:Y:S02]  /*3810*/  STL [R1+0x2f8], R20 ;  /* 0x0002f81401007387 */ /* 0x000fe40000100800 */
[----:B------:R-:W-:Y:S01]  /*3820*/  ISETP.GT.U32.AND P3, PT, R5, R12, PT ;  /* 0x0000000c0500720c */ /* 0x000fe20003f64070 */
[----:B------:R-:W-:Y:S01]  /*3830*/  @!P6 IMAD.IADD R4, R4, 0x1, -R5 ;  /* 0x000000010404e824 */ /* 0x000fe200078e0a05 */
[----:B------:R-:W-:Y:S01]  /*3840*/  ISETP.GE.AND P6, PT, R2, RZ, PT ;  /* 0x000000ff0200720c */ /* 0x000fe20003fc6270 */
[----:B------:R-:W-:-:S03]  /*3850*/  IMAD.HI.U32 R13, R0, R16, RZ ;  /* 0x00000010000d7227 */ /* 0x000fc600078e00ff */
[C---:B------:R-:W-:Y:S01]  /*3860*/  ISETP.GT.U32.AND P5, PT, R5.reuse, R4, PT ;  /* 0x000000040500720c */ /* 0x040fe20003fa4070 */
[----:B0-----:R-:W-:Y:S02]  /*3870*/  IMAD.MOV.U32 R7, RZ, RZ, R15 ;  /* 0x000000ffff077224 */ /* 0x001fe400078e000f */
[----:B------:R-:W-:Y:S02]  /*3880*/  IMAD.MOV R18, RZ, RZ, -R18 ;  /* 0x000000ffff127224 */ /* 0x000fe400078e0a12 */
[----:B------:R-:W-:Y:S02]  /*3890*/  IMAD.MOV R13, RZ, RZ, -R13 ;  /* 0x000000ffff0d7224 */ /* 0x000fe400078e0a0d */
[----:B------:R-:W-:Y:S02]  /*38a0*/  @!P0 IMAD.MOV R7, RZ, RZ, -R7 ;  /* 0x000000ffff078224 */ /* 0x000fe400078e0a07 */
[C---:B------:R-:W-:Y:S02]  /*38b0*/  IMAD R8, R5.reuse, R18, R8 ;  /* 0x0000001205087224 */ /* 0x040fe400078e0208 */
[----:B------:R-:W-:Y:S01]  /*38c0*/  IMAD.HI.U32 R19, R0, R9, RZ ;  /* 0x0000000900137227 */ /* 0x000fe200078e00ff */
[----:B------:R0:W-:Y:S02]  /*38d0*/  STL [R1+0x2f4], R7 ;  /* 0x0002f40701007387 */ /* 0x0001e40000100800 */
[C---:B------:R-:W-:Y:S01]  /*38e0*/  ISETP.GT.U32.AND P0, PT, R5.reuse, R8, PT ;  /* 0x000000080500720c */ /* 0x040fe20003f04070 */
[----:B------:R-:W-:-:S02]  /*38f0*/  IMAD R13, R5, R13, R16 ;  /* 0x0000000d050d7224 */ /* 0x000fc400078e0210 */
[----:B------:R-:W-:Y:S02]  /*3900*/  IMAD.MOV R19, RZ, RZ, -R19 ;  /* 0x000000ffff137224 */ /* 0x000fe400078e0a13 */
[----:B------:R-:W-:Y:S01]  /*3910*/  @!P3 IMAD.IADD R12, R12, 0x1, -R5 ;  /* 0x000000010c0cb824 */ /* 0x000fe200078e0a05 */
[----:B------:R-:W-:Y:S01]  /*3920*/  ISETP.GT.U32.AND P3, PT, R5, R13, PT ;  /* 0x0000000d0500720c */ /* 0x000fe20003f64070 */
[----:B------:R-:W-:Y:S01]  /*3930*/  @!P1 IMAD.MOV R10, RZ, RZ, -R10 ;  /* 0x000000ffff0a9224 */ /* 0x000fe200078e0a0a */
[----:B------:R-:W-:Y:S01]  /*3940*/  ISETP.GE.AND P1, PT, R3, RZ, PT ;  /* 0x000000ff0300720c */ /* 0x000fe20003f26270 */
[----:B0-----:R-:W-:Y:S02]  /*3950*/  IMAD.MOV.U32 R7, RZ, RZ, R17 ;  /* 0x000000ffff077224 */ /* 0x001fe400078e0011 */
[----:B------:R-:W-:Y:S01]  /*3960*/  IMAD R9, R5, R19, R9 ;  /* 0x0000001305097224 */ /* 0x000fe200078e0209 */
[----:B------:R0:W-:Y:S01]  /*3970*/  STL [R1+0x2f0], R10 ;  /* 0x0002f00a01007387 */ /* 0x0001e20000100800 */
[----:B------:R-:W-:-:S02]  /*3980*/  @!P4 IMAD.MOV R7, RZ, RZ, -R7 ;  /* 0x000000ffff07c224 */ /* 0x000fc400078e0a07 */
[--C-:B------:R-:W-:Y:S01]  /*3990*/  @!P5 IMAD.IADD R4, R4, 0x1, -R5.reuse ;  /* 0x000000010404d824 */ /* 0x100fe200078e0a05 */
[----:B------:R-:W-:Y:S01]  /*39a0*/  ISETP.GT.U32.AND P4, PT, R5, R9, PT ;  /* 0x000000090500720c */ /* 0x000fe20003f84070 */
[----:B------:R-:W-:Y:S01]  /*39b0*/  VIADD R2, R29, 0xc2 ;  /* 0x000000c21d027836 */ /* 0x000fe20000000000 */
[----:B------:R1:W-:Y:S01]  /*39c0*/  STL [R1+0x2ec], R7 ;  /* 0x0002ec0701007387 */ /* 0x0003e20000100800 */
[----:B------:R-:W-:Y:S01]  /*39d0*/  ISETP.GE.AND P5, PT, R11, RZ, PT ;  /* 0x000000ff0b00720c */ /* 0x000fe20003fa6270 */
[----:B------:R-:W-:Y:S02]  /*39e0*/  VIADD R11, R29, 0xc1 ;  /* 0x000000c11d0b7836 */ /* 0x000fe40000000000 */
[--C-:B------:R-:W-:Y:S01]  /*39f0*/  @!P0 IMAD.IADD R8, R8, 0x1, -R5.reuse ;  /* 0x0000000108088824 */ /* 0x100fe200078e0a05 */
[----:B------:R-:W-:Y:S01]  /*3a00*/  ISETP.GE.AND P0, PT, R14, RZ, PT ;  /* 0x000000ff0e00720c */ /* 0x000fe20003f06270 */
[--C-:B------:R-:W-:Y:S01]  /*3a10*/  @!P3 IMAD.IADD R13, R13, 0x1, -R5.reuse ;  /* 0x000000010d0db824 */ /* 0x100fe200078e0a05 */
[----:B------:R-:W-:Y:S01]  /*3a20*/  IABS R14, R11 ;  /* 0x0000000b000e7213 */ /* 0x000fe20000000000 */
[----:B0-----:R-:W-:Y:S01]  /*3a30*/  VIADD R10, R29, 0xc0 ;  /* 0x000000c01d0a7836 */ /* 0x001fe20000000000 */
[----:B------:R-:W-:Y:S01]  /*3a40*/  IABS R18, R2 ;  /* 0x0000000200127213 */ /* 0x000fe20000000000 */
[----:B-1----:R-:W-:Y:S01]  /*3a50*/  IMAD.MOV.U32 R7, RZ, RZ, R4 ;  /* 0x000000ffff077224 */ /* 0x002fe200078e0004 */
[----:B------:R-:W-:Y:S01]  /*3a60*/  ISETP.GT.U32.AND P3, PT, R5, R13, PT ;  /* 0x0000000d0500720c */ /* 0x000fe20003f64070 */
[----:B------:R-:W-:Y:S01]  /*3a70*/  @!P4 IMAD.IADD R9, R9, 0x1, -R5 ;  /* 0x000000010909c824 */ /* 0x000fe200078e0a05 */
[----:B------:R-:W-:Y:S01]  /*3a80*/  IABS R4, R10 ;  /* 0x0000000a00047213 */ /* 0x000fe20000000000 */
[----:B------:R-:W-:Y:S01]  /*3a90*/  @!P2 IMAD.MOV R7, RZ, RZ, -R7 ;  /* 0x000000ffff07a224 */ /* 0x000fe200078e0a07 */
[C---:B------:R-:W-:Y:S01]  /*3aa0*/  ISETP.GT.U32.AND P2, PT, R5.reuse, R8, PT ;  /* 0x000000080500720c */ /* 0x040fe20003f44070 */
[----:B------:R-:W-:Y:S01]  /*3ab0*/  IMAD.HI.U32 R3, R0, R18, RZ ;  /* 0x0000001200037227 */ /* 0x000fe200078e00ff */
[----:B------:R-:W-:-:S02]  /*3ac0*/  ISETP.GT.U32.AND P4, PT, R5, R9, PT ;  /* 0x000000090500720c */ /* 0x000fc40003f84070 */
[----:B------:R0:W-:Y:S01]  /*3ad0*/  STL [R1+0x2e8], R7 ;  /* 0x0002e80701007387 */ /* 0x0001e20000100800 */
[----:B------:R-:W-:Y:S02]  /*3ae0*/  IMAD.MOV R3, RZ, RZ, -R3 ;  /* 0x000000ffff037224 */ /* 0x000fe400078e0a03 */
[----:B------:R-:W-:Y:S02]  /*3af0*/  VIADD R19, R29, 0xad ;  /* 0x000000ad1d137836 */ /* 0x000fe40000000000 */
[----:B------:R-:W-:Y:S02]  /*3b00*/  IMAD R3, R5, R3, R18 ;  /* 0x0000000305037224 */ /* 0x000fe400078e0212 */
[--C-:B------:R-:W-:Y:S01]  /*3b10*/  @!P3 IMAD.IADD R13, R13, 0x1, -R5.reuse ;  /* 0x000000010d0db824 */ /* 0x100fe200078e0a05 */
[----:B------:R-:W-:Y:S01]  /*3b20*/  IABS R20, R19 ;  /* 0x0000001300147213 */ /* 0x000fe20000000000 */
[----:B------:R-:W-:Y:S01]  /*3b30*/  @!P2 IMAD.IADD R8, R8, 0x1, -R5 ;  /* 0x000000010808a824 */ /* 0x000fe200078e0a05 */
[----:B------:R-:W-:Y:S01]  /*3b40*/  ISETP.GT.U32.AND P2, PT, R5, R3, PT ;  /* 0x000000030500720c */ /* 0x000fe20003f44070 */
[----:B0-----:R-:W-:-:S02]  /*3b50*/  IMAD.MOV.U32 R7, RZ, RZ, R12 ;  /* 0x000000ffff077224 */ /* 0x001fc400078e000c */
[----:B------:R-:W-:-:S04]  /*3b60*/  IMAD.HI.U32 R12, R0, R14, RZ ;  /* 0x0000000e000c7227 */ /* 0x000fc800078e00ff */
[----:B------:R-:W-:Y:S02]  /*3b70*/  IMAD.MOV R12, RZ, RZ, -R12 ;  /* 0x000000ffff0c7224 */ /* 0x000fe400078e0a0c */
[----:B------:R-:W-:Y:S01]  /*3b80*/  @!P6 IMAD.MOV R7, RZ, RZ, -R7 ;  /* 0x000000ffff07e224 */ /* 0x000fe200078e0a07 */
[----:B------:R-:W-:Y:S01]  /*3b90*/  ISETP.GE.AND P6, PT, R2, RZ, PT ;  /* 0x000000ff0200720c */ /* 0x000fe20003fc6270 */
[----:B------:R-:W-:Y:S02]  /*3ba0*/  IMAD R2, R5, R12, R14 ;  /* 0x0000000c05027224 */ /* 0x000fe400078e020e */
[----:B------:R-:W-:Y:S01]  /*3bb0*/  @!P4 IMAD.IADD R9, R9, 0x1, -R5 ;  /* 0x000000010909c824 */ /* 0x000fe200078e0a05 */
[----:B------:R-:W-:Y:S01]  /*3bc0*/  ISETP.GE.AND P4, PT, R11, RZ, PT ;  /* 0x000000ff0b00720c */ /* 0x000fe20003f86270 */
[----:B------:R-:W-:Y:S01]  /*3bd0*/  VIADD R11, R29, 0xbf ;  /* 0x000000bf1d0b7836 */ /* 0x000fe20000000000 */
[----:B------:R-:W-:Y:S01]  /*3be0*/  ISETP.GT.U32.AND P3, PT, R5, R2, PT ;  /* 0x000000020500720c */ /* 0x000fe20003f64070 */
[----:B------:R-:W-:Y:S01]  /*3bf0*/  IMAD.HI.U32 R14, R0, R4, RZ ;  /* 0x00000004000e7227 */ /* 0x000fe200078e00ff */
[----:B------:R0:W-:Y:S02]  /*3c00*/  STL [R1+0x2e4], R7 ;  /* 0x0002e40701007387 */ /* 0x0001e40000100800 */
[----:B------:R-:W-:Y:S01]  /*3c10*/  IABS R15, R11 ;  /* 0x0000000b000f7213 */ /* 0x000fe20000000000 */
[----:B------:R-:W-:-:S02]  /*3c20*/  IMAD.MOV R14, RZ, RZ, -R14 ;  /* 0x000000ffff0e7224 */ /* 0x000fc400078e0a0e */
[----:B------:R-:W-:Y:S01]  /*3c30*/  @!P2 IMAD.IADD R3, R3, 0x1, -R5 ;  /* 0x000000010303a824 */ /* 0x000fe200078e0a05 */
[----:B------:R-:W-:Y:S01]  /*3c40*/  ISETP.GE.AND P2, PT, R10, RZ, PT ;  /* 0x000000ff0a00720c */ /* 0x000fe20003f46270 */
[----:B------:R-:W-:Y:S02]  /*3c50*/  IMAD R4, R5, R14, R4 ;  /* 0x0000000e05047224 */ /* 0x000fe400078e0204 */
[----:B------:R-:W-:Y:S02]  /*3c60*/  IMAD.MOV.U32 R17, RZ, RZ, R9 ;  /* 0x000000ffff117224 */ /* 0x000fe400078e0009 */
[----:B------:R-:W-:Y:S02]  /*3c70*/  @!P3 IMAD.IADD R2, R2, 0x1, -R5 ;  /* 0x000000010202b824 */ /* 0x000fe400078e0a05 */
[----:B0-----:R-:W-:Y:S02]  /*3c80*/  IMAD.MOV.U32 R7, RZ, RZ, R8 ;  /* 0x000000ffff077224 */ /* 0x001fe400078e0008 */
[----:B------:R-:W-:Y:S01]  /*3c90*/  VIADD R12, R29, 0xbe ;  /* 0x000000be1d0c7836 */ /* 0x000fe20000000000 */
[C---:B------:R-:W-:Y:S01]  /*3ca0*/  ISETP.GT.U32.AND P3, PT, R5.reuse, R2, PT ;  /* 0x000000020500720c */ /* 0x040fe20003f64070 */
[----:B------:R-:W-:Y:S01]  /*3cb0*/  @!P1 IMAD.MOV R7, RZ, RZ, -R7 ;  /* 0x000000ffff079224 */ /* 0x000fe200078e0a07 */
[----:B------:R-:W-:Y:S01]  /*3cc0*/  ISETP.GT.U32.AND P1, PT, R5, R3, PT ;  /* 0x000000030500720c */ /* 0x000fe20003f24070 */
[----:B------:R-:W-:Y:S01]  /*3cd0*/  IMAD.HI.U32 R8, R0, R15, RZ ;  /* 0x0000000f00087227 */ /* 0x000fe200078e00ff */
[----:B------:R-:W-:-:S02]  /*3ce0*/  IABS R16, R12 ;  /* 0x0000000c00107213 */ /* 0x000fc40000000000 */
[----:B------:R0:W-:Y:S01]  /*3cf0*/  STL [R1+0x2e0], R7 ;  /* 0x0002e00701007387 */ /* 0x0001e20000100800 */
[----:B------:R-:W-:Y:S01]  /*3d00*/  @!P5 IMAD.MOV R17, RZ, RZ, -R17 ;  /* 0x000000ffff11d224 */ /* 0x000fe200078e0a11 */
[C---:B------:R-:W-:Y:S01]  /*3d10*/  ISETP.GT.U32.AND P5, PT, R5.reuse, R4, PT ;  /* 0x000000040500720c */ /* 0x040fe20003fa4070 */
[----:B------:R-:W-:Y:S02]  /*3d20*/  IMAD.MOV R8, RZ, RZ, -R8 ;  /* 0x000000ffff087224 */ /* 0x000fe400078e0a08 */
[----:B------:R-:W-:Y:S01]  /*3d30*/  IMAD.HI.U32 R9, R0, R16, RZ ;  /* 0x0000001000097227 */ /* 0x000fe200078e00ff */
[----:B------:R-:W-:Y:S03]  /*3d40*/  STL [R1+0x2dc], R17 ;  /* 0x0002dc1101007387 */ /* 0x000fe60000100800 */
[----:B------:R-:W-:Y:S02]  /*3d50*/  IMAD R8, R5, R8, R15 ;  /* 0x0000000805087224 */ /* 0x000fe400078e020f */
[----:B------:R-:W-:-:S02]  /*3d60*/  @!P3 IMAD.IADD R2, R2, 0x1, -R5 ;  /* 0x000000010202b824 */ /* 0x000fc400078e0a05 */
[----:B------:R-:W-:Y:S01]  /*3d70*/  IMAD.MOV R10, RZ, RZ, -R9 ;  /* 0x000000ffff0a7224 */ /* 0x000fe200078e0a09 */
[----:B------:R-:W-:Y:S01]  /*3d80*/  ISETP.GT.U32.AND P3, PT, R5, R8, PT ;  /* 0x000000080500720c */ /* 0x000fe20003f64070 */
[--C-:B------:R-:W-:Y:S01]  /*3d90*/  @!P1 IMAD.IADD R3, R3, 0x1, -R5.reuse ;  /* 0x0000000103039824 */ /* 0x100fe200078e0a05 */
[----:B------:R-:W-:Y:S01]  /*3da0*/  ISETP.GE.AND P1, PT, R12, RZ, PT ;  /* 0x000000ff0c00720c */ /* 0x000fe20003f26270 */
[----:B------:R-:W-:Y:S02]  /*3db0*/  @!P5 IMAD.IADD R4, R4, 0x1, -R5 ;  /* 0x000000010404d824 */ /* 0x000fe400078e0a05 */
[----:B0-----:R-:W-:Y:S02]  /*3dc0*/  IMAD.MOV.U32 R7, RZ, RZ, R13 ;  /* 0x000000ffff077224 */ /* 0x001fe400078e000d */
[C---:B------:R-:W-:Y:S01]  /*3dd0*/  IMAD R15, R5.reuse, R10, R16 ;  /* 0x0000000a050f7224 */ /* 0x040fe200078e0210 */
[----:B------:R-:W-:Y:S01]  /*3de0*/  ISETP.GT.U32.AND P5, PT, R5, R4, PT ;  /* 0x000000040500720c */ /* 0x000fe20003fa4070 */
[----:B------:R-:W-:-:S02]  /*3df0*/  IMAD.MOV.U32 R14, RZ, RZ, R3 ;  /* 0x000000ffff0e7224 */ /* 0x000fc400078e0003 */
[----:B------:R-:W-:Y:S01]  /*3e00*/  @!P0 IMAD.MOV R7, RZ, RZ, -R7 ;  /* 0x000000ffff078224 */ /* 0x000fe200078e0a07 */
[----:B------:R-:W-:Y:S01]  /*3e10*/  ISETP.GE.AND P0, PT, R11, RZ, PT ;  /* 0x000000ff0b00720c */ /* 0x000fe20003f06270 */
[----:B------:R-:W-:Y:S01]  /*3e20*/  @!P6 IMAD.MOV R14, RZ, RZ, -R14 ;  /* 0x000000ffff0ee224 */ /* 0x000fe200078e0a0e */
[----:B------:R-:W-:Y:S01]  /*3e30*/  ISETP.GT.U32.AND P6, PT, R5, R15, PT ;  /* 0x0000000f0500720c */ /* 0x000fe20003fc4070 */
[--C-:B------:R-:W-:Y:S01]  /*3e40*/  @!P3 IMAD.IADD R8, R8, 0x1, -R5.reuse ;  /* 0x000000010808b824 */ /* 0x100fe200078e0a05 */
[----:B------:R0:W-:Y:S01]  /*3e50*/  STL [R1+0x2d8], R7 ;  /* 0x0002d80701007387 */ /* 0x0001e20000100800 */
[C---:B------:R-:W-:Y:S02]  /*3e60*/  VIADD R9, R29.reuse, 0xbd ;  /* 0x000000bd1d097836 */ /* 0x040fe40000000000 */
[----:B------:R-:W-:Y:S01]  /*3e70*/  VIADD R10, R29, 0xbb ;  /* 0x000000bb1d0a7836 */ /* 0x000fe20000000000 */
[----:B------:R-:W-:Y:S01]  /*3e80*/  ISETP.GT.U32.AND P3, PT, R5, R8, PT ;  /* 0x000000080500720c */ /* 0x000fe20003f64070 */
[----:B------:R-:W-:Y:S01]  /*3e90*/  VIADD R11, R29, 0xbc ;  /* 0x000000bc1d0b7836 */ /* 0x000fe20000000000 */
[----:B------:R-:W-:Y:S01]  /*3ea0*/  IABS R12, R9 ;  /* 0x00000009000c7213 */ /* 0x000fe20000000000 */
[--C-:B------:R-:W-:Y:S01]  /*3eb0*/  @!P5 IMAD.IADD R4, R4, 0x1, -R5.reuse ;  /* 0x000000010404d824 */ /* 0x100fe200078e0a05 */
[----:B------:R-:W-:Y:S01]  /*3ec0*/  IABS R3, R10 ;  /* 0x0000000a00037213 */ /* 0x000fe20000000000 */
[----:B------:R-:W-:Y:S01]  /*3ed0*/  STL [R1+0x2d4], R14 ;  /* 0x0002d40e01007387 */ /* 0x000fe20000100800 */
[----:B0-----:R-:W-:Y:S01]  /*3ee0*/  IMAD.MOV.U32 R7, RZ, RZ, R2 ;  /* 0x000000ffff077224 */ /* 0x001fe200078e0002 */
[----:B------:R-:W-:Y:S01]  /*3ef0*/  IABS R13, R11 ;  /* 0x0000000b000d7213 */ /* 0x000fe20000000000 */
[----:B------:R-:W-:Y:S01]  /*3f00*/  @!P6 IMAD.IADD R15, R15, 0x1, -R5 ;  /* 0x000000010f0fe824 */ /* 0x000fe200078e0a05 */
[----:B------:R-:W-:Y:S01]  /*3f10*/  ISETP.GE.AND P5, PT, R11, RZ, PT ;  /* 0x000000ff0b00720c */ /* 0x000fe20003fa6270 */
[----:B------:R-:W-:Y:S01]  /*3f20*/  @!P4 IMAD.MOV R7, RZ, RZ, -R7 ;  /* 0x000000ffff07c224 */ /* 0x000fe200078e0a07 */
[----:B------:R-:W-:Y:S01]  /*3f30*/  ISETP.GE.AND P4, PT, R9, RZ, PT ;  /* 0x000000ff0900720c */ /* 0x000fe20003f86270 */
[----:B------:R-:W-:Y:S01]  /*3f40*/  IMAD.HI.U32 R2, R0, R12, RZ ;  /* 0x0000000c00027227 */ /* 0x000fe200078e00ff */
[----:B------:R-:W-:-:S02]  /*3f50*/  ISETP.GT.U32.AND P6, PT, R5, R15, PT ;  /* 0x0000000f0500720c */ /* 0x000fc40003fc4070 */
[----:B------:R0:W-:Y:S01]  /*3f60*/  STL [R1+0x2d0], R7 ;  /* 0x0002d00701007387 */ /* 0x0001e20000100800 */
[----:B------:R-:W-:Y:S02]  /*3f70*/  IMAD.MOV.U32 R9, RZ, RZ, R3 ;  /* 0x000000ffff097224 */ /* 0x000fe400078e0003 */
[----:B------:R-:W-:-:S04]  /*3f80*/  IMAD.HI.U32 R3, R0, R13, RZ ;  /* 0x0000000d00037227 */ /* 0x000fc800078e00ff */
[----:B------:R-:W-:Y:S02]  /*3f90*/  IMAD.MOV R2, RZ, RZ, -R2 ;  /* 0x000000ffff027224 */ /* 0x000fe400078e0a02 */
[----:B------:R-:W-:Y:S02]  /*3fa0*/  IMAD.MOV R3, RZ, RZ, -R3 ;  /* 0x000000ffff037224 */ /* 0x000fe400078e0a03 */
[----:B0-----:R-:W-:Y:S02]  /*3fb0*/  IMAD.MOV.U32 R7, RZ, RZ, R4 ;  /* 0x000000ffff077224 */ /* 0x001fe400078e0004 */
[----:B------:R-:W-:Y:S02]  /*3fc0*/  @!P3 IMAD.IADD R8, R8, 0x1, -R5 ;  /* 0x000000010808b824 */ /* 0x000fe400078e0a05 */
[----:B------:R-:W-:Y:S01]  /*3fd0*/  @!P2 IMAD.MOV R7, RZ, RZ, -R7 ;  /* 0x000000ffff07a224 */ /* 0x000fe200078e0a07 */
[----:B------:R-:W-:Y:S01]  /*3fe0*/  ISETP.GE.AND P2, PT, R10, RZ, PT ;  /* 0x000000ff0a00720c */ /* 0x000fe20003f46270 */
[----:B------:R-:W-:-:S02]  /*3ff0*/  IMAD R2, R5, R2, R12 ;  /* 0x0000000205027224 */ /* 0x000fc400078e020c */
[C---:B------:R-:W-:Y:S01]  /*4000*/  IMAD R3, R5.reuse, R3, R13 ;  /* 0x0000000305037224 */ /* 0x040fe200078e020d */
[----:B------:R0:W-:Y:S01]  /*4010*/  STL [R1+0x2cc], R7 ;  /* 0x0002cc0701007387 */ /* 0x0001e20000100800 */
[----:B------:R-:W-:Y:S01]  /*4020*/  IMAD.HI.U32 R11, R0, R9, RZ ;  /* 0x00000009000b7227 */ /* 0x000fe200078e00ff */
[----:B------:R-:W-:-:S03]  /*4030*/  ISETP.GT.U32.AND P3, PT, R5, R2, PT ;  /* 0x000000020500720c */ /* 0x000fc60003f64070 */
[----:B------:R-:W-:Y:S02]  /*4040*/  IMAD.MOV R11, RZ, RZ, -R11 ;  /* 0x000000ffff0b7224 */ /* 0x000fe400078e0a0b */
[----:B------:R-:W-:Y:S02]  /*4050*/  @!P6 IMAD.IADD R15, R15, 0x1, -R5 ;  /* 0x000000010f0fe824 */ /* 0x000fe400078e0a05 */
[----:B------:R-:W-:Y:S02]  /*4060*/  IMAD R4, R5, R11, R9 ;  /* 0x0000000b05047224 */ /* 0x000fe400078e0209 */
[----:B0-----:R-:W-:Y:S02]  /*4070*/  IMAD.MOV.U32 R7, RZ, RZ, R8 ;  /* 0x000000ffff077224 */ /* 0x001fe400078e0008 */
[----:B------:R-:W-:Y:S02]  /*4080*/  VIADD R11, R29, 0xba ;  /* 0x000000ba1d0b7836 */ /* 0x000fe40000000000 */
[----:B------:R-:W-:Y:S01]  /*4090*/  @!P0 IMAD.MOV R7, RZ, RZ, -R7 ;  /* 0x000000ffff078224 */ /* 0x000fe200078e0a07 */
[----:B------:R-:W-:Y:S01]  /*40a0*/  ISETP.GT.U32.AND P0, PT, R5, R3, PT ;  /* 0x000000030500720c */ /* 0x000fe20003f04070 */
[----:B------:R-:W-:Y:S01]  /*40b0*/  @!P3 IMAD.IADD R2, R2, 0x1, -R5 ;  /* 0x000000010202b824 */ /* 0x000fe200078e0a05 */
[----:B------:R-:W-:Y:S01]  /*40c0*/  ISETP.GE.AND P6, PT, R11, RZ, PT ;  /* 0x000000ff0b00720c */ /* 0x000fe20003fc6270 */
[C---:B------:R-:W-:Y:S01]  /*40d0*/  VIADD R9, R29.reuse, 0xb8 ;  /* 0x000000b81d097836 */ /* 0x040fe20000000000 */
[----:B------:R0:W-:Y:S01]  /*40e0*/  STL [R1+0x2c8], R7 ;  /* 0x0002c80701007387 */ /* 0x0001e20000100800 */
[----:B------:R-:W-:Y:S01]  /*40f0*/  IABS R11, R11 ;  /* 0x0000000b000b7213 */ /* 0x000fe20000000000 */
[----:B------:R-:W-:Y:S01]  /*4100*/  VIADD R8, R29, 0xb9 ;  /* 0x000000b91d087836 */ /* 0x000fe20000000000 */
[----:B------:R-:W-:Y:S01]  /*4110*/  ISETP.GT.U32.AND P3, PT, R5, R2, PT ;  /* 0x000000020500720c */ /* 0x000fe20003f64070 */
[----:B------:R-:W-:Y:S01]  /*4120*/  VIADD R10, R29, 0xb7 ;  /* 0x000000b71d0a7836 */ /* 0x000fe20000000000 */
[----:B------:R-:W-:Y:S01]  /*4130*/  IABS R13, R9 ;  /* 0x00000009000d7213 */ /* 0x000fe20000000000 */
[----:B------:R-:W-:Y:S01]  /*4140*/  IMAD.HI.U32 R23, R0, R20, RZ ;  /* 0x0000001400177227 */ /* 0x000fe200078e00ff */
[----:B------:R-:W-:-:S02]  /*4150*/  IABS R12, R8 ;  /* 0x00000008000c7213 */ /* 0x000fc40000000000 */
[----:B------:R-:W-:Y:S01]  /*4160*/  IABS R14, R10 ;  /* 0x0000000a000e7213 */ /* 0x000fe20000000000 */
[----:B0-----:R-:W-:Y:S02]  /*4170*/  IMAD.MOV.U32 R7, RZ, RZ, R15 ;  /* 0x000000ffff077224 */ /* 0x001fe400078e000f */
[----:B------:R-:W-:Y:S02]  /*4180*/  @!P0 IMAD.IADD R3, R3, 0x1, -R5 ;  /* 0x0000000103038824 */ /* 0x000fe400078e0a05 */
[----:B------:R-:W-:Y:S01]  /*4190*/  @!P1 IMAD.MOV R7, RZ, RZ, -R7 ;  /* 0x000000ffff079224 */ /* 0x000fe200078e0a07 */
[C---:B------:R-:W-:Y:S01]  /*41a0*/  ISETP.GT.U32.AND P1, PT, R5.reuse, R4, PT ;  /* 0x000000040500720c */ /* 0x040fe20003f24070 */
[----:B------:R-:W-:Y:S01]  /*41b0*/  IMAD.HI.U32 R15, R0, R11, RZ ;  /* 0x0000000b000f7227 */ /* 0x000fe200078e00ff */
[----:B------:R-:W-:Y:S02]  /*41c0*/  ISETP.GT.U32.AND P0, PT, R5, R3, PT ;  /* 0x000000030500720c */ /* 0x000fe40003f04070 */
[----:B------:R0:W-:Y:S01]  /*41d0*/  STL [R1+0x2c4], R7 ;  /* 0x0002c40701007387 */ /* 0x0001e20000100800 */
[----:B------:R-:W-:-:S02]  /*41e0*/  IMAD.MOV R15, RZ, RZ, -R15 ;  /* 0x000000ffff0f7224 */ /* 0x000fc400078e0a0f */
[----:B------:R-:W-:Y:S01]  /*41f0*/  @!P3 IMAD.IADD R2, R2, 0x1, -R5 ;  /* 0x000000010202b824 */ /* 0x000fe200078e0a05 */
[----:B------:R-:W-:Y:S01]  /*4200*/  ISETP.GE.AND P3, PT, R8, RZ, PT ;  /* 0x000000ff0800720c */ /* 0x000fe20003f66270 */
[----:B------:R-:W-:-:S04]  /*4210*/  IMAD.HI.U32 R17, R0, R13, RZ ;  /* 0x0000000d00117227 */ /* 0x000fc800078e00ff */
[----:B------:R-:W-:Y:S02]  /*4220*/  @!P1 IMAD.IADD R4, R4, 0x1, -R5 ;  /* 0x0000000104049824 */ /* 0x000fe400078e0a05 */
[----:B------:R-:W-:Y:S02]  /*4230*/  IMAD R11, R5, R15, R11 ;  /* 0x0000000f050b7224 */ /* 0x000fe400078e020b */
[----:B------:R-:W-:Y:S01]  /*4240*/  @!P0 IMAD.IADD R3, R3, 0x1, -R5 ;  /* 0x0000000103038824 */ /* 0x000fe200078e0a05 */
[C---:B------:R-:W-:Y:S01]  /*4250*/  ISETP.GT.U32.AND P1, PT, R5.reuse, R4, PT ;  /* 0x000000040500720c */ /* 0x040fe20003f24070 */
[----:B------:R-:W-:Y:S01]  /*4260*/  IMAD.MOV.U32 R18, RZ, RZ, R2 ;  /* 0x000000ffff127224 */ /* 0x000fe200078e0002 */
[----:B------:R-:W-:Y:S01]  /*4270*/  ISETP.GT.U32.AND P0, PT, R5, R11, PT ;  /* 0x0000000b0500720c */ /* 0x000fe20003f04070 */
[----:B------:R-:W-:Y:S02]  /*4280*/  IMAD.MOV R17, RZ, RZ, -R17 ;  /* 0x000000ffff117224 */ /* 0x000fe400078e0a11 */
[----:B0-----:R-:W-:-:S02]  /*4290*/  IMAD.MOV.U32 R7, RZ, RZ, R3 ;  /* 0x000000ffff077224 */ /* 0x001fc400078e0003 */
[----:B------:R-:W-:-:S04]  /*42a0*/  IMAD.HI.U32 R16, R0, R12, RZ ;  /* 0x0000000c00107227 */ /* 0x000fc800078e00ff */
[----:B------:R-:W-:-:S04]  /*42b0*/  IMAD.HI.U32 R8, R0, R14, RZ ;  /* 0x0000000e00087227 */ /* 0x000fc800078e00ff */
[----:B------:R-:W-:Y:S02]  /*42c0*/  @!P4 IMAD.MOV R18, RZ, RZ, -R18 ;  /* 0x000000ffff12c224 */ /* 0x000fe400078e0a12 */
[----:B------:R-:W-:Y:S01]  /*42d0*/  @!P5 IMAD.MOV R7, RZ, RZ, -R7 ;  /* 0x000000ffff07d224 */ /* 0x000fe200078e0a07 */
[----:B------:R-:W-:Y:S01]  /*42e0*/  ISETP.GE.AND P5, PT, R9, RZ, PT ;  /* 0x000000ff0900720c */ /* 0x000fe20003fa6270 */
[C---:B------:R-:W-:Y:S01]  /*42f0*/  IMAD R2, R5.reuse, R17, R13 ;  /* 0x0000001105027224 */ /* 0x040fe200078e020d */
[----:B------:R-:W-:Y:S01]  /*4300*/  STL [R1+0x2c0], R18 ;  /* 0x0002c01201007387 */ /* 0x000fe20000100800 */
[----:B------:R-:W-:Y:S02]  /*4310*/  IMAD.MOV R16, RZ, RZ, -R16 ;  /* 0x000000ffff107224 */ /* 0x000fe400078e0a10 */
[----:B------:R-:W-:Y:S01]  /*4320*/  IMAD.MOV R15, RZ, RZ, -R8 ;  /* 0x000000ffff0f7224 */ /* 0x000fe200078e0a08 */
[----:B------:R0:W-:Y:S01]  /*4330*/  STL [R1+0x2bc], R7 ;  /* 0x0002bc0701007387 */ /* 0x0001e20000100800 */
[----:B------:R-:W-:Y:S01]  /*4340*/  @!P1 IMAD.IADD R4, R4, 0x1, -R5 ;  /* 0x0000000104049824 */ /* 0x000fe200078e0a05 */
[C---:B------:R-:W-:Y:S01]  /*4350*/  ISETP.GT.U32.AND P1, PT, R5.reuse, R2, PT ;  /* 0x000000020500720c */ /* 0x040fe20003f24070 */
[----:B------:R-:W-:-:S02]  /*4360*/  IMAD R12, R5, R16, R12 ;  /* 0x00000010050c7224 */ /* 0x000fc400078e020c */
[----:B------:R-:W-:Y:S02]  /*4370*/  IMAD R3, R5, R15, R14 ;  /* 0x0000000f05037224 */ /* 0x000fe400078e020e */
[----:B------:R-:W-:Y:S01]  /*4380*/  @!P0 IMAD.IADD R11, R11, 0x1, -R5 ;  /* 0x000000010b0b8824 */ /* 0x000fe200078e0a05 */
[----:B------:R-:W-:Y:S01]  /*4390*/  ISETP.GT.U32.AND P4, PT, R5, R12, PT ;  /* 0x0000000c0500720c */ /* 0x000fe20003f84070 */
[----:B------:R-:W-:Y:S02]  /*43a0*/  VIADD R9, R29, 0xb5 ;  /* 0x000000b51d097836 */ /* 0x000fe40000000000 */
[----:B0-----:R-:W-:Y:S01]  /*43b0*/  IMAD.MOV.U32 R7, RZ, RZ, R4 ;  /* 0x000000ffff077224 */ /* 0x001fe200078e0004 */
[----:B------:R-:W-:Y:S01]  /*43c0*/  ISETP.GT.U32.AND P0, PT, R5, R11, PT ;  /* 0x0000000b0500720c */ /* 0x000fe20003f04070 */
[----:B------:R-:W-:Y:S01]  /*43d0*/  VIADD R8, R29, 0xb6 ;  /* 0x000000b61d087836 */ /* 0x000fe20000000000 */
[----:B------:R-:W-:Y:S01]  /*43e0*/  IABS R15, R9 ;  /* 0x00000009000f7213 */ /* 0x000fe20000000000 */
[----:B------:R-:W-:Y:S01]  /*43f0*/  @!P2 IMAD.MOV R7, RZ, RZ, -R7 ;  /* 0x000000ffff07a224 */ /* 0x000fe200078e0a07 */
[----:B------:R-:W-:Y:S01]  /*4400*/  ISETP.GT.U32.AND P2, PT, R5, R3, PT ;  /* 0x000000030500720c */ /* 0x000fe20003f44070 */
[--C-:B------:R-:W-:Y:S01]  /*4410*/  @!P1 IMAD.IADD R2, R2, 0x1, -R5.reuse ;  /* 0x0000000102029824 */ /* 0x100fe200078e0a05 */
[----:B------:R-:W-:Y:S01]  /*4420*/  IABS R14, R8 ;  /* 0x00000008000e7213 */ /* 0x000fe20000000000 */
[----:B------:R-:W-:Y:S01]  /*4430*/  VIADD R13, R29, 0xb4 ;  /* 0x000000b41d0d7836 */ /* 0x000fe20000000000 */
[----:B------:R0:W-:Y:S01]  /*4440*/  STL [R1+0x2b8], R7 ;  /* 0x0002b80701007387 */ /* 0x0001e20000100800 */
[----:B------:R-:W-:Y:S01]  /*4450*/  @!P4 IMAD.IADD R12, R12, 0x1, -R5 ;  /* 0x000000010c0cc824 */ /* 0x000fe200078e0a05 */
[----:B------:R-:W-:Y:S01]  /*4460*/  ISETP.GT.U32.AND P1, PT, R5, R2, PT ;  /* 0x000000020500720c */ /* 0x000fe20003f24070 */
[----:B------:R-:W-:Y:S01]  /*4470*/  IMAD.HI.U32 R16, R0, R14, RZ ;  /* 0x0000000e00107227 */ /* 0x000fe200078e00ff */
[----:B------:R-:W-:-:S02]  /*4480*/  IABS R4, R13 ;  /* 0x0000000d00047213 */ /* 0x000fc40000000000 */
[----:B------:R-:W-:Y:S01]  /*4490*/  ISETP.GT.U32.AND P4, PT, R5, R12, PT ;  /* 0x0000000c0500720c */ /* 0x000fe20003f84070 */
[--C-:B------:R-:W-:Y:S01]  /*44a0*/  @!P0 IMAD.IADD R11, R11, 0x1, -R5.reuse ;  /* 0x000000010b0b8824 */ /* 0x100fe200078e0a05 */
[----:B------:R-:W-:Y:S01]  /*44b0*/  ISETP.GE.AND P0, PT, R10, RZ, PT ;  /* 0x000000ff0a00720c */ /* 0x000fe20003f06270 */
[----:B------:R-:W-:Y:S02]  /*44c0*/  @!P2 IMAD.IADD R3, R3, 0x1, -R5 ;  /* 0x000000010303a824 */ /* 0x000fe400078e0a05 */
[----:B------:R-:W-:-:S03]  /*44d0*/  IMAD.HI.U32 R10, R0, R15, RZ ;  /* 0x0000000f000a7227 */ /* 0x000fc600078e00ff */
[----:B------:R-:W-:Y:S01]  /*44e0*/  ISETP.GT.U32.AND P2, PT, R5, R3, PT ;  /* 0x000000030500720c */ /* 0x000fe20003f44070 */
[----:B------:R-:W-:Y:S02]  /*44f0*/  IMAD.MOV R10, RZ, RZ, -R10 ;  /* 0x000000ffff0a7224 */ /* 0x000fe400078e0a0a */
[----:B------:R-:W-:Y:S01]  /*4500*/  @!P1 IMAD.IADD R2, R2, 0x1, -R5 ;  /* 0x0000000102029824 */ /* 0x000fe200078e0a05 */
[----:B------:R-:W-:Y:S01]  /*4510*/  ISETP.GE.AND P1, PT, R13, RZ, PT ;  /* 0x000000ff0d00720c */ /* 0x000fe20003f26270 */
[----:B------:R-:W-:Y:S02]  /*4520*/  IMAD.MOV R16, RZ, RZ, -R16 ;  /* 0x000000ffff107224 */ /* 0x000fe400078e0a10 */
[C---:B------:R-:W-:Y:S02]  /*4530*/  IMAD R13, R5.reuse, R10, R15 ;  /* 0x0000000a050d7224 */ /* 0x040fe400078e020f */
[----:B------:R-:W-:Y:S02]  /*4540*/  IMAD.MOV.U32 R17, RZ, RZ, R11 ;  /* 0x000000ffff117224 */ /* 0x000fe400078e000b */
[----:B------:R-:W-:-:S02]  /*4550*/  IMAD R14, R5, R16, R14 ;  /* 0x00000010050e7224 */ /* 0x000fc400078e020e */
[--C-:B------:R-:W-:Y:S02]  /*4560*/  @!P4 IMAD.IADD R12, R12, 0x1, -R5.reuse ;  /* 0x000000010c0cc824 */ /* 0x100fe400078e0a05 */
[----:B------:R-:W-:Y:S01]  /*4570*/  @!P2 IMAD.IADD R3, R3, 0x1, -R5 ;  /* 0x000000010303a824 */ /* 0x000fe200078e0a05 */
[C---:B------:R-:W-:Y:S01]  /*4580*/  ISETP.GT.U32.AND P2, PT, R5.reuse, R13, PT ;  /* 0x0000000d0500720c */ /* 0x040fe20003f44070 */
[----:B------:R-:W-:Y:S01]  /*4590*/  IMAD.HI.U32 R11, R0, R4, RZ ;  /* 0x00000004000b7227 */ /* 0x000fe200078e00ff */
[----:B------:R-:W-:-:S03]  /*45a0*/  ISETP.GT.U32.AND P4, PT, R5, R14, PT ;  /* 0x0000000e0500720c */ /* 0x000fc60003f84070 */
[----:B------:R-:W-:Y:S01]  /*45b0*/  @!P6 IMAD.MOV R17, RZ, RZ, -R17 ;  /* 0x000000ffff11e224 */ /* 0x000fe200078e0a11 */
[----:B------:R-:W-:Y:S01]  /*45c0*/  ISETP.GE.AND P6, PT, R8, RZ, PT ;  /* 0x000000ff0800720c */ /* 0x000fe20003fc6270 */
[----:B0-----:R-:W-:Y:S02]  /*45d0*/  IMAD.MOV.U32 R7, RZ, RZ, R12 ;  /* 0x000000ffff077224 */ /* 0x001fe400078e000c */
[----:B------:R-:W-:Y:S01]  /*45e0*/  IMAD.MOV R11, RZ, RZ, -R11 ;  /* 0x000000ffff0b7224 */ /* 0x000fe200078e0a0b */
[----:B------:R-:W-:Y:S01]  /*45f0*/  STL [R1+0x2b4], R17 ;  /* 0x0002b41101007387 */ /* 0x000fe20000100800 */
[----:B------:R-:W-:Y:S02]  /*4600*/  IMAD.MOV.U32 R8, RZ, RZ, R2 ;  /* 0x000000ffff087224 */ /* 0x000fe400078e0002 */
[----:B------:R-:W-:Y:S01]  /*4610*/  @!P3 IMAD.MOV R7, RZ, RZ, -R7 ;  /* 0x000000ffff07b224 */ /* 0x000fe200078e0a07 */
[----:B------:R-:W-:Y:S01]  /*4620*/  ISETP.GE.AND P3, PT, R9, RZ, PT ;  /* 0x000000ff0900720c */ /* 0x000fe20003f66270 */
[----:B------:R-:W-:-:S02]  /*4630*/  IMAD R15, R5, R11, R4 ;  /* 0x0000000b050f7224 */ /* 0x000fc400078e0204 */
[----:B------:R-:W-:Y:S01]  /*4640*/  @!P5 IMAD.MOV R8, RZ, RZ, -R8 ;  /* 0x000000ffff08d224 */ /* 0x000fe200078e0a08 */
[----:B------:R0:W-:Y:S01]  /*4650*/  STL [R1+0x2b0], R7 ;  /* 0x0002b00701007387 */ /* 0x0001e20000100800 */
[----:B------:R-:W-:Y:S02]  /*4660*/  VIADD R4, R29, 0xb3 ;  /* 0x000000b31d047836 */ /* 0x000fe40000000000 */
[--C-:B------:R-:W-:Y:S01]  /*4670*/  @!P2 IMAD.IADD R13, R13, 0x1, -R5.reuse ;  /* 0x000000010d0da824 */ /* 0x100fe200078e0a05 */
[----:B------:R1:W-:Y:S01]  /*4680*/  STL [R1+0x2a0], R8 ;  /* 0x0002a00801007387 */ /* 0x0003e20000100800 */
[----:B------:R-:W-:Y:S01]  /*4690*/  @!P4 IMAD.IADD R14, R14, 0x1, -R5 ;  /* 0x000000010e0ec824 */ /* 0x000fe200078e0a05 */
[----:B------:R-:W-:Y:S01]  /*46a0*/  ISETP.GE.AND P5, PT, R4, RZ, PT ;  /* 0x000000ff0400720c */ /* 0x000fe20003fa6270 */
[----:B------:R-:W-:Y:S01]  /*46b0*/  VIADD R2, R29, 0xb2 ;  /* 0x000000b21d027836 */ /* 0x000fe20000000000 */
[----:B------:R-:W-:Y:S01]  /*46c0*/  ISETP.GT.U32.AND P2, PT, R5, R13, PT ;  /* 0x0000000d0500720c */ /* 0x000fe20003f44070 */
[----:B------:R-:W-:Y:S01]  /*46d0*/  VIADD R10, R29, 0xb0 ;  /* 0x000000b01d0a7836 */ /* 0x000fe20000000000 */
[----:B------:R-:W-:Y:S01]  /*46e0*/  ISETP.GT.U32.AND P4, PT, R5, R14, PT ;  /* 0x0000000e0500720c */ /* 0x000fe20003f84070 */
[----:B0-----:R-:W-:Y:S01]  /*46f0*/  IMAD.MOV.U32 R7, RZ, RZ, R3 ;  /* 0x000000ffff077224 */ /* 0x001fe200078e0003 */
[----:B------:R-:W-:Y:S01]  /*4700*/  IABS R12, R2 ;  /* 0x00000002000c7213 */ /* 0x000fe20000000000 */
[----:B------:R-:W-:Y:S01]  /*4710*/  VIADD R17, R29, 0xaf ;  /* 0x000000af1d117836 */ /* 0x000fe20000000000 */
[----:B-1----:R-:W-:Y:S01]  /*4720*/  IABS R8, R4 ;  /* 0x0000000400087213 */ /* 0x002fe20000000000 */
[----:B------:R-:W-:Y:S01]  /*4730*/  @!P0 IMAD.MOV R7, RZ, RZ, -R7 ;  /* 0x000000ffff078224 */ /* 0x000fe200078e0a07 */
[----:B------:R-:W-:Y:S01]  /*4740*/  ISETP.GE.AND P0, PT, R2, RZ, PT ;  /* 0x000000ff0200720c */ /* 0x000fe20003f06270 */
[----:B------:R-:W-:Y:S01]  /*4750*/  IMAD.HI.U32 R3, R0, R12, RZ ;  /* 0x0000000c00037227 */ /* 0x000fe200078e00ff */
[----:B------:R-:W-:-:S02]  /*4760*/  IABS R9, R10 ;  /* 0x0000000a00097213 */ /* 0x000fc40000000000 */
[----:B------:R0:W-:Y:S01]  /*4770*/  STL [R1+0x2ac], R7 ;  /* 0x0002ac0701007387 */ /* 0x0001e20000100800 */
[----:B------:R-:W-:-:S04]  /*4780*/  IMAD.HI.U32 R11, R0, R8, RZ ;  /* 0x00000008000b7227 */ /* 0x000fc800078e00ff */
[----:B------:R-:W-:Y:S02]  /*4790*/  IMAD.MOV R11, RZ, RZ, -R11 ;  /* 0x000000ffff0b7224 */ /* 0x000fe400078e0a0b */
[--C-:B------:R-:W-:Y:S02]  /*47a0*/  @!P2 IMAD.IADD R13, R13, 0x1, -R5.reuse ;  /* 0x000000010d0da824 */ /* 0x100fe400078e0a05 */
[C---:B------:R-:W-:Y:S02]  /*47b0*/  IMAD R8, R5.reuse, R11, R8 ;  /* 0x0000000b05087224 */ /* 0x040fe400078e0208 */
[----:B------:R-:W-:Y:S01]  /*47c0*/  @!P4 IMAD.IADD R14, R14, 0x1, -R5 ;  /* 0x000000010e0ec824 */ /* 0x000fe200078e0a05 */
[C---:B------:R-:W-:Y:S01]  /*47d0*/  ISETP.GT.U32.AND P4, PT, R5.reuse, R15, PT ;  /* 0x0000000f0500720c */ /* 0x040fe20003f84070 */
[----:B------:R-:W-:Y:S01]  /*47e0*/  IMAD.MOV R3, RZ, RZ, -R3 ;  /* 0x000000ffff037224 */ /* 0x000fe200078e0a03 */
[----:B------:R-:W-:Y:S01]  /*47f0*/  ISETP.GT.U32.AND P2, PT, R5, R8, PT ;  /* 0x000000080500720c */ /* 0x000fe20003f44070 */
[----:B------:R-:W-:-:S02]  /*4800*/  IMAD.MOV.U32 R16, RZ, RZ, R14 ;  /* 0x000000ffff107224 */ /* 0x000fc400078e000e */
[----:B------:R-:W-:Y:S02]  /*4810*/  IMAD R12, R5, R3, R12 ;  /* 0x00000003050c7224 */ /* 0x000fe400078e020c */
[----:B------:R-:W-:Y:S02]  /*4820*/  VIADD R2, R29, 0xb1 ;  /* 0x000000b11d027836 */ /* 0x000fe40000000000 */
[----:B------:R-:W-:Y:S01]  /*4830*/  @!P6 IMAD.MOV R16, RZ, RZ, -R16 ;  /* 0x000000ffff10e224 */ /* 0x000fe200078e0a10 */
[----:B------:R-:W-:Y:S01]  /*4840*/  ISETP.GT.U32.AND P6, PT, R5, R12, PT ;  /* 0x0000000c0500720c */ /* 0x000fe20003fc4070 */
[----:B0-----:R-:W-:Y:S01]  /*4850*/  IMAD.MOV.U32 R7, RZ, RZ, R13 ;  /* 0x000000ffff077224 */ /* 0x001fe200078e000d */
[----:B------:R-:W-:Y:S01]  /*4860*/  IABS R4, R2 ;  /* 0x0000000200047213 */ /* 0x000fe20000000000 */
[--C-:B------:R-:W-:Y:S01]  /*4870*/  @!P4 IMAD.IADD R15, R15, 0x1, -R5.reuse ;  /* 0x000000010f0fc824 */ /* 0x100fe200078e0a05 */
[----:B------:R0:W-:Y:S01]  /*4880*/  STL [R1+0x2a4], R16 ;  /* 0x0002a41001007387 */ /* 0x0001e20000100800 */
[----:B------:R-:W-:-:S02]  /*4890*/  @!P2 IMAD.IADD R8, R8, 0x1, -R5 ;  /* 0x000000010808a824 */ /* 0x000fc400078e0a05 */
[----:B------:R-:W-:Y:S01]  /*48a0*/  IMAD.HI.U32 R11, R0, R4, RZ ;  /* 0x00000004000b7227 */ /* 0x000fe200078e00ff */
[C---:B------:R-:W-:Y:S02]  /*48b0*/  ISETP.GT.U32.AND P4, PT, R5.reuse, R15, PT ;  /* 0x0000000f0500720c */ /* 0x040fe40003f84070 */
[C---:B------:R-:W-:Y:S01]  /*48c0*/  ISETP.GT.U32.AND P2, PT, R5.reuse, R8, PT ;  /* 0x000000080500720c */ /* 0x040fe20003f44070 */
[----:B------:R-:W-:Y:S02]  /*48d0*/  IMAD.MOV R11, RZ, RZ, -R11 ;  /* 0x000000ffff0b7224 */ /* 0x000fe400078e0a0b */
[----:B------:R-:W-:Y:S01]  /*48e0*/  @!P3 IMAD.MOV R7, RZ, RZ, -R7 ;  /* 0x000000ffff07b224 */ /* 0x000fe200078e0a07 */
[----:B------:R-:W-:Y:S01]  /*48f0*/  ISETP.GE.AND P3, PT, R2, RZ, PT ;  /* 0x000000ff0200720c */ /* 0x000fe20003f66270 */
[--C-:B------:R-:W-:Y:S02]  /*4900*/  @!P6 IMAD.IADD R12, R12, 0x1, -R5.reuse ;  /* 0x000000010c0ce824 */ /* 0x100fe400078e0a05 */
[C---:B------:R-:W-:Y:S01]  /*4910*/  IMAD R2, R5.reuse, R11, R4 ;  /* 0x0000000b05027224 */ /* 0x040fe200078e0204 */
[----:B------:R-:W-:Y:S01]  /*4920*/  IABS R11, R17 ;  /* 0x00000011000b7213 */ /* 0x000fe20000000000 */
[----:B------:R-:W-:Y:S01]  /*4930*/  IMAD.HI.U32 R3, R0, R9, RZ ;  /* 0x0000000900037227 */ /* 0x000fe200078e00ff */
[C---:B------:R-:W-:Y:S01]  /*4940*/  ISETP.GT.U32.AND P6, PT, R5.reuse, R12, PT ;  /* 0x0000000c0500720c */ /* 0x040fe20003fc4070 */
[----:B------:R1:W-:Y:S02]  /*4950*/  STL [R1+0x2a8], R7 ;  /* 0x0002a80701007387 */ /* 0x0003e40000100800 */
[----:B------:R-:W-:Y:S01]  /*4960*/  @!P2 IMAD.IADD R8, R8, 0x1, -R5 ;  /* 0x000000010808a824 */ /* 0x000fe200078e0a05 */
[----:B------:R-:W-:Y:S01]  /*4970*/  ISETP.GT.U32.AND P2, PT, R5, R2, PT ;  /* 0x000000020500720c */ /* 0x000fe20003f44070 */
[----:B0-----:R-:W-:-:S04]  /*4980*/  IMAD.HI.U32 R16, R0, R11, RZ ;  /* 0x0000000b00107227 */ /* 0x001fc800078e00ff */
[----:B------:R-:W-:Y:S02]  /*4990*/  IMAD.MOV R3, RZ, RZ, -R3 ;  /* 0x000000ffff037224 */ /* 0x000fe400078e0a03 */
[----:B------:R-:W-:Y:S02]  /*49a0*/  VIADD R4, R29, 0xae ;  /* 0x000000ae1d047836 */ /* 0x000fe40000000000 */
[----:B------:R-:W-:Y:S02]  /*49b0*/  IMAD.MOV R16, RZ, RZ, -R16 ;  /* 0x000000ffff107224 */ /* 0x000fe400078e0a10 */
[C---:B------:R-:W-:Y:S01]  /*49c0*/  IMAD R9, R5.reuse, R3, R9 ;  /* 0x0000000305097224 */ /* 0x040fe200078e0209 */
[----:B------:R-:W-:Y:S01]  /*49d0*/  IABS R22, R4 ;  /* 0x0000000400167213 */ /* 0x000fe20000000000 */
[----:B------:R-:W-:Y:S02]  /*49e0*/  IMAD R11, R5, R16, R11 ;  /* 0x00000010050b7224 */ /* 0x000fe400078e020b */
[--C-:B------:R-:W-:Y:S01]  /*49f0*/  @!P4 IMAD.IADD R15, R15, 0x1, -R5.reuse ;  /* 0x000000010f0fc824 */ /* 0x100fe200078e0a05 */
[----:B------:R-:W-:Y:S01]  /*4a00*/  ISETP.GE.AND P4, PT, R10, RZ, PT ;  /* 0x000000ff0a00720c */ /* 0x000fe20003f86270 */
[----:B------:R-:W-:Y:S01]  /*4a10*/  @!P6 IMAD.IADD R12, R12, 0x1, -R5 ;  /* 0x000000010c0ce824 */ /* 0x000fe200078e0a05 */
[----:B------:R-:W-:Y:S01]  /*4a20*/  ISETP.GT.U32.AND P6, PT, R5, R9, PT ;  /* 0x000000090500720c */ /* 0x000fe20003fc4070 */
[----:B------:R-:W-:-:S04]  /*4a30*/  IMAD.HI.U32 R21, R0, R22, RZ ;  /* 0x0000001600157227 */ /* 0x000fc800078e00ff */
[----:B------:R-:W-:Y:S01]  /*4a40*/  @!P2 IMAD.IADD R2, R2, 0x1, -R5 ;  /* 0x000000010202a824 */ /* 0x000fe200078e0a05 */
[C---:B------:R-:W-:Y:S01]  /*4a50*/  ISETP.GT.U32.AND P2, PT, R5.reuse, R11, PT ;  /* 0x0000000b0500720c */ /* 0x040fe20003f44070 */
[----:B-1----:R-:W-:Y:S02]  /*4a60*/  IMAD.MOV.U32 R7, RZ, RZ, R15 ;  /* 0x000000ffff077224 */ /* 0x002fe400078e000f */
[----:B------:R-:W-:Y:S02]  /*4a70*/  IMAD.MOV R21, RZ, RZ, -R21 ;  /* 0x000000ffff157224 */ /* 0x000fe400078e0a15 */
[----:B------:R-:W-:Y:S01]  /*4a80*/  @!P1 IMAD.MOV R7, RZ, RZ, -R7 ;  /* 0x000000ffff079224 */ /* 0x000fe200078e0a07 */
[C---:B------:R-:W-:Y:S01]  /*4a90*/  ISETP.GT.U32.AND P1, PT, R5.reuse, R2, PT ;  /* 0x000000020500720c */ /* 0x040fe20003f24070 */
[----:B------:R-:W-:Y:S02]  /*4aa0*/  IMAD R21, R5, R21, R22 ;  /* 0x0000001505157224 */ /* 0x000fe400078e0216 */
[C---:B------:R-:W-:Y:S01]  /*4ab0*/  VIADD R13, R29.reuse, 0xac ;  /* 0x000000ac1d0d7836 */ /* 0x040fe20000000000 */
[----:B------:R0:W-:Y:S01]  /*4ac0*/  STL [R1+0x29c], R7 ;  /* 0x00029c0701007387 */ /* 0x0001e20000100800 */
[----:B------:R-:W-:-:S02]  /*4ad0*/  VIADD R14, R29, 0xab ;  /* 0x000000ab1d0e7836 */ /* 0x000fc40000000000 */
[--C-:B------:R-:W-:Y:S01]  /*4ae0*/  @!P6 IMAD.IADD R9, R9, 0x1, -R5.reuse ;  /* 0x000000010909e824 */ /* 0x100fe200078e0a05 */
[----:B------:R-:W-:Y:S01]  /*4af0*/  ISETP.GT.U32.AND P6, PT, R5, R21, PT ;  /* 0x000000150500720c */ /* 0x000fe20003fc4070 */
[----:B------:R-:W-:Y:S01]  /*4b00*/  @!P2 IMAD.IADD R11, R11, 0x1, -R5 ;  /* 0x000000010b0ba824 */ /* 0x000fe200078e0a05 */
[----:B------:R-:W-:Y:S01]  /*4b10*/  IABS R3, R13 ;  /* 0x0000000d00037213 */ /* 0x000fe20000000000 */
[----:B------:R-:W-:Y:S01]  /*4b20*/  IMAD.MOV R23, RZ, RZ, -R23 ;  /* 0x000000ffff177224 */ /* 0x000fe200078e0a17 */
[----:B------:R-:W-:Y:S01]  /*4b30*/  IABS R10, R14 ;  /* 0x0000000e000a7213 */ /* 0x000fe20000000000 */
[----:B------:R-:W-:Y:S01]  /*4b40*/  VIADD R15, R29, 0xa9 ;  /* 0x000000a91d0f7836 */ /* 0x000fe20000000000 */
[----:B------:R-:W-:Y:S01]  /*4b50*/  ISETP.GT.U32.AND P2, PT, R5, R9, PT ;  /* 0x000000090500720c */ /* 0x000fe20003f44070 */
[----:B0-----:R-:W-:Y:S02]  /*4b60*/  IMAD.MOV.U32 R7, RZ, RZ, R8 ;  /* 0x000000ffff077224 */ /* 0x001fe400078e0008 */
[----:B------:R-:W-:Y:S01]  /*4b70*/  IMAD.HI.U32 R18, R0, R3, RZ ;  /* 0x0000000300127227 */ /* 0x000fe200078e00ff */
[----:B------:R-:W-:-:S03]  /*4b80*/  IABS R8, R15 ;  /* 0x0000000f00087213 */ /* 0x000fc60000000000 */
[----:B------:R-:W-:Y:S01]  /*4b90*/  @!P5 IMAD.MOV R7, RZ, RZ, -R7 ;  /* 0x000000ffff07d224 */ /* 0x000fe200078e0a07 */
[----:B------:R-:W-:Y:S01]  /*4ba0*/  ISETP.GT.U32.AND P5, PT, R5, R11, PT ;  /* 0x0000000b0500720c */ /* 0x000fe20003fa4070 */
[----:B------:R-:W-:-:S03]  /*4bb0*/  IMAD.HI.U32 R16, R0, R10, RZ ;  /* 0x0000000a00107227 */ /* 0x000fc600078e00ff */
[----:B------:R0:W-:Y:S01]  /*4bc0*/  STL [R1+0x298], R7 ;  /* 0x0002980701007387 */ /* 0x0001e20000100800 */
[----:B------:R-:W-:Y:S02]  /*4bd0*/  IMAD R20, R5, R23, R20 ;  /* 0x0000001705147224 */ /* 0x000fe400078e0214 */
[----:B------:R-:W-:Y:S02]  /*4be0*/  IMAD.MOV R18, RZ, RZ, -R18 ;  /* 0x000000ffff127224 */ /* 0x000fe400078e0a12 */
[----:B------:R-:W-:Y:S02]  /*4bf0*/  IMAD.MOV R16, RZ, RZ, -R16 ;  /* 0x000000ffff107224 */ /* 0x000fe400078e0a10 */
[----:B------:R-:W-:Y:S02]  /*4c00*/  @!P6 IMAD.IADD R21, R21, 0x1, -R5 ;  /* 0x000000011515e824 */ /* 0x000fe400078e0a05 */
[C---:B------:R-:W-:Y:S02]  /*4c10*/  IMAD R3, R5.reuse, R18, R3 ;  /* 0x0000001205037224 */ /* 0x040fe400078e0203 */
[----:B0-----:R-:W-:Y:S01]  /*4c20*/  IMAD.MOV.U32 R7, RZ, RZ, R12 ;  /* 0x000000ffff077224 */ /* 0x001fe200078e000c */
[C---:B------:R-:W-:Y:S01]  /*4c30*/  ISETP.GT.U32.AND P6, PT, R5.reuse, R21, PT ;  /* 0x000000150500720c */ /* 0x040fe20003fc4070 */
[----:B------:R-:W-:-:S02]  /*4c40*/  IMAD R10, R5, R16, R10 ;  /* 0x00000010050a7224 */ /* 0x000fc400078e020a */
[----:B------:R-:W-:Y:S01]  /*4c50*/  @!P0 IMAD.MOV R7, RZ, RZ, -R7 ;  /* 0x000000ffff078224 */ /* 0x000fe200078e0a07 */
[----:B------:R-:W-:Y:S01]  /*4c60*/  ISETP.GT.U32.AND P0, PT, R5, R20, PT ;  /* 0x000000140500720c */ /* 0x000fe20003f04070 */
[----:B------:R-:W-:Y:S02]  /*4c70*/  VIADD R18, R29, 0xaa ;  /* 0x000000aa1d127836 */ /* 0x000fe40000000000 */
[--C-:B------:R-:W-:Y:S01]  /*4c80*/  @!P1 IMAD.IADD R2, R2, 0x1, -R5.reuse ;  /* 0x0000000102029824 */ /* 0x100fe200078e0a05 */
[----:B------:R-:W-:Y:S01]  /*4c90*/  ISETP.GT.U32.AND P1, PT, R5, R3, PT ;  /* 0x000000030500720c */ /* 0x000fe20003f24070 */
[--C-:B------:R-:W-:Y:S01]  /*4ca0*/  @!P5 IMAD.IADD R11, R11, 0x1, -R5.reuse ;  /* 0x000000010b0bd824 */ /* 0x100fe200078e0a05 */
[----:B------:R-:W-:Y:S01]  /*4cb0*/  ISETP.GT.U32.AND P5, PT, R5, R10, PT ;  /* 0x0000000a0500720c */ /* 0x000fe20003fa4070 */
[--C-:B------:R-:W-:Y:S01]  /*4cc0*/  @!P2 IMAD.IADD R9, R9, 0x1, -R5.reuse ;  /* 0x000000010909a824 */ /* 0x100fe200078e0a05 */
[----:B------:R-:W-:Y:S01]  /*4cd0*/  IABS R16, R18 ;  /* 0x0000001200107213 */ /* 0x000fe20000000000 */
[----:B------:R-:W-:Y:S01]  /*4ce0*/  IMAD.MOV.U32 R12, RZ, RZ, R8 ;  /* 0x000000ffff0c7224 */ /* 0x000fe200078e0008 */
[----:B------:R-:W-:Y:S01]  /*4cf0*/  ISETP.GE.AND P2, PT, R17, RZ, PT ;  /* 0x000000ff1100720c */ /* 0x000fe20003f46270 */
[----:B------:R-:W-:Y:S01]  /*4d00*/  IMAD.MOV.U32 R22, RZ, RZ, R2 ;  /* 0x000000ffff167224 */ /* 0x000fe200078e0002 */
[----:B------:R0:W-:Y:S01]  /*4d10*/  STL [R1+0x294], R7 ;  /* 0x0002940701007387 */ /* 0x0001e20000100800 */
[----:B------:R-:W-:Y:S01]  /*4d20*/  @!P0 IMAD.IADD R20, R20, 0x1, -R5 ;  /* 0x0000000114148824 */ /* 0x000fe200078e0a05 */
[----:B------:R-:W-:Y:S01]  /*4d30*/  ISETP.GE.AND P0, PT, R19, RZ, PT ;  /* 0x000000ff1300720c */ /* 0x000fe20003f06270 */
[----:B------:R-:W-:-:S04]  /*4d40*/  IMAD.HI.U32 R17, R0, R16, RZ ;  /* 0x0000001000117227 */ /* 0x000fc800078e00ff */
[----:B------:R-:W-:-:S04]  /*4d50*/  IMAD.HI.U32 R8, R0, R12, RZ ;  /* 0x0000000c00087227 */ /* 0x000fc800078e00ff */
[----:B------:R-:W-:Y:S01]  /*4d60*/  @!P6 IMAD.IADD R21, R21, 0x1, -R5 ;  /* 0x000000011515e824 */ /* 0x000fe200078e0a05 */
[----:B------:R-:W-:Y:S01]  /*4d70*/  ISETP.GE.AND P6, PT, R4, RZ, PT ;  /* 0x000000ff0400720c */ /* 0x000fe20003fc6270 */
[----:B0-----:R-:W-:Y:S02]  /*4d80*/  IMAD.MOV.U32 R7, RZ, RZ, R9 ;  /* 0x000000ffff077224 */ /* 0x001fe400078e0009 */
[----:B------:R-:W-:Y:S01]  /*4d90*/  @!P3 IMAD.MOV R22, RZ, RZ, -R22 ;  /* 0x000000ffff16b224 */ /* 0x000fe200078e0a16 */
[----:B------:R-:W-:Y:S01]  /*4da0*/  ISETP.GT.U32.AND P3, PT, R5, R20, PT ;  /* 0x000000140500720c */ /* 0x000fe20003f64070 */
[----:B------:R-:W-:Y:S02]  /*4db0*/  IMAD.MOV R17, RZ, RZ, -R17 ;  /* 0x000000ffff117224 */ /* 0x000fe400078e0a11 */
[--C-:B------:R-:W-:Y:S01]  /*4dc0*/  @!P1 IMAD.IADD R3, R3, 0x1, -R5.reuse ;  /* 0x0000000103039824 */ /* 0x100fe200078e0a05 */
[----:B------:R-:W-:Y:S01]  /*4dd0*/  STL [R1+0x290], R22 ;  /* 0x0002901601007387 */ /* 0x000fe20000100800 */
[----:B------:R-:W-:Y:S01]  /*4de0*/  @!P5 IMAD.IADD R10, R10, 0x1, -R5 ;  /* 0x000000010a0ad824 */ /* 0x000fe200078e0a05 */
[----:B------:R-:W-:Y:S01]  /*4df0*/  ISETP.GE.AND P1, PT, R13, RZ, PT ;  /* 0x000000ff0d00720c */ /* 0x000fe20003f26270 */
[----:B------:R-:W-:-:S02]  /*4e00*/  IMAD.MOV R4, RZ, RZ, -R8 ;  /* 0x000000ffff047224 */ /* 0x000fc400078e0a08 */
[----:B------:R-:W-:Y:S01]  /*4e10*/  @!P4 IMAD.MOV R7, RZ, RZ, -R7 ;  /* 0x000000ffff07c224 */ /* 0x000fe200078e0a07 */
[C---:B------:R-:W-:Y:S01]  /*4e20*/  ISETP.GT.U32.AND P4, PT, R5.reuse, R3, PT ;  /* 0x000000030500720c */ /* 0x040fe20003f84070 */
[C---:B------:R-:W-:Y:S01]  /*4e30*/  IMAD R8, R5.reuse, R17, R16 ;  /* 0x0000001105087224 */ /* 0x040fe200078e0210 */
[----:B------:R-:W-:Y:S01]  /*4e40*/  ISETP.GT.U32.AND P5, PT, R5, R10, PT ;  /* 0x0000000a0500720c */ /* 0x000fe20003fa4070 */
[----:B------:R-:W-:Y:S01]  /*4e50*/  VIADD R2, R29, 0xa8 ;  /* 0x000000a81d027836 */ /* 0x000fe20000000000 */
[----:B------:R0:W-:Y:S01]  /*4e60*/  STL [R1+0x28c], R7 ;  /* 0x00028c0701007387 */ /* 0x0001e20000100800 */
[----:B------:R-:W-:Y:S01]  /*4e70*/  @!P2 IMAD.MOV R11, RZ, RZ, -R11 ;  /* 0x000000ffff0ba224 */ /* 0x000fe200078e0a0b */
[C---:B------:R-:W-:Y:S01]  /*4e80*/  ISETP.GT.U32.AND P2, PT, R5.reuse, R8, PT ;  /* 0x000000080500720c */ /* 0x040fe20003f44070 */
[----:B------:R-:W-:Y:S01]  /*4e90*/  IMAD R4, R5, R4, R12 ;  /* 0x0000000405047224 */ /* 0x000fe200078e020c */
[----:B------:R-:W-:Y:S01]  /*4ea0*/  IABS R12, R2 ;  /* 0x00000002000c7213 */ /* 0x000fe20000000000 */
[--C-:B------:R-:W-:Y:S01]  /*4eb0*/  @!P3 IMAD.IADD R20, R20, 0x1, -R5.reuse ;  /* 0x000000011414b824 */ /* 0x100fe200078e0a05 */
[----:B------:R1:W-:Y:S01]  /*4ec0*/  STL [R1+0x288], R11 ;  /* 0x0002880b01007387 */ /* 0x0003e20000100800 */
[----:B------:R-:W-:Y:S01]  /*4ed0*/  VIADD R9, R29, 0xa7 ;  /* 0x000000a71d097836 */ /* 0x000fe20000000000 */
[----:B------:R-:W-:Y:S01]  /*4ee0*/  ISETP.GT.U32.AND P3, PT, R5, R4, PT ;  /* 0x000000040500720c */ /* 0x000fe20003f64070 */
[----:B------:R-:W-:Y:S01]  /*4ef0*/  @!P4 IMAD.IADD R3, R3, 0x1, -R5 ;  /* 0x000000010303c824 */ /* 0x000fe200078e0a05 */
[----:B------:R-:W-:Y:S01]  /*4f00*/  ISETP.GE.AND P4, PT, R18, RZ, PT ;  /* 0x000000ff1200720c */ /* 0x000fe20003f86270 */
[----:B0-----:R-:W-:Y:S01]  /*4f10*/  IMAD.MOV.U32 R7, RZ, RZ, R21 ;  /* 0x000000ffff077224 */ /* 0x001fe200078e0015 */
[----:B------:R-:W-:Y:S01]  /*4f20*/  IABS R16, R9 ;  /* 0x0000000900107213 */ /* 0x000fe20000000000 */
[----:B------:R-:W-:Y:S01]  /*4f30*/  @!P5 IMAD.IADD R10, R10, 0x1, -R5 ;  /* 0x000000010a0ad824 */ /* 0x000fe200078e0a05 */
[----:B------:R-:W-:Y:S01]  /*4f40*/  ISETP.GE.AND P5, PT, R15, RZ, PT ;  /* 0x000000ff0f00720c */ /* 0x000fe20003fa6270 */
[----:B------:R-:W-:Y:S01]  /*4f50*/  @!P6 IMAD.MOV R7, RZ, RZ, -R7 ;  /* 0x000000ffff07e224 */ /* 0x000fe200078e0a07 */
[----:B------:R-:W-:Y:S01]  /*4f60*/  ISETP.GE.AND P6, PT, R14, RZ, PT ;  /* 0x000000ff0e00720c */ /* 0x000fe20003fc6270 */
[----:B-1----:R-:W-:-:S03]  /*4f70*/  IMAD.HI.U32 R11, R0, R12, RZ ;  /* 0x0000000c000b7227 */ /* 0x002fc600078e00ff */
[----:B------:R0:W-:Y:S01]  /*4f80*/  STL [R1+0x284], R7 ;  /* 0x0002840701007387 */ /* 0x0001e20000100800 */
[----:B------:R-:W-:Y:S02]  /*4f90*/  IMAD.MOV R11, RZ, RZ, -R11 ;  /* 0x000000ffff0b7224 */ /* 0x000fe400078e0a0b */
[----:B------:R-:W-:Y:S01]  /*4fa0*/  @!P2 IMAD.IADD R8, R8, 0x1, -R5 ;  /* 0x000000010808a824 */ /* 0x000fe200078e0a05 */
[----:B------:R-:W-:Y:S01]  /*4fb0*/  ISETP.GE.AND P2, PT, R2, RZ, PT ;  /* 0x000000ff0200720c */ /* 0x000fe20003f46270 */
[----:B------:R-:W-:Y:S02]  /*4fc0*/  IMAD.MOV.U32 R13, RZ, RZ, R20 ;  /* 0x000000ffff0d7224 */ /* 0x000fe400078e0014 */
[C---:B------:R-:W-:Y:S02]  /*4fd0*/  IMAD R12, R5.reuse, R11, R12 ;  /* 0x0000000b050c7224 */ /* 0x040fe400078e020c */
[----:B------:R-:W-:Y:S01]  /*4fe0*/  @!P0 IMAD.MOV R13, RZ, RZ, -R13 ;  /* 0x000000ffff0d8224 */ /* 0x000fe200078e0a0d */
[----:B------:R-:W-:Y:S01]  /*4ff0*/  ISETP.GT.U32.AND P0, PT, R5, R8, PT ;  /* 0x000000080500720c */ /* 0x000fe20003f04070 */
[----:B0-----:R-:W-:-:S02]  /*5000*/  IMAD.MOV.U32 R7, RZ, RZ, R3 ;  /* 0x000000ffff077224 */ /* 0x001fc400078e0003 */
[----:B------:R-:W-:Y:S01]  /*5010*/  IMAD.MOV.U32 R3, RZ, RZ, R10 ;  /* 0x000000ffff037224 */ /* 0x000fe200078e000a */
[----:B------:R-:W-:Y:S01]  /*5020*/  STL [R1+0x158], R13 ;  /* 0x0001580d01007387 */ /* 0x000fe20000100800 */
[----:B------:R-:W-:Y:S02]  /*5030*/  @!P3 IMAD.IADD R4, R4, 0x1, -R5 ;  /* 0x000000010404b824 */ /* 0x000fe400078e0a05 */
[----:B------:R-:W-:Y:S01]  /*5040*/  @!P6 IMAD.MOV R3, RZ, RZ, -R3 ;  /* 0x000000ffff03e224 */ /* 0x000fe200078e0a03 */
[C---:B------:R-:W-:Y:S01]  /*5050*/  ISETP.GT.U32.AND P6, PT, R5.reuse, R12, PT ;  /* 0x0000000c0500720c */ /* 0x040fe20003fc4070 */
[----:B------:R-:W-:Y:S01]  /*5060*/  IMAD.HI.U32 R2, R0, R16, RZ ;  /* 0x0000001000027227 */ /* 0x000fe200078e00ff */
[----:B------:R-:W-:-:S03]  /*5070*/  ISETP.GT.U32.AND P3, PT, R5, R4, PT ;  /* 0x000000040500720c */ /* 0x000fc60003f64070 */
[----:B------:R-:W-:Y:S02]  /*5080*/  VIADD R14, R29, 0xa6 ;  /* 0x000000a61d0e7836 */ /* 0x000fe40000000000 */
[----:B------:R-:W-:Y:S02]  /*5090*/  IMAD.MOV R2, RZ, RZ, -R2 ;  /* 0x000000ffff027224 */ /* 0x000fe400078e0a02 */
[--C-:B------:R-:W-:Y:S01]  /*50a0*/  @!P0 IMAD.IADD R8, R8, 0x1, -R5.reuse ;  /* 0x0000000108088824 */ /* 0x100fe200078e0a05 */
[----:B------:R-:W-:Y:S01]  /*50b0*/  ISETP.GE.AND P0, PT, R14, RZ, PT ;  /* 0x000000ff0e00720c */ /* 0x000fe20003f06270 */
[C---:B------:R-:W-:Y:S01]  /*50c0*/  IMAD R16, R5.reuse, R2, R16 ;  /* 0x0000000205107224 */ /* 0x040fe200078e0210 */
[----:B------:R-:W-:Y:S01]  /*50d0*/  IABS R14, R14 ;  /* 0x0000000e000e7213 */ /* 0x000fe20000000000 */
[--C-:B------:R-:W-:Y:S02]  /*50e0*/  @!P6 IMAD.IADD R12, R12, 0x1, -R5.reuse ;  /* 0x000000010c0ce824 */ /* 0x100fe400078e0a05 */
[----:B------:R-:W-:Y:S01]  /*50f0*/  @!P3 IMAD.IADD R4, R4, 0x1, -R5 ;  /* 0x000000010404b824 */ /* 0x000fe200078e0a05 */
[C---:B------:R-:W-:Y:S01]  /*5100*/  ISETP.GT.U32.AND P3, PT, R5.reuse, R16, PT ;  /* 0x000000100500720c */ /* 0x040fe20003f64070 */
[----:B------:R-:W-:Y:S01]  /*5110*/  IMAD.HI.U32 R10, R0, R14, RZ ;  /* 0x0000000e000a7227 */ /* 0x000fe200078e00ff */
[----:B------:R-:W-:-:S03]  /*5120*/  ISETP.GT.U32.AND P6, PT, R5, R12, PT ;  /* 0x0000000c0500720c */ /* 0x000fc60003fc4070 */
[----:B------:R-:W-:Y:S01]  /*5130*/  @!P1 IMAD.MOV R7, RZ, RZ, -R7 ;  /* 0x000000ffff079224 */ /* 0x000fe200078e0a07 */
[----:B------:R-:W-:Y:S01]  /*5140*/  ISETP.GE.AND P1, PT, R9, RZ, PT ;  /* 0x000000ff0900720c */ /* 0x000fe20003f26270 */
[----:B------:R-:W-:Y:S02]  /*5150*/  IMAD.MOV R10, RZ, RZ, -R10 ;  /* 0x000000ffff0a7224 */ /* 0x000fe400078e0a0a */
[----:B------:R-:W-:Y:S01]  /*5160*/  @!P5 IMAD.MOV R4, RZ, RZ, -R4 ;  /* 0x000000ffff04d224 */ /* 0x000fe200078e0a04 */
[----:B------:R0:W-:Y:S01]  /*5170*/  STL [R1+0x144], R7 ;  /* 0x0001440701007387 */ /* 0x0001e20000100800 */
[C---:B------:R-:W-:Y:S02]  /*5180*/  IMAD R14, R5.reuse, R10, R14 ;  /* 0x0000000a050e7224 */ /* 0x040fe400078e020e */
[--C-:B------:R-:W-:Y:S01]  /*5190*/  @!P3 IMAD.IADD R16, R16, 0x1, -R5.reuse ;  /* 0x000000011010b824 */ /* 0x100fe200078e0a05 */
[----:B------:R1:W-:Y:S01]  /*51a0*/  STL [R1+0x13c], R3 ;  /* 0x00013c0301007387 */ /* 0x0003e20000100800 */
[----:B------:R-:W-:Y:S01]  /*51b0*/  @!P6 IMAD.IADD R12, R12, 0x1, -R5 ;  /* 0x000000010c0ce824 */ /* 0x000fe200078e0a05 */
[----:B------:R-:W-:Y:S01]  /*51c0*/  ISETP.GT.U32.AND P6, PT, R5, R14, PT ;  /* 0x0000000e0500720c */ /* 0x000fe20003fc4070 */
[----:B------:R-:W-:Y:S01]  /*51d0*/  VIADD R9, R29, 0xa5 ;  /* 0x000000a51d097836 */ /* 0x000fe20000000000 */
[----:B------:R-:W-:Y:S01]  /*51e0*/  ISETP.GT.U32.AND P3, PT, R5, R16, PT ;  /* 0x000000100500720c */ /* 0x000fe20003f64070 */
[----:B------:R-:W-:-:S02]  /*51f0*/  VIADD R15, R29, 0xa2 ;  /* 0x000000a21d0f7836 */ /* 0x000fc40000000000 */
[----:B0-----:R-:W-:Y:S01]  /*5200*/  IMAD.MOV.U32 R7, RZ, RZ, R8 ;  /* 0x000000ffff077224 */ /* 0x001fe200078e0008 */
[----:B------:R-:W-:Y:S01]  /*5210*/  IABS R2, R9 ;  /* 0x0000000900027213 */ /* 0x000fe20000000000 */
[----:B-1----:R-:W-:Y:S01]  /*5220*/  VIADD R3, R29, 0xa4 ;  /* 0x000000a41d037836 */ /* 0x002fe20000000000 */
[----:B------:R-:W-:Y:S01]  /*5230*/  IABS R17, R15 ;  /* 0x0000000f00117213 */ /* 0x000fe20000000000 */
[----:B------:R-:W-:Y:S01]  /*5240*/  @!P4 IMAD.MOV R7, RZ, RZ, -R7 ;  /* 0x000000ffff07c224 */ /* 0x000fe200078e0a07 */
[----:B------:R-:W-:Y:S01]  /*5250*/  ISETP.GE.AND P4, PT, R9, RZ, PT ;  /* 0x000000ff0900720c */ /* 0x000fe20003f86270 */
[C---:B------:R-:W-:Y:S01]  /*5260*/  IMAD.HI.U32 R9, R0.reuse, R2, RZ ;  /* 0x0000000200097227 */ /* 0x040fe200078e00ff */
[----:B------:R-:W-:Y:S02]  /*5270*/  IABS R11, R3 ;  /* 0x00000003000b7213 */ /* 0x000fe40000000000 */
[----:B------:R-:W-:Y:S01]  /*5280*/  ISETP.GE.AND P5, PT, R3, RZ, PT ;  /* 0x000000ff0300720c */ /* 0x000fe20003fa6270 */
[----:B------:R-:W-:Y:S01]  /*5290*/  VIADD R3, R29, 0xa3 ;  /* 0x000000a31d037836 */ /* 0x000fe20000000000 */
[----:B------:R0:W-:Y:S01]  /*52a0*/  STL [R1+0x138], R7 ;  /* 0x0001380701007387 */ /* 0x0001e20000100800 */
[----:B------:R-:W-:-:S03]  /*52b0*/  IMAD.HI.U32 R8, R0, R11, RZ ;  /* 0x0000000b00087227 */ /* 0x000fc600078e00ff */
[----:B------:R1:W-:Y:S01]  /*52c0*/  STL [R1+0x134], R4 ;  /* 0x0001340401007387 */ /* 0x0003e20000100800 */
[----:B------:R-:W-:Y:S02]  /*52d0*/  IMAD.MOV R8, RZ, RZ, -R8 ;  /* 0x000000ffff087224 */ /* 0x000fe400078e0a08 */
[----:B------:R-:W-:Y:S02]  /*52e0*/  @!P6 IMAD.IADD R14, R14, 0x1, -R5 ;  /* 0x000000010e0ee824 */ /* 0x000fe400078e0a05 */
[C---:B------:R-:W-:Y:S01]  /*52f0*/  IMAD R11, R5.reuse, R8, R11 ;  /* 0x00000008050b7224 */ /* 0x040fe200078e020b */
[----:B------:R-:W-:Y:S01]  /*5300*/  IABS R8, R3 ;  /* 0x0000000300087213 */ /* 0x000fe20000000000 */
[----:B0-----:R-:W-:Y:S02]  /*5310*/  IMAD.MOV.U32 R7, RZ, RZ, R12 ;  /* 0x000000ffff077224 */ /* 0x001fe400078e000c */
[----:B------:R-:W-:Y:S01]  /*5320*/  @!P3 IMAD.IADD R16, R16, 0x1, -R5 ;  /* 0x000000011010b824 */ /* 0x000fe200078e0a05 */
[C---:B------:R-:W-:Y:S01]  /*5330*/  ISETP.GT.U32.AND P6, PT, R5.reuse, R11, PT ;  /* 0x0000000b0500720c */ /* 0x040fe20003fc4070 */
[----:B------:R-:W-:Y:S01]  /*5340*/  @!P2 IMAD.MOV R7, RZ, RZ, -R7 ;  /* 0x000000ffff07a224 */ /* 0x000fe200078e0a07 */
[----:B------:R-:W-:Y:S01]  /*5350*/  ISETP.GT.U32.AND P2, PT, R5, R14, PT ;  /* 0x0000000e0500720c */ /* 0x000fe20003f44070 */
[----:B------:R-:W-:-:S03]  /*5360*/  IMAD.HI.U32 R12, R0, R8, RZ ;  /* 0x00000008000c7227 */ /* 0x000fc600078e00ff */
[----:B------:R0:W-:Y:S01]  /*5370*/  STL [R1+0x27c], R7 ;  /* 0x00027c0701007387 */ /* 0x0001e20000100800 */
[----:B------:R-:W-:Y:S02]  /*5380*/  IMAD.MOV R12, RZ, RZ, -R12 ;  /* 0x000000ffff0c7224 */ /* 0x000fe400078e0a0c */
[----:B------:R-:W-:Y:S02]  /*5390*/  IMAD.MOV R9, RZ, RZ, -R9 ;  /* 0x000000ffff097224 */ /* 0x000fe400078e0a09 */
[----:B-1----:R-:W-:Y:S02]  /*53a0*/  VIADD R4, R29, 0xa0 ;  /* 0x000000a01d047836 */ /* 0x002fe40000000000 */
[C---:B------:R-:W-:Y:S02]  /*53b0*/  IMAD R2, R5.reuse, R9, R2 ;  /* 0x0000000905027224 */ /* 0x040fe400078e0202 */
[----:B------:R-:W-:Y:S01]  /*53c0*/  @!P2 IMAD.IADD R14, R14, 0x1, -R5 ;  /* 0x000000010e0ea824 */ /* 0x000fe200078e0a05 */
[----:B------:R-:W-:Y:S01]  /*53d0*/  IABS R10, R4 ;  /* 0x00000004000a7213 */ /* 0x000fe20000000000 */
[----:B0-----:R-:W-:Y:S01]  /*53e0*/  IMAD.MOV.U32 R7, RZ, RZ, R16 ;  /* 0x000000ffff077224 */ /* 0x001fe200078e0010 */
[----:B------:R-:W-:Y:S01]  /*53f0*/  ISETP.GT.U32.AND P3, PT, R5, R2, PT ;  /* 0x000000020500720c */ /* 0x000fe20003f64070 */
[----:B------:R-:W-:-:S02]  /*5400*/  VIADD R9, R29, 0xa1 ;  /* 0x000000a11d097836 */ /* 0x000fc40000000000 */
[----:B------:R-:W-:Y:S01]  /*5410*/  @!P1 IMAD.MOV R7, RZ, RZ, -R7 ;  /* 0x000000ffff079224 */ /* 0x000fe200078e0a07 */
[----:B------:R-:W-:Y:S01]  /*5420*/  ISETP.GE.AND P1, PT, R3, RZ, PT ;  /* 0x000000ff0300720c */ /* 0x000fe20003f26270 */
[----:B------:R-:W-:Y:S01]  /*5430*/  IMAD R3, R5, R12, R8 ;  /* 0x0000000c05037224 */ /* 0x000fe200078e0208 */
[----:B------:R-:W-:Y:S01]  /*5440*/  IABS R13, R9 ;  /* 0x00000009000d7213 */ /* 0x000fe20000000000 */
[----:B------:R-:W-:Y:S01]  /*5450*/  @!P6 IMAD.IADD R11, R11, 0x1, -R5 ;  /* 0x000000010b0be824 */ /* 0x000fe200078e0a05 */
[----:B------:R0:W-:Y:S01]  /*5460*/  STL [R1+0x130], R7 ;  /* 0x0001300701007387 */ /* 0x0001e20000100800 */
[C---:B------:R-:W-:Y:S01]  /*5470*/  IMAD.HI.U32 R16, R0.reuse, R17, RZ ;  /* 0x0000001100107227 */ /* 0x040fe200078e00ff */
[C---:B------:R-:W-:Y:S02]  /*5480*/  ISETP.GT.U32.AND P2, PT, R5.reuse, R3, PT ;  /* 0x000000030500720c */ /* 0x040fe40003f44070 */
[----:B------:R-:W-:Y:S01]  /*5490*/  ISETP.GT.U32.AND P6, PT, R5, R11, PT ;  /* 0x0000000b0500720c */ /* 0x000fe20003fc4070 */
[----:B------:R-:W-:-:S04]  /*54a0*/  IMAD.HI.U32 R8, R0, R13, RZ ;  /* 0x0000000d00087227 */ /* 0x000fc800078e00ff */
[----:B------:R-:W-:-:S04]  /*54b0*/  IMAD.HI.U32 R12, R0, R10, RZ ;  /* 0x0000000a000c7227 */ /* 0x000fc800078e00ff */
[----:B0-----:R-:W-:Y:S02]  /*54c0*/  IMAD.MOV.U32 R7, RZ, RZ, R14 ;  /* 0x000000ffff077224 */ /* 0x001fe400078e000e */
[----:B------:R-:W-:Y:S02]  /*54d0*/  @!P2 IMAD.IADD R3, R3, 0x1, -R5 ;  /* 0x000000010303a824 */ /* 0x000fe400078e0a05 */
[----:B------:R-:W-:Y:S02]  /*54e0*/  IMAD.MOV R16, RZ, RZ, -R16 ;  /* 0x000000ffff107224 */ /* 0x000fe400078e0a10 */
[----:B------:R-:W-:Y:S01]  /*54f0*/  IMAD.MOV R8, RZ, RZ, -R8 ;  /* 0x000000ffff087224 */ /* 0x000fe200078e0a08 */
[----:B------:R-:W-:Y:S01]  /*5500*/  ISETP.GT.U32.AND P2, PT, R5, R3, PT ;  /* 0x000000030500720c */ /* 0x000fe20003f44070 */
[----:B------:R-:W-:Y:S02]  /*5510*/  @!P0 IMAD.MOV R7, RZ, RZ, -R7 ;  /* 0x000000ffff078224 */ /* 0x000fe400078e0a07 */
[----:B------:R-:W-:-:S02]  /*5520*/  @!P3 IMAD.IADD R2, R2, 0x1, -R5 ;  /* 0x000000010202b824 */ /* 0x000fc400078e0a05 */
[C---:B------:R-:W-:Y:S01]  /*5530*/  IMAD R17, R5.reuse, R16, R17 ;  /* 0x0000001005117224 */ /* 0x040fe200078e0211 */
[----:B------:R0:W-:Y:S01]  /*5540*/  STL [R1+0x12c], R7 ;  /* 0x00012c0701007387 */ /* 0x0001e20000100800 */
[----:B------:R-:W-:Y:S01]  /*5550*/  IMAD.MOV R12, RZ, RZ, -R12 ;  /* 0x000000ffff0c7224 */ /* 0x000fe200078e0a0c */
[C---:B------:R-:W-:Y:S01]  /*5560*/  ISETP.GT.U32.AND P3, PT, R5.reuse, R2, PT ;  /* 0x000000020500720c */ /* 0x040fe20003f64070 */
[C---:B------:R-:W-:Y:S01]  /*5570*/  IMAD R13, R5.reuse, R8, R13 ;  /* 0x00000008050d7224 */ /* 0x040fe200078e020d */
[----:B------:R-:W-:Y:S01]  /*5580*/  ISETP.GT.U32.AND P0, PT, R5, R17, PT ;  /* 0x000000110500720c */ /* 0x000fe20003f04070 */
[----:B------:R-:W-:Y:S02]  /*5590*/  @!P6 IMAD.IADD R11, R11, 0x1, -R5 ;  /* 0x000000010b0be824 */ /* 0x000fe400078e0a05 */
[C---:B------:R-:W-:Y:S01]  /*55a0*/  IMAD R10, R5.reuse, R12, R10 ;  /* 0x0000000c050a7224 */ /* 0x040fe200078e020a */
[----:B------:R-:W-:Y:S01]  /*55b0*/  ISETP.GT.U32.AND P6, PT, R5, R13, PT ;  /* 0x0000000d0500720c */ /* 0x000fe20003fc4070 */
[----:B------:R-:W-:-:S02]  /*55c0*/  VIADD R8, R29, 0x9f ;  /* 0x0000009f1d087836 */ /* 0x000fc40000000000 */
[----:B0-----:R-:W-:Y:S02]  /*55d0*/  IMAD.MOV.U32 R7, RZ, RZ, R11 ;  /* 0x000000ffff077224 */ /* 0x001fe400078e000b */
[----:B------:R-:W-:Y:S01]  /*55e0*/  VIADD R11, R29, 0x9e ;  /* 0x0000009e1d0b7836 */ /* 0x000fe20000000000 */
[----:B------:R-:W-:Y:S01]  /*55f0*/  IABS R12, R8 ;  /* 0x00000008000c7213 */ /* 0x000fe20000000000 */
[----:B------:R-:W-:Y:S01]  /*5600*/  @!P5 IMAD.MOV R7, RZ, RZ, -R7 ;  /* 0x000000ffff07d224 */ /* 0x000fe200078e0a07 */
[----:B------:R-:W-:Y:S01]  /*5610*/  ISETP.GT.U32.AND P5, PT, R5, R10, PT ;  /* 0x0000000a0500720c */ /* 0x000fe20003fa4070 */
[--C-:B------:R-:W-:Y:S01]  /*5620*/  @!P2 IMAD.IADD R3, R3, 0x1, -R5.reuse ;  /* 0x000000010303a824 */ /* 0x100fe200078e0a05 */
[----:B------:R-:W-:Y:S01]  /*5630*/  ISETP.GE.AND P2, PT, R4, RZ, PT ;  /* 0x000000ff0400720c */ /* 0x000fe20003f46270 */
[--C-:B------:R-:W-:Y:S01]  /*5640*/  @!P3 IMAD.IADD R2, R2, 0x1, -R5.reuse ;  /* 0x000000010202b824 */ /* 0x100fe200078e0a05 */
[----:B------:R-:W-:Y:S01]  /*5650*/  IABS R4, R11 ;  /* 0x0000000b00047213 */ /* 0x000fe20000000000 */
[--C-:B------:R-:W-:Y:S01]  /*5660*/  @!P0 IMAD.IADD R17, R17, 0x1, -R5.reuse ;  /* 0x0000000111118824 */ /* 0x100fe200078e0a05 */
[----:B------:R-:W-:Y:S01]  /*5670*/  ISETP.GE.AND P0, PT, R8, RZ, PT ;  /* 0x000000ff0800720c */ /* 0x000fe20003f06270 */
[----:B------:R-:W-:Y:S01]  /*5680*/  @!P6 IMAD.IADD R13, R13, 0x1, -R5 ;  /* 0x000000010d0de824 */ /* 0x000fe200078e0a05 */
[----:B------:R-:W-:Y:S01]  /*5690*/  ISETP.GE.AND P3, PT, R15, RZ, PT ;  /* 0x000000ff0f00720c */ /* 0x000fe20003f66270 */
[----:B------:R-:W-:Y:S01]  /*56a0*/  IMAD.MOV.U32 R8, RZ, RZ, R4 ;  /* 0x000000ffff087224 */ /* 0x000fe200078e0004 */
[----:B------:R-:W-:Y:S01]  /*56b0*/  ISETP.GT.U32.AND P6, PT, R5, R17, PT ;  /* 0x000000110500720c */ /* 0x000fe20003fc4070 */
[----:B------:R-:W-:-:S02]  /*56c0*/  IMAD.MOV.U32 R14, RZ, RZ, R2 ;  /* 0x000000ffff0e7224 */ /* 0x000fc400078e0002 */
[----:B------:R-:W-:Y:S01]  /*56d0*/  @!P5 IMAD.IADD R10, R10, 0x1, -R5 ;  /* 0x000000010a0ad824 */ /* 0x000fe200078e0a05 */
[----:B------:R-:W-:Y:S01]  /*56e0*/  ISETP.GT.U32.AND P5, PT, R5, R13, PT ;  /* 0x0000000d0500720c */ /* 0x000fe20003fa4070 */
[----:B------:R-:W-:Y:S02]  /*56f0*/  IMAD.MOV.U32 R2, RZ, RZ, R12 ;  /* 0x000000ffff027224 */ /* 0x000fe400078e000c */
[----:B------:R-:W-:-:S04]  /*5700*/  IMAD.HI.U32 R12, R0, R8, RZ ;  /* 0x00000008000c7227 */ /* 0x000fc800078e00ff */
[----:B------:R-:W-:Y:S01]  /*5710*/  @!P4 IMAD.MOV R14, RZ, RZ, -R14 ;  /* 0x000000ffff0ec224 */ /* 0x000fe200078e0a0e */
[----:B------:R-:W-:Y:S01]  /*5720*/  ISETP.GE.AND P4, PT, R9, RZ, PT ;  /* 0x000000ff0900720c */ /* 0x000fe20003f86270 */
[----:B------:R-:W-:-:S03]  /*5730*/  IMAD.HI.U32 R9, R0, R2, RZ ;  /* 0x0000000200097227 */ /* 0x000fc600078e00ff */
[----:B------:R-:W-:Y:S01]  /*5740*/  STL [R1+0x1e8], R14 ;  /* 0x0001e80e01007387 */ /* 0x000fe20000100800 */
[----:B------:R-:W-:Y:S02]  /*5750*/  IMAD.MOV R12, RZ, RZ, -R12 ;  /* 0x000000ffff0c7224 */ /* 0x000fe400078e0a0c */
[----:B------:R-:W-:Y:S01]  /*5760*/  IMAD.MOV R9, RZ, RZ, -R9 ;  /* 0x000000ffff097224 */ /* 0x000fe200078e0a09 */
[----:B------:R0:W-:Y:S01]  /*5770*/  STL [R1+0x1ec], R7 ;  /* 0x0001ec0701007387 */ /* 0x0001e20000100800 */
[C---:B------:R-:W-:Y:S02]  /*5780*/  IMAD R8, R5.reuse, R12, R8 ;  /* 0x0000000c05087224 */ /* 0x040fe400078e0208 */
[----:B------:R-:W-:Y:S02]  /*5790*/  IMAD R2, R5, R9, R2 ;  /* 0x0000000905027224 */ /* 0x000fe400078e0202 */
[--C-:B------:R-:W-:Y:S01]  /*57a0*/  @!P5 IMAD.IADD R13, R13, 0x1, -R5.reuse ;  /* 0x000000010d0dd824 */ /* 0x100fe200078e0a05 */
[----:B------:R-:W-:Y:S01]  /*57b0*/  ISETP.GT.U32.AND P5, PT, R5, R8, PT ;  /* 0x000000080500720c */ /* 0x000fe20003fa4070 */
[----:B------:R-:W-:Y:S01]  /*57c0*/  @!P6 IMAD.IADD R17, R17, 0x1, -R5 ;  /* 0x000000011111e824 */ /* 0x000fe200078e0a05 */
[----:B------:R-:W-:Y:S01]  /*57d0*/  ISETP.GT.U32.AND P6, PT, R5, R2, PT ;  /* 0x000000020500720c */ /* 0x000fe20003fc4070 */
[----:B------:R-:W-:-:S02]  /*57e0*/  VIADD R4, R29, 0x9d ;  /* 0x0000009d1d047836 */ /* 0x000fc40000000000 */
[----:B0-----:R-:W-:Y:S02]  /*57f0*/  IMAD.MOV.U32 R7, RZ, RZ, R3 ;  /* 0x000000ffff077224 */ /* 0x001fe400078e0003 */
[----:B------:R-:W-:Y:S01]  /*5800*/  VIADD R3, R29, 0x9c ;  /* 0x0000009c1d037836 */ /* 0x000fe20000000000 */
[----:B------:R-:W-:Y:S01]  /*5810*/  IABS R15, R4 ;  /* 0x00000004000f7213 */ /* 0x000fe20000000000 */
[----:B------:R-:W-:Y:S01]  /*5820*/  @!P1 IMAD.MOV R7, RZ, RZ, -R7 ;  /* 0x000000ffff079224 */ /* 0x000fe200078e0a07 */
[----:B------:R-:W-:Y:S01]  /*5830*/  ISETP.GT.U32.AND P1, PT, R5, R10, PT ;  /* 0x0000000a0500720c */ /* 0x000fe20003f24070 */
[----:B------:R-:W-:Y:S01]  /*5840*/  VIADD R9, R29, 0x9b ;  /* 0x0000009b1d097836 */ /* 0x000fe20000000000 */
[----:B------:R-:W-:Y:S01]  /*5850*/  IABS R14, R3 ;  /* 0x00000003000e7213 */ /* 0x000fe20000000000 */
[--C-:B------:R-:W-:Y:S01]  /*5860*/  @!P5 IMAD.IADD R8, R8, 0x1, -R5.reuse ;  /* 0x000000010808d824 */ /* 0x100fe200078e0a05 */
[----:B------:R0:W-:Y:S01]  /*5870*/  STL [R1+0x260], R7 ;  /* 0x0002600701007387 */ /* 0x0001e20000100800 */
[----:B------:R-:W-:Y:S01]  /*5880*/  @!P6 IMAD.IADD R2, R2, 0x1, -R5 ;  /* 0x000000010202e824 */ /* 0x000fe200078e0a05 */
[----:B------:R-:W-:Y:S01]  /*5890*/  IABS R12, R9 ;  /* 0x00000009000c7213 */ /* 0x000fe20000000000 */
[----:B------:R-:W-:Y:S01]  /*58a0*/  IMAD.HI.U32 R16, R0, R15, RZ ;  /* 0x0000000f00107227 */ /* 0x000fe200078e00ff */
[----:B------:R-:W-:-:S02]  /*58b0*/  ISETP.GE.AND P6, PT, R4, RZ, PT ;  /* 0x000000ff0400720c */ /* 0x000fc40003fc6270 */
[----:B------:R-:W-:Y:S01]  /*58c0*/  ISETP.GT.U32.AND P5, PT, R5, R8, PT ;  /* 0x000000080500720c */ /* 0x000fe20003fa4070 */
[----:B------:R-:W-:-:S04]  /*58d0*/  IMAD.HI.U32 R4, R0, R12, RZ ;  /* 0x0000000c00047227 */ /* 0x000fc800078e00ff */
[----:B------:R-:W-:Y:S01]  /*58e0*/  @!P1 IMAD.IADD R10, R10, 0x1, -R5 ;  /* 0x000000010a0a9824 */ /* 0x000fe200078e0a05 */
[----:B------:R-:W-:Y:S01]  /*58f0*/  ISETP.GE.AND P1, PT, R11, RZ, PT ;  /* 0x000000ff0b00720c */ /* 0x000fe20003f26270 */
[----:B0-----:R-:W-:Y:S02]  /*5900*/  IMAD.MOV.U32 R7, RZ, RZ, R17 ;  /* 0x000000ffff077224 */ /* 0x001fe400078e0011 */
[----:B------:R-:W-:-:S04]  /*5910*/  IMAD.HI.U32 R11, R0, R14, RZ ;  /* 0x0000000e000b7227 */ /* 0x000fc800078e00ff */
[----:B------:R-:W-:Y:S01]  /*5920*/  @!P3 IMAD.MOV R7, RZ, RZ, -R7 ;  /* 0x000000ffff07b224 */ /* 0x000fe200078e0a07 */
[C---:B------:R-:W-:Y:S01]  /*5930*/  ISETP.GT.U32.AND P3, PT, R5.reuse, R2, PT ;  /* 0x000000020500720c */ /* 0x040fe20003f64070 */
[----:B------:R-:W-:Y:S02]  /*5940*/  IMAD.MOV R11, RZ, RZ, -R11 ;  /* 0x000000ffff0b7224 */ /* 0x000fe400078e0a0b */
[----:B------:R-:W-:Y:S01]  /*5950*/  IMAD.MOV R16, RZ, RZ, -R16 ;  /* 0x000000ffff107224 */ /* 0x000fe200078e0a10 */
[----:B------:R0:W-:Y:S01]  /*5960*/  STL [R1+0x264], R7 ;  /* 0x0002640701007387 */ /* 0x0001e20000100800 */
[----:B------:R-:W-:Y:S02]  /*5970*/  IMAD.MOV R4, RZ, RZ, -R4 ;  /* 0x000000ffff047224 */ /* 0x000fe400078e0a04 */
[C---:B------:R-:W-:Y:S02]  /*5980*/  IMAD R14, R5.reuse, R11, R14 ;  /* 0x0000000b050e7224 */ /* 0x040fe400078e020e */
[----:B------:R-:W-:-:S02]  /*5990*/  IMAD R15, R5, R16, R15 ;  /* 0x00000010050f7224 */ /* 0x000fc400078e020f */
[C---:B------:R-:W-:Y:S02]  /*59a0*/  IMAD R12, R5.reuse, R4, R12 ;  /* 0x00000004050c7224 */ /* 0x040fe400078e020c */
[----:B------:R-:W-:Y:S01]  /*59b0*/  @!P4 IMAD.MOV R13, RZ, RZ, -R13 ;  /* 0x000000ffff0dc224 */ /* 0x000fe200078e0a0d */
[C---:B------:R-:W-:Y:S01]  /*59c0*/  ISETP.GT.U32.AND P4, PT, R5.reuse, R15, PT ;  /* 0x0000000f0500720c */ /* 0x040fe20003f84070 */
[----:B0-----:R-:W-:Y:S02]  /*59d0*/  IMAD.MOV.U32 R7, RZ, RZ, R10 ;  /* 0x000000ffff077224 */ /* 0x001fe400078e000a */
[----:B------:R-:W-:Y:S01]  /*59e0*/  @!P5 IMAD.IADD R8, R8, 0x1, -R5 ;  /* 0x000000010808d824 */ /* 0x000fe200078e0a05 */
[C---:B------:R-:W-:Y:S01]  /*59f0*/  ISETP.GT.U32.AND P5, PT, R5.reuse, R12, PT ;  /* 0x0000000c0500720c */ /* 0x040fe20003fa4070 */
[----:B------:R-:W-:Y:S01]  /*5a00*/  @!P2 IMAD.MOV R7, RZ, RZ, -R7 ;  /* 0x000000ffff07a224 */ /* 0x000fe200078e0a07 */
[----:B------:R-:W-:Y:S01]  /*5a10*/  ISETP.GT.U32.AND P2, PT, R5, R14, PT ;  /* 0x0000000e0500720c */ /* 0x000fe20003f44070 */
[----:B------:R-:W-:Y:S01]  /*5a20*/  VIADD R10, R29, 0x99 ;  /* 0x000000991d0a7836 */ /* 0x000fe20000000000 */
[----:B------:R-:W-:Y:S01]  /*5a30*/  STL [R1+0x26c], R13 ;  /* 0x00026c0d01007387 */ /* 0x000fe20000100800 */
[--C-:B------:R-:W-:Y:S01]  /*5a40*/  @!P3 IMAD.IADD R2, R2, 0x1, -R5.reuse ;  /* 0x000000010202b824 */ /* 0x100fe200078e0a05 */
[----:B------:R-:W-:Y:S01]  /*5a50*/  ISETP.GE.AND P3, PT, R3, RZ, PT ;  /* 0x000000ff0300720c */ /* 0x000fe20003f66270 */
[----:B------:R-:W-:Y:S01]  /*5a60*/  VIADD R16, R29, 0x9a ;  /* 0x0000009a1d107836 */ /* 0x000fe20000000000 */
[----:B------:R-:W-:Y:S01]  /*5a70*/  IABS R3, R10 ;  /* 0x0000000a00037213 */ /* 0x000fe20000000000 */
[----:B------:R0:W-:Y:S01]  /*5a80*/  STL [R1+0x274], R7 ;  /* 0x0002740701007387 */ /* 0x0001e20000100800 */
[--C-:B------:R-:W-:Y:S01]  /*5a90*/  @!P4 IMAD.IADD R15, R15, 0x1, -R5.reuse ;  /* 0x000000010f0fc824 */ /* 0x100fe200078e0a05 */
[----:B------:R-:W-:Y:S01]  /*5aa0*/  ISETP.GE.AND P4, PT, R9, RZ, PT ;  /* 0x000000ff0900720c */ /* 0x000fe20003f86270 */
[----:B------:R-:W-:Y:S01]  /*5ab0*/  VIADD R9, R29, 0x98 ;  /* 0x000000981d097836 */ /* 0x000fe20000000000 */
[----:B------:R-:W-:Y:S01]  /*5ac0*/  IABS R4, R16 ;  /* 0x0000001000047213 */ /* 0x000fe20000000000 */
[----:B------:R-:W-:-:S02]  /*5ad0*/  @!P5 IMAD.IADD R12, R12, 0x1, -R5 ;  /* 0x000000010c0cd824 */ /* 0x000fc400078e0a05 */
[----:B------:R-:W-:Y:S01]  /*5ae0*/  @!P2 IMAD.IADD R14, R14, 0x1, -R5 ;  /* 0x000000010e0ea824 */ /* 0x000fe200078e0a05 */
[C---:B------:R-:W-:Y:S01]  /*5af0*/  ISETP.GT.U32.AND P2, PT, R5.reuse, R15, PT ;  /* 0x0000000f0500720c */ /* 0x040fe20003f44070 */
[C---:B------:R-:W-:Y:S01]  /*5b00*/  IMAD.HI.U32 R11, R0.reuse, R4, RZ ;  /* 0x00000004000b7227 */ /* 0x040fe200078e00ff */
[----:B------:R-:W-:Y:S02]  /*5b10*/  IABS R18, R9 ;  /* 0x0000000900127213 */ /* 0x000fe40000000000 */
[----:B------:R-:W-:Y:S01]  /*5b20*/  ISETP.GT.U32.AND P5, PT, R5, R14, PT ;  /* 0x0000000e0500720c */ /* 0x000fe20003fa4070 */
[----:B0-----:R-:W-:Y:S02]  /*5b30*/  IMAD.MOV.U32 R7, RZ, RZ, R2 ;  /* 0x000000ffff077224 */ /* 0x001fe400078e0002 */
[----:B------:R-:W-:-:S04]  /*5b40*/  IMAD.HI.U32 R2, R0, R3, RZ ;  /* 0x0000000300027227 */ /* 0x000fc800078e00ff */
[----:B------:R-:W-:Y:S02]  /*5b50*/  IMAD.MOV R2, RZ, RZ, -R2 ;  /* 0x000000ffff027224 */ /* 0x000fe400078e0a02 */
[----:B------:R-:W-:Y:S02]  /*5b60*/  IMAD.MOV R11, RZ, RZ, -R11 ;  /* 0x000000ffff0b7224 */ /* 0x000fe400078e0a0b */
[C---:B------:R-:W-:Y:S02]  /*5b70*/  IMAD R3, R5.reuse, R2, R3 ;  /* 0x0000000205037224 */ /* 0x040fe400078e0203 */
[C---:B------:R-:W-:Y:S02]  /*5b80*/  IMAD R4, R5.reuse, R11, R4 ;  /* 0x0000000b05047224 */ /* 0x040fe400078e0204 */
[----:B------:R-:W-:Y:S01]  /*5b90*/  @!P5 IMAD.IADD R14, R14, 0x1, -R5 ;  /* 0x000000010e0ed824 */ /* 0x000fe200078e0a05 */
[C---:B------:R-:W-:Y:S01]  /*5ba0*/  ISETP.GT.U32.AND P5, PT, R5.reuse, R3, PT ;  /* 0x000000030500720c */ /* 0x040fe20003fa4070 */
[----:B------:R-:W-:Y:S01]  /*5bb0*/  @!P0 IMAD.MOV R7, RZ, RZ, -R7 ;  /* 0x000000ffff078224 */ /* 0x000fe200078e0a07 */
[----:B------:R-:W-:Y:S01]  /*5bc0*/  ISETP.GT.U32.AND P0, PT, R5, R12, PT ;  /* 0x0000000c0500720c */ /* 0x000fe20003f04070 */
[----:B------:R-:W-:Y:S01]  /*5bd0*/  @!P2 IMAD.IADD R15, R15, 0x1, -R5 ;  /* 0x000000010f0fa824 */ /* 0x000fe200078e0a05 */
[----:B------:R-:W-:Y:S01]  /*5be0*/  ISETP.GT.U32.AND P2, PT, R5, R4, PT ;  /* 0x000000040500720c */ /* 0x000fe20003f44070 */
[----:B------:R-:W-:Y:S01]  /*5bf0*/  VIADD R11, R29, 0x97 ;  /* 0x000000971d0b7836 */ /* 0x000fe20000000000 */
[----:B------:R0:W-:Y:S01]  /*5c00*/  STL [R1+0x270], R7 ;  /* 0x0002700701007387 */ /* 0x0001e20000100800 */
[----:B------:R-:W-:-:S03]  /*5c10*/  IMAD.HI.U32 R19, R0, R18, RZ ;  /* 0x0000001200137227 */ /* 0x000fc600078e00ff */
[----:B------:R-:W-:Y:S01]  /*5c20*/  IABS R13, R11 ;  /* 0x0000000b000d7213 */ /* 0x000fe20000000000 */
[----:B------:R-:W-:Y:S02]  /*5c30*/  IMAD.MOV R19, RZ, RZ, -R19 ;  /* 0x000000ffff137224 */ /* 0x000fe400078e0a13 */
[--C-:B------:R-:W-:Y:S02]  /*5c40*/  @!P5 IMAD.IADD R3, R3, 0x1, -R5.reuse ;  /* 0x000000010303d824 */ /* 0x100fe400078e0a05 */
[--C-:B------:R-:W-:Y:S01]  /*5c50*/  @!P0 IMAD.IADD R12, R12, 0x1, -R5.reuse ;  /* 0x000000010c0c8824 */ /* 0x100fe200078e0a05 */
[----:B------:R-:W-:Y:S01]  /*5c60*/  ISETP.GE.AND P0, PT, R16, RZ, PT ;  /* 0x000000ff1000720c */ /* 0x000fe20003f06270 */
[----:B------:R-:W-:Y:S01]  /*5c70*/  @!P2 IMAD.IADD R4, R4, 0x1, -R5 ;  /* 0x000000010404a824 */ /* 0x000fe200078e0a05 */
[----:B------:R-:W-:Y:S01]  /*5c80*/  ISETP.GT.U32.AND P5, PT, R5, R3, PT ;  /* 0x000000030500720c */ /* 0x000fe20003fa4070 */
[----:B0-----:R-:W-:Y:S01]  /*5c90*/  IMAD.MOV.U32 R7, RZ, RZ, R8 ;  /* 0x000000ffff077224 */ /* 0x001fe200078e0008 */
[----:B------:R-:W-:Y:S01]  /*5ca0*/  ISETP.GE.AND P2, PT, R10, RZ, PT ;  /* 0x000000ff0a00720c */ /* 0x000fe20003f46270 */
[----:B------:R-:W-:-:S02]  /*5cb0*/  VIADD R2, R29, 0x96 ;  /* 0x000000961d027836 */ /* 0x000fc40000000000 */
[----:B------:R-:W-:-:S03]  /*5cc0*/  IMAD.HI.U32 R16, R0, R13, RZ ;  /* 0x0000000d00107227 */ /* 0x000fc600078e00ff */
[----:B------:R-:W-:Y:S01]  /*5cd0*/  IABS R17, R2 ;  /* 0x0000000200117213 */ /* 0x000fe20000000000 */
[C---:B------:R-:W-:Y:S02]  /*5ce0*/  IMAD R10, R5.reuse, R19, R18 ;  /* 0x00000013050a7224 */ /* 0x040fe400078e0212 */
[----:B------:R-:W-:Y:S01]  /*5cf0*/  @!P1 IMAD.MOV R7, RZ, RZ, -R7 ;  /* 0x000000ffff079224 */ /* 0x000fe200078e0a07 */
[C---:B------:R-:W-:Y:S01]  /*5d00*/  ISETP.GT.U32.AND P1, PT, R5.reuse, R4, PT ;  /* 0x000000040500720c */ /* 0x040fe20003f24070 */
[----:B------:R-:W-:Y:S02]  /*5d10*/  IMAD.MOV R16, RZ, RZ, -R16 ;  /* 0x000000ffff107224 */ /* 0x000fe400078e0a10 */
[----:B------:R-:W-:Y:S01]  /*5d20*/  @!P6 IMAD.MOV R15, RZ, RZ, -R15 ;  /* 0x000000ffff0fe224 */ /* 0x000fe200078e0a0f */
[----:B------:R0:W-:Y:S01]  /*5d30*/  STL [R1+0x25c], R7 ;  /* 0x00025c0701007387 */ /* 0x0001e20000100800 */
[C---:B------:R-:W-:Y:S01]  /*5d40*/  ISETP.GT.U32.AND P6, PT, R5.reuse, R10, PT ;  /* 0x0000000a0500720c */ /* 0x040fe20003fc4070 */
[----:B------:R-:W-:-:S02]  /*5d50*/  IMAD R13, R5, R16, R13 ;  /* 0x00000010050d7224 */ /* 0x000fc400078e020d */
[----:B------:R-:W-:Y:S01]  /*5d60*/  IMAD.MOV.U32 R8, RZ, RZ, R17 ;  /* 0x000000ffff087224 */ /* 0x000fe200078e0011 */
[----:B------:R-:W-:Y:S01]  /*5d70*/  STL [R1+0x204], R15 ;  /* 0x0002040f01007387 */ /* 0x000fe20000100800 */
[--C-:B------:R-:W-:Y:S01]  /*5d80*/  @!P5 IMAD.IADD R3, R3, 0x1, -R5.reuse ;  /* 0x000000010303d824 */ /* 0x100fe200078e0a05 */
[----:B------:R-:W-:Y:S01]  /*5d90*/  ISETP.GT.U32.AND P5, PT, R5, R13, PT ;  /* 0x0000000d0500720c */ /* 0x000fe20003fa4070 */
[----:B------:R-:W-:Y:S01]  /*5da0*/  @!P3 IMAD.MOV R14, RZ, RZ, -R14 ;  /* 0x000000ffff0eb224 */ /* 0x000fe200078e0a0e */
[----:B------:R-:W-:Y:S01]  /*5db0*/  ISETP.GE.AND P3, PT, R9, RZ, PT ;  /* 0x000000ff0900720c */ /* 0x000fe20003f66270 */
[----:B0-----:R-:W-:Y:S02]  /*5dc0*/  IMAD.MOV.U32 R7, RZ, RZ, R12 ;  /* 0x000000ffff077224 */ /* 0x001fe400078e000c */
[----:B------:R-:W-:Y:S01]  /*5dd0*/  @!P1 IMAD.IADD R4, R4, 0x1, -R5 ;  /* 0x0000000104049824 */ /* 0x000fe200078e0a05 */
[----:B------:R-:W-:Y:S01]  /*5de0*/  ISETP.GE.AND P1, PT, R2, RZ, PT ;  /* 0x000000ff0200720c */ /* 0x000fe20003f26270 */
[----:B------:R-:W-:Y:S01]  /*5df0*/  @!P4 IMAD.MOV R7, RZ, RZ, -R7 ;  /* 0x000000ffff07c224 */ /* 0x000fe200078e0a07 */
[----:B------:R-:W-:Y:S01]  /*5e00*/  ISETP.GE.AND P4, PT, R11, RZ, PT ;  /* 0x000000ff0b00720c */ /* 0x000fe20003f86270 */
[----:B------:R-:W-:Y:S01]  /*5e10*/  IMAD.HI.U32 R11, R0, R8, RZ ;  /* 0x00000008000b7227 */ /* 0x000fe200078e00ff */
[----:B------:R-:W-:Y:S03]  /*5e20*/  STL [R1+0x208], R14 ;  /* 0x0002080e01007387 */ /* 0x000fe60000100800 */
[----:B------:R-:W-:Y:S01]  /*5e30*/  IMAD.MOV R2, RZ, RZ, -R11 ;  /* 0x000000ffff027224 */ /* 0x000fe200078e0a0b */
[----:B------:R0:W-:Y:S01]  /*5e40*/  STL [R1+0x210], R7 ;  /* 0x0002100701007387 */ /* 0x0001e20000100800 */
[----:B------:R-:W-:-:S02]  /*5e50*/  @!P6 IMAD.IADD R10, R10, 0x1, -R5 ;  /* 0x000000010a0ae824 */ /* 0x000fc400078e0a05 */
[----:B------:R-:W-:Y:S02]  /*5e60*/  VIADD R9, R29, 0x95 ;  /* 0x000000951d097836 */ /* 0x000fe40000000000 */
[C---:B------:R-:W-:Y:S01]  /*5e70*/  IMAD R2, R5.reuse, R2, R8 ;  /* 0x0000000205027224 */ /* 0x040fe200078e0208 */
[----:B------:R-:W-:Y:S01]  /*5e80*/  ISETP.GT.U32.AND P6, PT, R5, R10, PT ;  /* 0x0000000a0500720c */ /* 0x000fe20003fc4070 */
[----:B------:R-:W-:Y:S01]  /*5e90*/  @!P5 IMAD.IADD R13, R13, 0x1, -R5 ;  /* 0x000000010d0dd824 */ /* 0x000fe200078e0a05 */
[----:B------:R-:W-:Y:S01]  /*5ea0*/  IABS R11, R9 ;  /* 0x00000009000b7213 */ /* 0x000fe20000000000 */
[----:B------:R-:W-:Y:S02]  /*5eb0*/  IMAD.MOV.U32 R12, RZ, RZ, R4 ;  /* 0x000000ffff0c7224 */ /* 0x000fe400078e0004 */
[----:B0-----:R-:W-:Y:S01]  /*5ec0*/  IMAD.MOV.U32 R7, RZ, RZ, R3 ;  /* 0x000000ffff077224 */ /* 0x001fe200078e0003 */
[----:B------:R-:W-:Y:S01]  /*5ed0*/  ISETP.GT.U32.AND P5, PT, R5, R13, PT ;  /* 0x0000000d0500720c */ /* 0x000fe20003fa4070 */
[----:B------:R-:W-:-:S04]  /*5ee0*/  IMAD.HI.U32 R8, R0, R11, RZ ;  /* 0x0000000b00087227 */ /* 0x000fc800078e00ff */
[----:B------:R-:W-:Y:S01]  /*5ef0*/  @!P2 IMAD.MOV R7, RZ, RZ, -R7 ;  /* 0x000000ffff07a224 */ /* 0x000fe200078e0a07 */
[----:B------:R-:W-:Y:S01]  /*5f00*/  ISETP.GT.U32.AND P2, PT, R5, R2, PT ;  /* 0x000000020500720c */ /* 0x000fe20003f44070 */
[----:B------:R-:W-:Y:S01]  /*5f10*/  @!P0 IMAD.MOV R12, RZ, RZ, -R12 ;  /* 0x000000ffff0c8224 */ /* 0x000fe200078e0a0c */
[----:B------:R-:W-:Y:S01]  /*5f20*/  ISETP.GE.AND P0, PT, R9, RZ, PT ;  /* 0x000000ff0900720c */ /* 0x000fe20003f06270 */
[----:B------:R-:W-:Y:S02]  /*5f30*/  IMAD.MOV R8, RZ, RZ, -R8 ;  /* 0x000000ffff087224 */ /* 0x000fe400078e0a08 */
[----:B------:R-:W-:Y:S01]  /*5f40*/  @!P6 IMAD.IADD R10, R10, 0x1, -R5 ;  /* 0x000000010a0ae824 */ /* 0x000fe200078e0a05 */
[----:B------:R0:W-:Y:S01]  /*5f50*/  STL [R1+0x234], R12 ;  /* 0x0002340c01007387 */ /* 0x0001e20000100800 */
[----:B------:R-:W-:Y:S02]  /*5f60*/  VIADD R3, R29, 0x94 ;  /* 0x000000941d037836 */ /* 0x000fe40000000000 */
[----:B------:R-:W-:Y:S01]  /*5f70*/  IMAD R11, R5, R8, R11 ;  /* 0x00000008050b7224 */ /* 0x000fe200078e020b */
[----:B------:R1:W-:Y:S01]  /*5f80*/  STL [R1+0x248], R7 ;  /* 0x0002480701007387 */ /* 0x0003e20000100800 */
[----:B------:R-:W-:Y:S01]  /*5f90*/  VIADD R14, R29, 0x93 ;  /* 0x000000931d0e7836 */ /* 0x000fe20000000000 */
[----:B------:R-:W-:Y:S01]  /*5fa0*/  IABS R4, R3 ;  /* 0x0000000300047213 */ /* 0x000fe20000000000 */
[--C-:B------:R-:W-:Y:S01]  /*5fb0*/  @!P2 IMAD.IADD R2, R2, 0x1, -R5.reuse ;  /* 0x000000010202a824 */ /* 0x100fe200078e0a05 */
[----:B------:R-:W-:Y:S01]  /*5fc0*/  ISETP.GE.AND P6, PT, R3, RZ, PT ;  /* 0x000000ff0300720c */ /* 0x000fe20003fc6270 */
[----:B------:R-:W-:Y:S01]  /*5fd0*/  @!P5 IMAD.IADD R13, R13, 0x1, -R5 ;  /* 0x000000010d0dd824 */ /* 0x000fe200078e0a05 */
[C---:B------:R-:W-:Y:S01]  /*5fe0*/  ISETP.GT.U32.AND P5, PT, R5.reuse, R11, PT ;  /* 0x0000000b0500720c */ /* 0x040fe20003fa4070 */
[----:B0-----:R-:W-:Y:S01]  /*5ff0*/  IMAD.HI.U32 R12, R0, R4, RZ ;  /* 0x00000004000c7227 */ /* 0x001fe200078e00ff */
[----:B------:R-:W-:-:S02]  /*6000*/  ISETP.GT.U32.AND P2, PT, R5, R2, PT ;  /* 0x000000020500720c */ /* 0x000fc40003f44070 */
[----:B------:R-:W-:Y:S01]  /*6010*/  IABS R9, R14 ;  /* 0x0000000e00097213 */ /* 0x000fe20000000000 */
[----:B-1----:R-:W-:Y:S02]  /*6020*/  IMAD.MOV.U32 R7, RZ, RZ, R10 ;  /* 0x000000ffff077224 */ /* 0x002fe400078e000a */
[----:B------:R-:W-:Y:S02]  /*6030*/  VIADD R3, R29, 0x92 ;  /* 0x000000921d037836 */ /* 0x000fe40000000000 */
[----:B------:R-:W-:Y:S01]  /*6040*/  @!P3 IMAD.MOV R7, RZ, RZ, -R7 ;  /* 0x000000ffff07b224 */ /* 0x000fe200078e0a07 */
[----:B------:R-:W-:Y:S01]  /*6050*/  ISETP.GE.AND P3, PT, R14, RZ, PT ;  /* 0x000000ff0e00720c */ /* 0x000fe20003f66270 */
[----:B------:R-:W-:Y:S01]  /*6060*/  IMAD.HI.U32 R10, R0, R9, RZ ;  /* 0x00000009000a7227 */ /* 0x000fe200078e00ff */
[----:B------:R-:W-:Y:S02]  /*6070*/  IABS R8, R3 ;  /* 0x0000000300087213 */ /* 0x000fe40000000000 */
[----:B------:R0:W-:Y:S01]  /*6080*/  STL [R1+0x258], R7 ;  /* 0x0002580701007387 */ /* 0x0001e20000100800 */
[----:B------:R-:W-:-:S02]  /*6090*/  IMAD.MOV R12, RZ, RZ, -R12 ;  /* 0x000000ffff0c7224 */ /* 0x000fc400078e0a0c */
[----:B------:R-:W-:Y:S02]  /*60a0*/  IMAD.MOV R10, RZ, RZ, -R10 ;  /* 0x000000ffff0a7224 */ /* 0x000fe400078e0a0a */
[----:B------:R-:W-:Y:S02]  /*60b0*/  IMAD R4, R5, R12, R4 ;  /* 0x0000000c05047224 */ /* 0x000fe400078e0204 */
[--C-:B------:R-:W-:Y:S02]  /*60c0*/  @!P2 IMAD.IADD R2, R2, 0x1, -R5.reuse ;  /* 0x000000010202a824 */ /* 0x100fe400078e0a05 */
[----:B------:R-:W-:Y:S01]  /*60d0*/  @!P5 IMAD.IADD R11, R11, 0x1, -R5 ;  /* 0x000000010b0bd824 */ /* 0x000fe200078e0a05 */
[----:B------:R-:W-:Y:S01]  /*60e0*/  ISETP.GT.U32.AND P2, PT, R5, R4, PT ;  /* 0x000000040500720c */ /* 0x000fe20003f44070 */
[----:B0-----:R-:W-:Y:S02]  /*60f0*/  IMAD.MOV.U32 R7, RZ, RZ, R13 ;  /* 0x000000ffff077224 */ /* 0x001fe400078e000d */
[----:B------:R-:W-:Y:S01]  /*6100*/  VIADD R13, R29, 0x91 ;  /* 0x000000911d0d7836 */ /* 0x000fe20000000000 */
[----:B------:R-:W-:Y:S01]  /*6110*/  ISETP.GT.U32.AND P5, PT, R5, R11, PT ;  /* 0x0000000b0500720c */ /* 0x000fe20003fa4070 */
[----:B------:R-:W-:Y:S01]  /*6120*/  @!P4 IMAD.MOV R7, RZ, RZ, -R7 ;  /* 0x000000ffff07c224 */ /* 0x000fe200078e0a07 */
[----:B------:R-:W-:Y:S01]  /*6130*/  ISETP.GE.AND P4, PT, R3, RZ, PT ;  /* 0x000000ff0300720c */ /* 0x000fe20003f86270 */
[----:B------:R-:W-:Y:S01]  /*6140*/  IMAD R3, R5, R10, R9 ;  /* 0x0000000a05037224 */ /* 0x000fe200078e0209 */
[----:B------:R-:W-:Y:S01]  /*6150*/  IABS R10, R13 ;  /* 0x0000000d000a7213 */ /* 0x000fe20000000000 */
[----:B------:R-:W-:Y:S01]  /*6160*/  IMAD.HI.U32 R9, R0, R8, RZ ;  /* 0x0000000800097227 */ /* 0x000fe200078e00ff */
[----:B------:R0:W-:Y:S03]  /*6170*/  STL [R1+0x250], R7 ;  /* 0x0002500701007387 */ /* 0x0001e60000100800 */
[----:B------:R-:W-:-:S02]  /*6180*/  @!P2 IMAD.IADD R4, R4, 0x1, -R5 ;  /* 0x000000010404a824 */ /* 0x000fc400078e0a05 */
[----:B------:R-:W-:-:S03]  /*6190*/  IMAD.HI.U32 R12, R0, R10, RZ ;  /* 0x0000000a000c7227 */ /* 0x000fc600078e00ff */
[----:B------:R-:W-:Y:S01]  /*61a0*/  ISETP.GT.U32.AND P2, PT, R5, R4, PT ;  /* 0x000000040500720c */ /* 0x000fe20003f44070 */
[----:B------:R-:W-:Y:S02]  /*61b0*/  @!P5 IMAD.IADD R11, R11, 0x1, -R5 ;  /* 0x000000010b0bd824 */ /* 0x000fe400078e0a05 */
[----:B0-----:R-:W-:Y:S02]  /*61c0*/  IMAD.MOV.U32 R7, RZ, RZ, R2 ;  /* 0x000000ffff077224 */ /* 0x001fe400078e0002 */
[----:B------:R-:W-:Y:S02]  /*61d0*/  IMAD.MOV R2, RZ, RZ, -R9 ;  /* 0x000000ffff027224 */ /* 0x000fe400078e0a09 */
[----:B------:R-:W-:Y:S01]  /*61e0*/  @!P1 IMAD.MOV R7, RZ, RZ, -R7 ;  /* 0x000000ffff079224 */ /* 0x000fe200078e0a07 */
[C---:B------:R-:W-:Y:S01]  /*61f0*/  ISETP.GT.U32.AND P1, PT, R5.reuse, R3, PT ;  /* 0x000000030500720c */ /* 0x040fe20003f24070 */
[----:B------:R-:W-:Y:S02]  /*6200*/  IMAD R8, R5, R2, R8 ;  /* 0x0000000205087224 */ /* 0x000fe400078e0208 */
[C---:B------:R-:W-:Y:S01]  /*6210*/  VIADD R9, R29.reuse, 0x90 ;  /* 0x000000901d097836 */ /* 0x040fe20000000000 */
[----:B------:R0:W-:Y:S01]  /*6220*/  STL [R1+0x254], R7 ;  /* 0x0002540701007387 */ /* 0x0001e20000100800 */
[----:B------:R-:W-:Y:S01]  /*6230*/  VIADD R2, R29, 0x8f ;  /* 0x0000008f1d027836 */ /* 0x000fe20000000000 */
[C---:B------:R-:W-:Y:S01]  /*6240*/  ISETP.GT.U32.AND P5, PT, R5.reuse, R8, PT ;  /* 0x000000080500720c */ /* 0x040fe20003fa4070 */
[----:B------:R-:W-:Y:S01]  /*6250*/  IMAD.MOV R12, RZ, RZ, -R12 ;  /* 0x000000ffff0c7224 */ /* 0x000fe200078e0a0c */
[----:B------:R-:W-:Y:S01]  /*6260*/  IABS R15, R9 ;  /* 0x00000009000f7213 */ /* 0x000fe20000000000 */
[--C-:B------:R-:W-:Y:S01]  /*6270*/  @!P2 IMAD.IADD R4, R4, 0x1, -R5.reuse ;  /* 0x000000010404a824 */ /* 0x100fe200078e0a05 */
[----:B------:R-:W-:Y:S01]  /*6280*/  IABS R14, R2 ;  /* 0x00000002000e7213 */ /* 0x000fe20000000000 */
[----:B------:R-:W-:Y:S01]  /*6290*/  IMAD R10, R5, R12, R10 ;  /* 0x0000000c050a7224 */ /* 0x000fe200078e020a */
[----:B------:R-:W-:Y:S01]  /*62a0*/  ISETP.GE.AND P2, PT, R9, RZ, PT ;  /* 0x000000ff0900720c */ /* 0x000fe20003f46270 */
[----:B------:R-:W-:-:S02]  /*62b0*/  @!P1 IMAD.IADD R3, R3, 0x1, -R5 ;  /* 0x0000000103039824 */ /* 0x000fc400078e0a05 */
[----:B0-----:R-:W-:Y:S02]  /*62c0*/  IMAD.MOV.U32 R7, RZ, RZ, R11 ;  /* 0x000000ffff077224 */ /* 0x001fe400078e000b */
[----:B------:R-:W-:Y:S01]  /*62d0*/  IMAD.HI.U32 R11, R0, R15, RZ ;  /* 0x0000000f000b7227 */ /* 0x000fe200078e00ff */
[----:B------:R-:W-:-:S03]  /*62e0*/  ISETP.GT.U32.AND P1, PT, R5, R3, PT ;  /* 0x000000030500720c */ /* 0x000fc60003f24070 */
[----:B------:R-:W-:Y:S02]  /*62f0*/  @!P5 IMAD.IADD R8, R8, 0x1, -R5 ;  /* 0x000000010808d824 */ /* 0x000fe400078e0a05 */
[----:B------:R-:W-:Y:S01]  /*6300*/  @!P0 IMAD.MOV R7, RZ, RZ, -R7 ;  /* 0x000000ffff078224 */ /* 0x000fe200078e0a07 */
[----:B------:R-:W-:Y:S01]  /*6310*/  ISETP.GE.AND P0, PT, R13, RZ, PT ;  /* 0x000000ff0d00720c */ /* 0x000fe20003f06270 */
[----:B------:R-:W-:Y:S01]  /*6320*/  IMAD.MOV R11, RZ, RZ, -R11 ;  /* 0x000000ffff0b7224 */ /* 0x000fe200078e0a0b */
[C---:B------:R-:W-:Y:S01]  /*6330*/  ISETP.GT.U32.AND P5, PT, R5.reuse, R8, PT ;  /* 0x000000080500720c */ /* 0x040fe20003fa4070 */
[----:B------:R-:W-:Y:S01]  /*6340*/  IMAD.HI.U32 R13, R0, R14, RZ ;  /* 0x0000000e000d7227 */ /* 0x000fe200078e00ff */
[----:B------:R0:W-:Y:S03]  /*6350*/  STL [R1+0x24c], R7 ;  /* 0x00024c0701007387 */ /* 0x0001e60000100800 */
[----:B------:R-:W-:-:S02]  /*6360*/  IMAD R15, R5, R11, R15 ;  /* 0x0000000b050f7224 */ /* 0x000fc400078e020f */
[----:B------:R-:W-:Y:S01]  /*6370*/  @!P1 IMAD.IADD R3, R3, 0x1, -R5 ;  /* 0x0000000103039824 */ /* 0x000fe200078e0a05 */
[C---:B------:R-:W-:Y:S01]  /*6380*/  ISETP.GT.U32.AND P1, PT, R5.reuse, R10, PT ;  /* 0x0000000a0500720c */ /* 0x040fe20003f24070 */
[----:B------:R-:W-:Y:S02]  /*6390*/  IMAD.MOV.U32 R16, RZ, RZ, R4 ;  /* 0x000000ffff107224 */ /* 0x000fe400078e0004 */
[----:B------:R-:W-:Y:S02]  /*63a0*/  IMAD.MOV R9, RZ, RZ, -R13 ;  /* 0x000000ffff097224 */ /* 0x000fe400078e0a0d */
[----:B------:R-:W-:Y:S01]  /*63b0*/  @!P6 IMAD.MOV R16, RZ, RZ, -R16 ;  /* 0x000000ffff10e224 */ /* 0x000fe200078e0a10 */
[C---:B------:R-:W-:Y:S01]  /*63c0*/  ISETP.GT.U32.AND P6, PT, R5.reuse, R15, PT ;  /* 0x0000000f0500720c */ /* 0x040fe20003fc4070 */
[----:B------:R-:W-:Y:S02]  /*63d0*/  IMAD R14, R5, R9, R14 ;  /* 0x00000009050e7224 */ /* 0x000fe400078e020e */
[----:B------:R-:W-:Y:S01]  /*63e0*/  VIADD R4, R29, 0x8e ;  /* 0x0000008e1d047836 */ /* 0x000fe20000000000 */
[----:B------:R-:W-:Y:S01]  /*63f0*/  STL [R1+0x238], R16 ;  /* 0x0002381001007387 */ /* 0x000fe20000100800 */
[----:B------:R-:W-:Y:S01]  /*6400*/  @!P5 IMAD.IADD R8, R8, 0x1, -R5 ;  /* 0x000000010808d824 */ /* 0x000fe200078e0a05 */
[----:B------:R-:W-:Y:S01]  /*6410*/  ISETP.GT.U32.AND P5, PT, R5, R14, PT ;  /* 0x0000000e0500720c */ /* 0x000fe20003fa4070 */
[----:B0-----:R-:W-:Y:S01]  /*6420*/  IMAD.MOV.U32 R7, RZ, RZ, R3 ;  /* 0x000000ffff077224 */ /* 0x001fe200078e0003 */
[----:B------:R-:W-:Y:S01]  /*6430*/  IABS R3, R4 ;  /* 0x0000000400037213 */ /* 0x000fe20000000000 */
[----:B------:R-:W-:Y:S01]  /*6440*/  @!P1 IMAD.IADD R10, R10, 0x1, -R5 ;  /* 0x000000010a0a9824 */ /* 0x000fe200078e0a05 */
[----:B------:R-:W-:Y:S01]  /*6450*/  ISETP.GE.AND P1, PT, R4, RZ, PT ;  /* 0x000000ff0400720c */ /* 0x000fe20003f26270 */
[----:B------:R-:W-:-:S02]  /*6460*/  VIADD R13, R29, 0x8d ;  /* 0x0000008d1d0d7836 */ /* 0x000fc40000000000 */
[----:B------:R-:W-:Y:S01]  /*6470*/  @!P6 IMAD.IADD R15, R15, 0x1, -R5 ;  /* 0x000000010f0fe824 */ /* 0x000fe200078e0a05 */
[C---:B------:R-:W-:Y:S01]  /*6480*/  ISETP.GT.U32.AND P6, PT, R5.reuse, R10, PT ;  /* 0x0000000a0500720c */ /* 0x040fe20003fc4070 */
[----:B------:R-:W-:Y:S01]  /*6490*/  @!P3 IMAD.MOV R7, RZ, RZ, -R7 ;  /* 0x000000ffff07b224 */ /* 0x000fe200078e0a07 */
[----:B------:R-:W-:Y:S01]  /*64a0*/  ISETP.GE.AND P3, PT, R2, RZ, PT ;  /* 0x000000ff0200720c */ /* 0x000fe20003f66270 */
[----:B------:R-:W-:Y:S01]  /*64b0*/  IMAD.HI.U32 R4, R0, R3, RZ ;  /* 0x0000000300047227 */ /* 0x000fe200078e00ff */
[----:B------:R-:W-:Y:S02]  /*64c0*/  IABS R2, R13 ;  /* 0x0000000d00027213 */ /* 0x000fe40000000000 */
[----:B------:R0:W-:Y:S01]  /*64d0*/  STL [R1+0x240], R7 ;  /* 0x0002400701007387 */ /* 0x0001e20000100800 */
[----:B------:R-:W-:Y:S02]  /*64e0*/  IMAD.MOV R4, RZ, RZ, -R4 ;  /* 0x000000ffff047224 */ /* 0x000fe400078e0a04 */
[----:B------:R-:W-:Y:S01]  /*64f0*/  @!P5 IMAD.IADD R14, R14, 0x1, -R5 ;  /* 0x000000010e0ed824 */ /* 0x000fe200078e0a05 */
[----:B------:R-:W-:Y:S01]  /*6500*/  ISETP.GT.U32.AND P5, PT, R5, R15, PT ;  /* 0x0000000f0500720c */ /* 0x000fe20003fa4070 */
[----:B------:R-:W-:-:S04]  /*6510*/  IMAD.HI.U32 R9, R0, R2, RZ ;  /* 0x0000000200097227 */ /* 0x000fc800078e00ff */
[C---:B------:R-:W-:Y:S02]  /*6520*/  IMAD R3, R5.reuse, R4, R3 ;  /* 0x0000000405037224 */ /* 0x040fe400078e0203 */
[----:B------:R-:W-:Y:S02]  /*6530*/  IMAD.MOV R9, RZ, RZ, -R9 ;  /* 0x000000ffff097224 */ /* 0x000fe400078e0a09 */
[--C-:B------:R-:W-:Y:S01]  /*6540*/  @!P6 IMAD.IADD R10, R10, 0x1, -R5.reuse ;  /* 0x000000010a0ae824 */ /* 0x100fe200078e0a05 */
[C---:B------:R-:W-:Y:S01]  /*6550*/  ISETP.GT.U32.AND P6, PT, R5.reuse, R3, PT ;  /* 0x000000030500720c */ /* 0x040fe20003fc4070 */
[----:B------:R-:W-:Y:S02]  /*6560*/  IMAD R2, R5, R9, R2 ;  /* 0x0000000905027224 */ /* 0x000fe400078e0202 */
[----:B0-----:R-:W-:Y:S02]  /*6570*/  IMAD.MOV.U32 R7, RZ, RZ, R8 ;  /* 0x000000ffff077224 */ /* 0x001fe400078e0008 */
[----:B------:R-:W-:Y:S01]  /*6580*/  @!P5 IMAD.IADD R15, R15, 0x1, -R5 ;  /* 0x000000010f0fd824 */ /* 0x000fe200078e0a05 */
[C---:B------:R-:W-:Y:S01]  /*6590*/  ISETP.GT.U32.AND P5, PT, R5.reuse, R2, PT ;  /* 0x000000020500720c */ /* 0x040fe20003fa4070 */
[----:B------:R-:W-:Y:S01]  /*65a0*/  @!P4 IMAD.MOV R7, RZ, RZ, -R7 ;  /* 0x000000ffff07c224 */ /* 0x000fe200078e0a07 */
[----:B------:R-:W-:Y:S01]  /*65b0*/  ISETP.GT.U32.AND P4, PT, R5, R14, PT ;  /* 0x0000000e0500720c */ /* 0x000fe20003f84070 */
[----:B------:R-:W-:-:S02]  /*65c0*/  VIADD R12, R29, 0x8c ;  /* 0x0000008c1d0c7836 */ /* 0x000fc40000000000 */
[----:B------:R-:W-:Y:S01]  /*65d0*/  VIADD R4, R29, 0x8b ;  /* 0x0000008b1d047836 */ /* 0x000fe20000000000 */
[----:B------:R0:W-:Y:S01]  /*65e0*/  STL [R1+0x244], R7 ;  /* 0x0002440701007387 */ /* 0x0001e20000100800 */
[----:B------:R-:W-:Y:S01]  /*65f0*/  @!P6 IMAD.IADD R3, R3, 0x1, -R5 ;  /* 0x000000010303e824 */ /* 0x000fe200078e0a05 */
[----:B------:R-:W-:Y:S01]  /*6600*/  IABS R8, R12 ;  /* 0x0000000c00087213 */ /* 0x000fe20000000000 */
[----:B------:R-:W-:Y:S01]  /*6610*/  VIADD R9, R29, 0x8a ;  /* 0x0000008a1d097836 */ /* 0x000fe20000000000 */
[----:B------:R-:W-:Y:S01]  /*6620*/  IABS R16, R4 ;  /* 0x0000000400107213 */ /* 0x000fe20000000000 */
[----:B------:R-:W-:Y:S01]  /*6630*/  @!P2 IMAD.MOV R15, RZ, RZ, -R15 ;  /* 0x000000ffff0fa224 */ /* 0x000fe200078e0a0f */
[----:B------:R-:W-:Y:S01]  /*6640*/  ISETP.GE.AND P6, PT, R12, RZ, PT ;  /* 0x000000ff0c00720c */ /* 0x000fe20003fc6270 */
[----:B------:R-:W-:Y:S02]  /*6650*/  @!P5 IMAD.IADD R2, R2, 0x1, -R5 ;  /* 0x000000010202d824 */ /* 0x000fe400078e0a05 */
[----:B------:R-:W-:-:S03]  /*6660*/  IMAD.HI.U32 R11, R0, R8, RZ ;  /* 0x00000008000b7227 */ /* 0x000fc600078e00ff */
[C---:B------:R-:W-:Y:S01]  /*6670*/  ISETP.GT.U32.AND P5, PT, R5.reuse, R2, PT ;  /* 0x000000020500720c */ /* 0x040fe20003fa4070 */
[----:B0-----:R-:W-:Y:S02]  /*6680*/  IMAD.MOV.U32 R7, RZ, RZ, R10 ;  /* 0x000000ffff077224 */ /* 0x001fe400078e000a */
[----:B------:R-:W-:Y:S02]  /*6690*/  IMAD.MOV.U32 R10, RZ, RZ, R16 ;  /* 0x000000ffff0a7224 */ /* 0x000fe400078e0010 */
[----:B------:R-:W-:Y:S01]  /*66a0*/  @!P0 IMAD.MOV R7, RZ, RZ, -R7 ;  /* 0x000000ffff078224 */ /* 0x000fe200078e0a07 */
[----:B------:R-:W-:Y:S01]  /*66b0*/  ISETP.GT.U32.AND P0, PT, R5, R3, PT ;  /* 0x000000030500720c */ /* 0x000fe20003f04070 */
[----:B------:R-:W-:Y:S02]  /*66c0*/  IMAD.MOV R11, RZ, RZ, -R11 ;  /* 0x000000ffff0b7224 */ /* 0x000fe400078e0a0b */
[----:B------:R-:W-:Y:S01]  /*66d0*/  IMAD.HI.U32 R12, R0, R10, RZ ;  /* 0x0000000a000c7227 */ /* 0x000fe200078e00ff */
[----:B------:R0:W-:Y:S03]  /*66e0*/  STL [R1+0x23c], R7 ;  /* 0x00023c0701007387 */ /* 0x0001e60000100800 */
[--C-:B------:R-:W-:Y:S01]  /*66f0*/  @!P4 IMAD.IADD R14, R14, 0x1, -R5.reuse ;  /* 0x000000010e0ec824 */ /* 0x100fe200078e0a05 */
[----:B------:R-:W-:Y:S01]  /*6700*/  ISETP.GE.AND P4, PT, R13, RZ, PT ;  /* 0x000000ff0d00720c */ /* 0x000fe20003f86270 */
[----:B------:R-:W-:Y:S01]  /*6710*/  IMAD R8, R5, R11, R8 ;  /* 0x0000000b05087224 */ /* 0x000fe200078e0208 */
[----:B------:R-:W-:Y:S01]  /*6720*/  IABS R13, R9 ;  /* 0x00000009000d7213 */ /* 0x000fe20000000000 */
[----:B------:R-:W-:Y:S01]  /*6730*/  IMAD.MOV R12, RZ, RZ, -R12 ;  /* 0x000000ffff0c7224 */ /* 0x000fe200078e0a0c */
[----:B------:R-:W-:Y:S01]  /*6740*/  STL [R1+0x21c], R15 ;  /* 0x00021c0f01007387 */ /* 0x000fe20000100800 */
[----:B------:R-:W-:Y:S01]  /*6750*/  @!P0 IMAD.IADD R3, R3, 0x1, -R5 ;  /* 0x0000000103038824 */ /* 0x000fe200078e0a05 */
[----:B------:R-:W-:Y:S01]  /*6760*/  ISETP.GE.AND P0, PT, R9, RZ, PT ;  /* 0x000000ff0900720c */ /* 0x000fe20003f06270 */
[----:B0-----:R-:W-:Y:S01]  /*6770*/  IMAD.MOV.U32 R7, RZ, RZ, R14 ;  /* 0x000000ffff077224 */ /* 0x001fe200078e000e */
[C---:B------:R-:W-:Y:S01]  /*6780*/  ISETP.GT.U32.AND P2, PT, R5.reuse, R8, PT ;  /* 0x000000080500720c */ /* 0x040fe20003f44070 */
[----:B------:R-:W-:-:S02]  /*6790*/  IMAD R9, R5, R12, R10 ;  /* 0x0000000c05097224 */ /* 0x000fc400078e020a */
[----:B------:R-:W-:Y:S01]  /*67a0*/  @!P3 IMAD.MOV R7, RZ, RZ, -R7 ;  /* 0x000000ffff07b224 */ /* 0x000fe200078e0a07 */
[----:B------:R-:W-:Y:S01]  /*67b0*/  ISETP.GE.AND P3, PT, R4, RZ, PT ;  /* 0x000000ff0400720c */ /* 0x000fe20003f66270 */
[----:B------:R-:W-:Y:S01]  /*67c0*/  @!P5 IMAD.IADD R2, R2, 0x1, -R5 ;  /* 0x000000010202d824 */ /* 0x000fe200078e0a05 */
[----:B------:R-:W-:Y:S01]  /*67d0*/  ISETP.GT.U32.AND P5, PT, R5, R9, PT ;  /* 0x000000090500720c */ /* 0x000fe20003fa4070 */
[----:B------:R-:W-:Y:S01]  /*67e0*/  IMAD.HI.U32 R11, R0, R13, RZ ;  /* 0x0000000d000b7227 */ /* 0x000fe200078e00ff */
[----:B------:R0:W-:Y:S03]  /*67f0*/  STL [R1+0x220], R7 ;  /* 0x0002200701007387 */ /* 0x0001e60000100800 */
[----:B------:R-:W-:Y:S02]  /*6800*/  IMAD.MOV R11, RZ, RZ, -R11 ;  /* 0x000000ffff0b7224 */ /* 0x000fe400078e0a0b */
[----:B------:R-:W-:-:S02]  /*6810*/  @!P2 IMAD.IADD R8, R8, 0x1, -R5 ;  /* 0x000000010808a824 */ /* 0x000fc400078e0a05 */
[----:B------:R-:W-:Y:S02]  /*6820*/  IMAD R13, R5, R11, R13 ;  /* 0x0000000b050d7224 */ /* 0x000fe400078e020d */
[----:B------:R-:W-:Y:S02]  /*6830*/  VIADD R11, R29, 0x89 ;  /* 0x000000891d0b7836 */ /* 0x000fe40000000000 */
[----:B0-----:R-:W-:Y:S01]  /*6840*/  IMAD.MOV.U32 R7, RZ, RZ, R3 ;  /* 0x000000ffff077224 */ /* 0x001fe200078e0003 */
[----:B------:R-:W-:Y:S01]  /*6850*/  ISETP.GT.U32.AND P2, PT, R5, R13, PT ;  /* 0x0000000d0500720c */ /* 0x000fe20003f44070 */
[----:B------:R-:W-:Y:S01]  /*6860*/  VIADD R10, R29, 0x88 ;  /* 0x000000881d0a7836 */ /* 0x000fe20000000000 */
[----:B------:R-:W-:Y:S01]  /*6870*/  IABS R15, R11 ;  /* 0x0000000b000f7213 */ /* 0x000fe20000000000 */
[----:B------:R-:W-:Y:S01]  /*6880*/  @!P1 IMAD.MOV R7, RZ, RZ, -R7 ;  /* 0x000000ffff079224 */ /* 0x000fe200078e0a07 */
[----:B------:R-:W-:Y:S01]  /*6890*/  ISETP.GT.U32.AND P1, PT, R5, R8, PT ;  /* 0x000000080500720c */ /* 0x000fe20003f24070 */
[----:B------:R-:W-:Y:S01]  /*68a0*/  @!P5 IMAD.IADD R9, R9, 0x1, -R5 ;  /* 0x000000010909d824 */ /* 0x000fe200078e0a05 */
[----:B------:R-:W-:Y:S01]  /*68b0*/  IABS R12, R10 ;  /* 0x0000000a000c7213 */ /* 0x000fe20000000000 */
[----:B------:R-:W-:Y:S01]  /*68c0*/  IMAD.HI.U32 R3, R0, R15, RZ ;  /* 0x0000000f00037227 */ /* 0x000fe200078e00ff */
[----:B------:R0:W-:Y:S01]  /*68d0*/  STL [R1+0x22c], R7 ;  /* 0x00022c0701007387 */ /* 0x0001e20000100800 */
[----:B------:R-:W-:-:S02]  /*68e0*/  ISETP.GE.AND P5, PT, R11, RZ, PT ;  /* 0x000000ff0b00720c */ /* 0x000fc40003fa6270 */
[----:B------:R-:W-:Y:S02]  /*68f0*/  IMAD.MOV R3, RZ, RZ, -R3 ;  /* 0x000000ffff037224 */ /* 0x000fe400078e0a03 */
[----:B------:R-:W-:Y:S02]  /*6900*/  @!P2 IMAD.IADD R13, R13, 0x1, -R5 ;  /* 0x000000010d0da824 */ /* 0x000fe400078e0a05 */
[C---:B------:R-:W-:Y:S02]  /*6910*/  IMAD R15, R5.reuse, R3, R15 ;  /* 0x00000003050f7224 */ /* 0x040fe400078e020f */
[----:B------:R-:W-:Y:S01]  /*6920*/  @!P1 IMAD.IADD R8, R8, 0x1, -R5 ;  /* 0x0000000108089824 */ /* 0x000fe200078e0a05 */
[----:B------:R-:W-:Y:S01]  /*6930*/  ISETP.GT.U32.AND P2, PT, R5, R13, PT ;  /* 0x0000000d0500720c */ /* 0x000fe20003f44070 */
[----:B0-----:R-:W-:Y:S01]  /*6940*/  IMAD.MOV.U32 R7, RZ, RZ, R2 ;  /* 0x000000ffff077224 */ /* 0x001fe200078e0002 */
[----:B------:R-:W-:Y:S01]  /*6950*/  ISETP.GE.AND P1, PT, R10, RZ, PT ;  /* 0x000000ff0a00720c */ /* 0x000fe20003f26270 */
[----:B------:R-:W-:-:S04]  /*6960*/  IMAD.HI.U32 R2, R0, R12, RZ ;  /* 0x0000000c00027227 */ /* 0x000fc800078e00ff */
[----:B------:R-:W-:Y:S01]  /*6970*/  @!P4 IMAD.MOV R7, RZ, RZ, -R7 ;  /* 0x000000ffff07c224 */ /* 0x000fe200078e0a07 */
[C---:B------:R-:W-:Y:S01]  /*6980*/  ISETP.GT.U32.AND P4, PT, R5.reuse, R9, PT ;  /* 0x000000090500720c */ /* 0x040fe20003f84070 */
[----:B------:R-:W-:Y:S02]  /*6990*/  IMAD.MOV R2, RZ, RZ, -R2 ;  /* 0x000000ffff027224 */ /* 0x000fe400078e0a02 */
[----:B------:R-:W-:Y:S01]  /*69a0*/  IMAD.MOV.U32 R16, RZ, RZ, R8 ;  /* 0x000000ffff107224 */ /* 0x000fe200078e0008 */
[----:B------:R0:W-:Y:S01]  /*69b0*/  STL [R1+0x230], R7 ;  /* 0x0002300701007387 */ /* 0x0001e20000100800 */
[----:B------:R-:W-:Y:S02]  /*69c0*/  IMAD R12, R5, R2, R12 ;  /* 0x00000002050c7224 */ /* 0x000fe400078e020c */
[----:B------:R-:W-:Y:S02]  /*69d0*/  @!P6 IMAD.MOV R16, RZ, RZ, -R16 ;  /* 0x000000ffff10e224 */ /* 0x000fe400078e0a10 */
[----:B------:R-:W-:Y:S01]  /*69e0*/  VIADD R4, R29, 0x87 ;  /* 0x000000871d047836 */ /* 0x000fe20000000000 */
[----:B------:R-:W-:Y:S01]  /*69f0*/  ISETP.GT.U32.AND P6, PT, R5, R12, PT ;  /* 0x0000000c0500720c */ /* 0x000fe20003fc4070 */
[----:B------:R-:W-:Y:S01]  /*6a00*/  VIADD R2, R29, 0x86 ;  /* 0x000000861d027836 */ /* 0x000fe20000000000 */
[----:B------:R1:W-:Y:S01]  /*6a10*/  STL [R1+0x224], R16 ;  /* 0x0002241001007387 */ /* 0x0003e20000100800 */
[--C-:B------:R-:W-:Y:S01]  /*6a20*/  @!P4 IMAD.IADD R9, R9, 0x1, -R5.reuse ;  /* 0x000000010909c824 */ /* 0x100fe200078e0a05 */
[----:B------:R-:W-:Y:S01]  /*6a30*/  ISETP.GT.U32.AND P4, PT, R5, R15, PT ;  /* 0x0000000f0500720c */ /* 0x000fe20003f84070 */
[----:B------:R-:W-:Y:S01]  /*6a40*/  @!P2 IMAD.IADD R13, R13, 0x1, -R5 ;  /* 0x000000010d0da824 */ /* 0x000fe200078e0a05 */
[----:B------:R-:W-:Y:S01]  /*6a50*/  IABS R14, R4 ;  /* 0x00000004000e7213 */ /* 0x000fe20000000000 */
[----:B0-----:R-:W-:Y:S01]  /*6a60*/  IMAD.MOV.U32 R7, RZ, RZ, R9 ;  /* 0x000000ffff077224 */ /* 0x001fe200078e0009 */
[----:B------:R-:W-:Y:S01]  /*6a70*/  IABS R8, R2 ;  /* 0x0000000200087213 */ /* 0x000fe20000000000 */
[----:B------:R-:W-:Y:S01]  /*6a80*/  VIADD R9, R29, 0x84 ;  /* 0x000000841d097836 */ /* 0x000fe20000000000 */
[----:B------:R-:W-:Y:S01]  /*6a90*/  ISETP.GE.AND P2, PT, R2, RZ, PT ;  /* 0x000000ff0200720c */ /* 0x000fe20003f46270 */
[----:B------:R-:W-:-:S03]  /*6aa0*/  IMAD.HI.U32 R3, R0, R14, RZ ;  /* 0x0000000e00037227 */ /* 0x000fc600078e00ff */
[----:B-1----:R-:W-:Y:S01]  /*6ab0*/  IABS R16, R9 ;  /* 0x0000000900107213 */ /* 0x002fe20000000000 */
[--C-:B------:R-:W-:Y:S02]  /*6ac0*/  @!P6 IMAD.IADD R12, R12, 0x1, -R5.reuse ;  /* 0x000000010c0ce824 */ /* 0x100fe400078e0a05 */
[----:B------:R-:W-:Y:S02]  /*6ad0*/  @!P4 IMAD.IADD R15, R15, 0x1, -R5 ;  /* 0x000000010f0fc824 */ /* 0x000fe400078e0a05 */
[----:B------:R-:W-:Y:S01]  /*6ae0*/  IMAD.MOV R3, RZ, RZ, -R3 ;  /* 0x000000ffff037224 */ /* 0x000fe200078e0a03 */
[C---:B------:R-:W-:Y:S01]  /*6af0*/  ISETP.GT.U32.AND P6, PT, R5.reuse, R12, PT ;  /* 0x0000000c0500720c */ /* 0x040fe20003fc4070 */
[----:B------:R-:W-:Y:S01]  /*6b00*/  IMAD.MOV.U32 R2, RZ, RZ, R8 ;  /* 0x000000ffff027224 */ /* 0x000fe200078e0008 */
[C---:B------:R-:W-:Y:S01]  /*6b10*/  ISETP.GT.U32.AND P4, PT, R5.reuse, R15, PT ;  /* 0x0000000f0500720c */ /* 0x040fe20003f84070 */
[----:B------:R-:W-:Y:S01]  /*6b20*/  @!P3 IMAD.MOV R7, RZ, RZ, -R7 ;  /* 0x000000ffff07b224 */ /* 0x000fe200078e0a07 */
[----:B------:R-:W-:Y:S01]  /*6b30*/  ISETP.GE.AND P3, PT, R4, RZ, PT ;  /* 0x000000ff0400720c */ /* 0x000fe20003f66270 */
[----:B------:R-:W-:-:S02]  /*6b40*/  IMAD R14, R5, R3, R14 ;  /* 0x00000003050e7224 */ /* 0x000fc400078e020e */
[----:B------:R-:W-:Y:S01]  /*6b50*/  VIADD R4, R29, 0x85 ;  /* 0x000000851d047836 */ /* 0x000fe20000000000 */
[----:B------:R0:W-:Y:S01]  /*6b60*/  STL [R1+0x228], R7 ;  /* 0x0002280701007387 */ /* 0x0001e20000100800 */
[----:B------:R-:W-:-:S03]  /*6b70*/  IMAD.HI.U32 R3, R0, R2, RZ ;  /* 0x0000000200037227 */ /* 0x000fc600078e00ff */
[----:B------:R-:W-:Y:S01]  /*6b80*/  IABS R11, R4 ;  /* 0x00000004000b7213 */ /* 0x000fe20000000000 */
[----:B------:R-:W-:Y:S02]  /*6b90*/  IMAD.MOV R3, RZ, RZ, -R3 ;  /* 0x000000ffff037224 */ /* 0x000fe400078e0a03 */
[----:B------:R-:W-:Y:S01]  /*6ba0*/  @!P4 IMAD.IADD R15, R15, 0x1, -R5 ;  /* 0x000000010f0fc824 */ /* 0x000fe200078e0a05 */
[C---:B------:R-:W-:Y:S01]  /*6bb0*/  ISETP.GT.U32.AND P4, PT, R5.reuse, R14, PT ;  /* 0x0000000e0500720c */ /* 0x040fe20003f84070 */
[----:B------:R-:W-:Y:S02]  /*6bc0*/  IMAD R2, R5, R3, R2 ;  /* 0x0000000305027224 */ /* 0x000fe400078e0202 */
[----:B------:R-:W-:-:S04]  /*6bd0*/  IMAD.HI.U32 R18, R0, R11, RZ ;  /* 0x0000000b00127227 */ /* 0x000fc800078e00ff */
[----:B------:R-:W-:Y:S01]  /*6be0*/  @!P6 IMAD.IADD R12, R12, 0x1, -R5 ;  /* 0x000000010c0ce824 */ /* 0x000fe200078e0a05 */
[----:B------:R-:W-:Y:S01]  /*6bf0*/  ISETP.GT.U32.AND P6, PT, R5, R2, PT ;  /* 0x000000020500720c */ /* 0x000fe20003fc4070 */
[----:B------:R-:W-:-:S04]  /*6c00*/  IMAD.HI.U32 R3, R0, R16, RZ ;  /* 0x0000001000037227 */ /* 0x000fc800078e00ff */
[----:B------:R-:W-:Y:S02]  /*6c10*/  IMAD.MOV R18, RZ, RZ, -R18 ;  /* 0x000000ffff127224 */ /* 0x000fe400078e0a12 */
[----:B------:R-:W-:Y:S02]  /*6c20*/  IMAD.MOV R3, RZ, RZ, -R3 ;  /* 0x000000ffff037224 */ /* 0x000fe400078e0a03 */
[C---:B------:R-:W-:Y:S02]  /*6c30*/  IMAD R11, R5.reuse, R18, R11 ;  /* 0x00000012050b7224 */ /* 0x040fe400078e020b */
[C---:B------:R-:W-:Y:S02]  /*6c40*/  IMAD R16, R5.reuse, R3, R16 ;  /* 0x0000000305107224 */ /* 0x040fe400078e0210 */
[----:B------:R-:W-:Y:S01]  /*6c50*/  @!P4 IMAD.IADD R14, R14, 0x1, -R5 ;  /* 0x000000010e0ec824 */ /* 0x000fe200078e0a05 */
[----:B------:R-:W-:Y:S01]  /*6c60*/  ISETP.GT.U32.AND P4, PT, R5, R11, PT ;  /* 0x0000000b0500720c */ /* 0x000fe20003f84070 */
[----:B------:R-:W-:-:S02]  /*6c70*/  VIADD R19, R29, 0x83 ;  /* 0x000000831d137836 */ /* 0x000fc40000000000 */
[----:B------:R-:W-:Y:S01]  /*6c80*/  @!P6 IMAD.IADD R2, R2, 0x1, -R5 ;  /* 0x000000010202e824 */ /* 0x000fe200078e0a05 */
[----:B------:R-:W-:Y:S01]  /*6c90*/  ISETP.GT.U32.AND P6, PT, R5, R16, PT ;  /* 0x000000100500720c */ /* 0x000fe20003fc4070 */
[C---:B------:R-:W-:Y:S01]  /*6ca0*/  VIADD R3, R29.reuse, 0x81 ;  /* 0x000000811d037836 */ /* 0x040fe20000000000 */
[----:B------:R-:W-:Y:S01]  /*6cb0*/  IABS R8, R19 ;  /* 0x0000001300087213 */ /* 0x000fe20000000000 */
[----:B0-----:R-:W-:Y:S02]  /*6cc0*/  IMAD.MOV.U32 R7, RZ, RZ, R13 ;  /* 0x000000ffff077224 */ /* 0x001fe400078e000d */
[----:B------:R-:W-:Y:S01]  /*6cd0*/  VIADD R10, R29, 0x82 ;  /* 0x000000821d0a7836 */ /* 0x000fe20000000000 */
[----:B------:R-:W-:Y:S01]  /*6ce0*/  IABS R21, R3 ;  /* 0x0000000300157213 */ /* 0x000fe20000000000 */
[----:B------:R-:W-:-:S03]  /*6cf0*/  IMAD.HI.U32 R20, R0, R8, RZ ;  /* 0x0000000800147227 */ /* 0x000fc600078e00ff */
[----:B------:R-:W-:Y:S01]  /*6d00*/  IABS R17, R10 ;  /* 0x0000000a00117213 */ /* 0x000fe20000000000 */
[----:B------:R-:W-:Y:S01]  /*6d10*/  @!P4 IMAD.IADD R11, R11, 0x1, -R5 ;  /* 0x000000010b0bc824 */ /* 0x000fe200078e0a05 */
[C---:B------:R-:W-:Y:S01]  /*6d20*/  ISETP.GT.U32.AND P4, PT, R5.reuse, R2, PT ;  /* 0x000000020500720c */ /* 0x040fe20003f84070 */
[----:B------:R-:W-:Y:S02]  /*6d30*/  IMAD.MOV R20, RZ, RZ, -R20 ;  /* 0x000000ffff147224 */ /* 0x000fe400078e0a14 */
[----:B------:R-:W-:Y:S01]  /*6d40*/  @!P0 IMAD.MOV R7, RZ, RZ, -R7 ;  /* 0x000000ffff078224 */ /* 0x000fe200078e0a07 */
[C---:B------:R-:W-:Y:S01]  /*6d50*/  ISETP.GT.U32.AND P0, PT, R5.reuse, R14, PT ;  /* 0x0000000e0500720c */ /* 0x040fe20003f04070 */
[----:B------:R-:W-:Y:S01]  /*6d60*/  @!P6 IMAD.IADD R16, R16, 0x1, -R5 ;  /* 0x000000011010e824 */ /* 0x000fe200078e0a05 */
[C---:B------:R-:W-:Y:S01]  /*6d70*/  ISETP.GT.U32.AND P6, PT, R5.reuse, R11, PT ;  /* 0x0000000b0500720c */ /* 0x040fe20003fc4070 */
[----:B------:R-:W-:Y:S01]  /*6d80*/  IMAD R8, R5, R20, R8 ;  /* 0x0000001405087224 */ /* 0x000fe200078e0208 */
[----:B------:R0:W-:Y:S01]  /*6d90*/  STL [R1+0x218], R7 ;  /* 0x0002180701007387 */ /* 0x0001e20000100800 */
[----:B------:R-:W-:-:S04]  /*6da0*/  IMAD.HI.U32 R20, R0, R21, RZ ;  /* 0x0000001500147227 */ /* 0x000fc800078e00ff */
[----:B------:R-:W-:Y:S02]  /*6db0*/  IMAD.MOV R20, RZ, RZ, -R20 ;  /* 0x000000ffff147224 */ /* 0x000fe400078e0a14 */
[----:B------:R-:W-:Y:S02]  /*6dc0*/  VIADD R18, R29, 0x80 ;  /* 0x000000801d127836 */ /* 0x000fe40000000000 */
[----:B------:R-:W-:Y:S02]  /*6dd0*/  IMAD R21, R5, R20, R21 ;  /* 0x0000001405157224 */ /* 0x000fe400078e0215 */
[----:B0-----:R-:W-:Y:S01]  /*6de0*/  IMAD.MOV.U32 R7, RZ, RZ, R15 ;  /* 0x000000ffff077224 */ /* 0x001fe200078e000f */
[----:B------:R-:W-:Y:S01]  /*6df0*/  IABS R13, R18 ;  /* 0x00000012000d7213 */ /* 0x000fe20000000000 */
[----:B------:R-:W-:Y:S01]  /*6e00*/  @!P6 IMAD.IADD R11, R11, 0x1, -R5 ;  /* 0x000000010b0be824 */ /* 0x000fe200078e0a05 */
[C---:B------:R-:W-:Y:S01]  /*6e10*/  ISETP.GT.U32.AND P6, PT, R5.reuse, R21, PT ;  /* 0x000000150500720c */ /* 0x040fe20003fc4070 */
[----:B------:R-:W-:Y:S01]  /*6e20*/  @!P5 IMAD.MOV R7, RZ, RZ, -R7 ;  /* 0x000000ffff07d224 */ /* 0x000fe200078e0a07 */
[----:B------:R-:W-:Y:S01]  /*6e30*/  ISETP.GT.U32.AND P5, PT, R5, R16, PT ;  /* 0x000000100500720c */ /* 0x000fe20003fa4070 */
[----:B------:R-:W-:-:S02]  /*6e40*/  @!P0 IMAD.IADD R14, R14, 0x1, -R5 ;  /* 0x000000010e0e8824 */ /* 0x000fc400078e0a05 */
[----:B------:R-:W-:Y:S01]  /*6e50*/  IMAD.HI.U32 R22, R0, R17, RZ ;  /* 0x0000001100167227 */ /* 0x000fe200078e00ff */
[----:B------:R0:W-:Y:S03]  /*6e60*/  STL [R1+0x214], R7 ;  /* 0x0002140701007387 */ /* 0x0001e60000100800 */
[--C-:B------:R-:W-:Y:S01]  /*6e70*/  @!P4 IMAD.IADD R2, R2, 0x1, -R5.reuse ;  /* 0x000000010202c824 */ /* 0x100fe200078e0a05 */
[----:B------:R-:W-:Y:S01]  /*6e80*/  ISETP.GE.AND P4, PT, R4, RZ, PT ;  /* 0x000000ff0400720c */ /* 0x000fe20003f86270 */
[----:B------:R-:W-:Y:S02]  /*6e90*/  IMAD.MOV.U32 R15, RZ, RZ, R14 ;  /* 0x000000ffff0f7224 */ /* 0x000fe400078e000e */
[----:B------:R-:W-:Y:S02]  /*6ea0*/  IMAD.MOV R22, RZ, RZ, -R22 ;  /* 0x000000ffff167224 */ /* 0x000fe400078e0a16 */
[----:B------:R-:W-:Y:S01]  /*6eb0*/  @!P5 IMAD.IADD R16, R16, 0x1, -R5 ;  /* 0x000000011010d824 */ /* 0x000fe200078e0a05 */
[----:B------:R-:W-:Y:S01]  /*6ec0*/  ISETP.GE.AND P5, PT, R9, RZ, PT ;  /* 0x000000ff0900720c */ /* 0x000fe20003fa6270 */
[----:B0-----:R-:W-:-:S02]  /*6ed0*/  IMAD.MOV.U32 R7, RZ, RZ, R12 ;  /* 0x000000ffff077224 */ /* 0x001fc400078e000c */
[----:B------:R-:W-:Y:S02]  /*6ee0*/  VIADD R12, R29, 0x7f ;  /* 0x0000007f1d0c7836 */ /* 0x000fe40000000000 */
[----:B------:R-:W-:Y:S01]  /*6ef0*/  @!P1 IMAD.MOV R7, RZ, RZ, -R7 ;  /* 0x000000ffff079224 */ /* 0x000fe200078e0a07 */
[C---:B------:R-:W-:Y:S01]  /*6f00*/  ISETP.GT.U32.AND P1, PT, R5.reuse, R8, PT ;  /* 0x000000080500720c */ /* 0x040fe20003f24070 */
[----:B------:R-:W-:Y:S01]  /*6f10*/  IMAD.HI.U32 R4, R0, R13, RZ ;  /* 0x0000000d00047227 */ /* 0x000fe200078e00ff */
[----:B------:R-:W-:Y:S02]  /*6f20*/  IABS R9, R12 ;  /* 0x0000000c00097213 */ /* 0x000fe40000000000 */
[----:B------:R0:W-:Y:S01]  /*6f30*/  STL [R1+0x20c], R7 ;  /* 0x00020c0701007387 */ /* 0x0001e20000100800 */
[----:B------:R-:W-:Y:S02]  /*6f40*/  @!P3 IMAD.MOV R15, RZ, RZ, -R15 ;  /* 0x000000ffff0fb224 */ /* 0x000fe400078e0a0f */
[----:B------:R-:W-:-:S02]  /*6f50*/  IMAD R17, R5, R22, R17 ;  /* 0x0000001605117224 */ /* 0x000fc400078e0211 */
[--C-:B------:R-:W-:Y:S01]  /*6f60*/  @!P6 IMAD.IADD R21, R21, 0x1, -R5.reuse ;  /* 0x000000011515e824 */ /* 0x100fe200078e0a05 */
[----:B------:R-:W-:Y:S01]  /*6f70*/  STL [R1+0x200], R15 ;  /* 0x0002000f01007387 */ /* 0x000fe20000100800 */
[----:B------:R-:W-:Y:S01]  /*6f80*/  IMAD.MOV R4, RZ, RZ, -R4 ;  /* 0x000000ffff047224 */ /* 0x000fe200078e0a04 */
[C---:B------:R-:W-:Y:S01]  /*6f90*/  ISETP.GT.U32.AND P0, PT, R5.reuse, R17, PT ;  /* 0x000000110500720c */ /* 0x040fe20003f04070 */
[----:B------:R-:W-:Y:S01]  /*6fa0*/  @!P1 IMAD.IADD R8, R8, 0x1, -R5 ;  /* 0x0000000108089824 */ /* 0x000fe200078e0a05 */
[----:B------:R-:W-:Y:S01]  /*6fb0*/  ISETP.GT.U32.AND P3, PT, R5, R21, PT ;  /* 0x000000150500720c */ /* 0x000fe20003f64070 */
[----:B0-----:R-:W-:Y:S01]  /*6fc0*/  IMAD.MOV.U32 R7, RZ, RZ, R2 ;  /* 0x000000ffff077224 */ /* 0x001fe200078e0002 */
[----:B------:R-:W-:Y:S01]  /*6fd0*/  ISETP.GE.AND P1, PT, R19, RZ, PT ;  /* 0x000000ff1300720c */ /* 0x000fe20003f26270 */
[C---:B------:R-:W-:Y:S01]  /*6fe0*/  IMAD R4, R5.reuse, R4, R13 ;  /* 0x0000000405047224 */ /* 0x040fe200078e020d */
[----:B------:R-:W-:Y:S01]  /*6ff0*/  ISETP.GT.U32.AND P6, PT, R5, R8, PT ;  /* 0x000000080500720c */ /* 0x000fe20003fc4070 */
[----:B------:R-:W-:-:S02]  /*7000*/  @!P2 IMAD.MOV R7, RZ, RZ, -R7 ;  /* 0x000000ffff07a224 */ /* 0x000fc400078e0a07 */
[----:B------:R-:W-:-:S03]  /*7010*/  IMAD.HI.U32 R13, R0, R9, RZ ;  /* 0x00000009000d7227 */ /* 0x000fc600078e00ff */
[----:B------:R0:W-:Y:S01]  /*7020*/  STL [R1+0x1fc], R7 ;  /* 0x0001fc0701007387 */ /* 0x0001e20000100800 */
[----:B------:R-:W-:Y:S02]  /*7030*/  IMAD.MOV R13, RZ, RZ, -R13 ;  /* 0x000000ffff0d7224 */ /* 0x000fe400078e0a0d */
[----:B------:R-:W-:Y:S02]  /*7040*/  IMAD.MOV.U32 R2, RZ, RZ, R11 ;  /* 0x000000ffff027224 */ /* 0x000fe400078e000b */
[----:B------:R-:W-:Y:S02]  /*7050*/  IMAD R9, R5, R13, R9 ;  /* 0x0000000d05097224 */ /* 0x000fe400078e0209 */
[--C-:B------:R-:W-:Y:S01]  /*7060*/  @!P0 IMAD.IADD R17, R17, 0x1, -R5.reuse ;  /* 0x0000000111118824 */ /* 0x100fe200078e0a05 */
[----:B------:R-:W-:Y:S01]  /*7070*/  ISETP.GE.AND P0, PT, R10, RZ, PT ;  /* 0x000000ff0a00720c */ /* 0x000fe20003f06270 */
[----:B------:R-:W-:Y:S01]  /*7080*/  @!P4 IMAD.MOV R2, RZ, RZ, -R2 ;  /* 0x000000ffff02c224 */ /* 0x000fe200078e0a02 */
[----:B------:R-:W-:Y:S01]  /*7090*/  ISETP.GE.AND P4, PT, R3, RZ, PT ;  /* 0x000000ff0300720c */ /* 0x000fe20003f86270 */
[----:B0-----:R-:W-:Y:S01]  /*70a0*/  IMAD.MOV.U32 R7, RZ, RZ, R16 ;  /* 0x000000ffff077224 */ /* 0x001fe200078e0010 */
[----:B------:R-:W-:Y:S01]  /*70b0*/  ISETP.GT.U32.AND P2, PT, R5, R17, PT ;  /* 0x000000110500720c */ /* 0x000fe20003f44070 */
[----:B------:R-:W-:Y:S01]  /*70c0*/  @!P3 IMAD.IADD R21, R21, 0x1, -R5 ;  /* 0x000000011515b824 */ /* 0x000fe200078e0a05 */
[C---:B------:R-:W-:Y:S01]  /*70d0*/  ISETP.GT.U32.AND P3, PT, R5.reuse, R9, PT ;  /* 0x000000090500720c */ /* 0x040fe20003f64070 */
[----:B------:R-:W-:Y:S01]  /*70e0*/  @!P5 IMAD.MOV R7, RZ, RZ, -R7 ;  /* 0x000000ffff07d224 */ /* 0x000fe200078e0a07 */
[----:B------:R-:W-:Y:S01]  /*70f0*/  ISETP.GT.U32.AND P5, PT, R5, R4, PT ;  /* 0x000000040500720c */ /* 0x000fe20003fa4070 */
[C---:B------:R-:W-:Y:S01]  /*7100*/  VIADD R10, R29.reuse, 0x7e ;  /* 0x0000007e1d0a7836 */ /* 0x040fe20000000000 */
[----:B------:R0:W-:Y:S01]  /*7110*/  STL [R1+0x1f8], R2 ;  /* 0x0001f80201007387 */ /* 0x0001e20000100800 */
[----:B------:R-:W-:-:S02]  /*7120*/  VIADD R14, R29, 0x7d ;  /* 0x0000007d1d0e7836 */ /* 0x000fc40000000000 */
[--C-:B------:R-:W-:Y:S01]  /*7130*/  @!P6 IMAD.IADD R8, R8, 0x1, -R5.reuse ;  /* 0x000000010808e824 */ /* 0x100fe200078e0a05 */
[----:B------:R1:W-:Y:S01]  /*7140*/  STL [R1+0x1f4], R7 ;  /* 0x0001f40701007387 */ /* 0x0003e20000100800 */
[----:B------:R-:W-:Y:S01]  /*7150*/  VIADD R15, R29, 0x7c ;  /* 0x0000007c1d0f7836 */ /* 0x000fe20000000000 */
[----:B------:R-:W-:Y:S01]  /*7160*/  IABS R11, R14 ;  /* 0x0000000e000b7213 */ /* 0x000fe20000000000 */
[--C-:B------:R-:W-:Y:S01]  /*7170*/  @!P2 IMAD.IADD R17, R17, 0x1, -R5.reuse ;  /* 0x000000011111a824 */ /* 0x100fe200078e0a05 */
[----:B------:R-:W-:Y:S01]  /*7180*/  ISETP.GE.AND P2, PT, R12, RZ, PT ;  /* 0x000000ff0c00720c */ /* 0x000fe20003f46270 */
[--C-:B------:R-:W-:Y:S01]  /*7190*/  @!P3 IMAD.IADD R9, R9, 0x1, -R5.reuse ;  /* 0x000000010909b824 */ /* 0x100fe200078e0a05 */
[----:B0-----:R-:W-:Y:S01]  /*71a0*/  IABS R2, R10 ;  /* 0x0000000a00027213 */ /* 0x001fe20000000000 */
[----:B------:R-:W-:Y:S01]  /*71b0*/  @!P5 IMAD.IADD R4, R4, 0x1, -R5 ;  /* 0x000000010404d824 */ /* 0x000fe200078e0a05 */
[----:B------:R-:W-:Y:S01]  /*71c0*/  IABS R16, R15 ;  /* 0x0000000f00107213 */ /* 0x000fe20000000000 */
[----:B------:R-:W-:Y:S01]  /*71d0*/  VIADD R12, R29, 0x7b ;  /* 0x0000007b1d0c7836 */ /* 0x000fe20000000000 */
[C---:B------:R-:W-:Y:S01]  /*71e0*/  ISETP.GT.U32.AND P3, PT, R5.reuse, R9, PT ;  /* 0x000000090500720c */ /* 0x040fe20003f64070 */
[----:B------:R-:W-:Y:S01]  /*71f0*/  IMAD.HI.U32 R3, R0, R2, RZ ;  /* 0x0000000200037227 */ /* 0x000fe200078e00ff */
[----:B------:R-:W-:-:S02]  /*7200*/  ISETP.GT.U32.AND P5, PT, R5, R4, PT ;  /* 0x000000040500720c */ /* 0x000fc40003fa4070 */
[----:B------:R-:W-:Y:S01]  /*7210*/  ISETP.GE.AND P6, PT, R18, RZ, PT ;  /* 0x000000ff1200720c */ /* 0x000fe20003fc6270 */
[----:B------:R-:W-:Y:S02]  /*7220*/  IMAD.MOV R3, RZ, RZ, -R3 ;  /* 0x000000ffff037224 */ /* 0x000fe400078e0a03 */
[----:B-1----:R-:W-:Y:S02]  /*7230*/  IMAD.MOV.U32 R7, RZ, RZ, R8 ;  /* 0x000000ffff077224 */ /* 0x002fe400078e0008 */
[----:B------:R-:W-:Y:S02]  /*7240*/  IMAD R8, R5, R3, R2 ;  /* 0x0000000305087224 */ /* 0x000fe400078e0202 */
[----:B------:R-:W-:-:S04]  /*7250*/  IMAD.HI.U32 R3, R0, R11, RZ ;  /* 0x0000000b00037227 */ /* 0x000fc800078e00ff */
[----:B------:R-:W-:Y:S01]  /*7260*/  @!P5 IMAD.IADD R4, R4, 0x1, -R5 ;  /* 0x000000010404d824 */ /* 0x000fe200078e0a05 */
[----:B------:R-:W-:Y:S01]  /*7270*/  ISETP.GT.U32.AND P5, PT, R5, R8, PT ;  /* 0x000000080500720c */ /* 0x000fe20003fa4070 */
[----:B------:R-:W-:Y:S02]  /*7280*/  IMAD.MOV R3, RZ, RZ, -R3 ;  /* 0x000000ffff037224 */ /* 0x000fe400078e0a03 */
[----:B------:R-:W-:Y:S02]  /*7290*/  @!P3 IMAD.IADD R9, R9, 0x1, -R5 ;  /* 0x000000010909b824 */ /* 0x000fe400078e0a05 */
[----:B------:R-:W-:Y:S02]  /*72a0*/  IMAD R11, R5, R3, R11 ;  /* 0x00000003050b7224 */ /* 0x000fe400078e020b */
[----:B------:R-:W-:Y:S02]  /*72b0*/  VIADD R2, R29, 0x7a ;  /* 0x0000007a1d027836 */ /* 0x000fe40000000000 */
[----:B------:R-:W-:Y:S01]  /*72c0*/  @!P0 IMAD.MOV R17, RZ, RZ, -R17 ;  /* 0x000000ffff118224 */ /* 0x000fe200078e0a11 */
[----:B------:R-:W-:Y:S01]  /*72d0*/  ISETP.GT.U32.AND P3, PT, R5, R11, PT ;  /* 0x0000000b0500720c */ /* 0x000fe20003f64070 */
[----:B------:R-:W-:Y:S01]  /*72e0*/  IMAD.HI.U32 R20, R0, R16, RZ ;  /* 0x0000001000147227 */ /* 0x000fe200078e00ff */
[----:B------:R-:W-:-:S03]  /*72f0*/  IABS R13, R2 ;  /* 0x00000002000d7213 */ /* 0x000fc60000000000 */
[----:B------:R-:W-:Y:S01]  /*7300*/  @!P5 IMAD.IADD R8, R8, 0x1, -R5 ;  /* 0x000000010808d824 */ /* 0x000fe200078e0a05 */
[----:B------:R-:W-:Y:S01]  /*7310*/  ISETP.GE.AND P5, PT, R14, RZ, PT ;  /* 0x000000ff0e00720c */ /* 0x000fe20003fa6270 */
[----:B------:R-:W-:Y:S01]  /*7320*/  @!P1 IMAD.MOV R7, RZ, RZ, -R7 ;  /* 0x000000ffff079224 */ /* 0x000fe200078e0a07 */
[----:B------:R-:W-:Y:S01]  /*7330*/  ISETP.GE.AND P1, PT, R10, RZ, PT ;  /* 0x000000ff0a00720c */ /* 0x000fe20003f26270 */
[----:B------:R-:W-:Y:S01]  /*7340*/  IMAD.HI.U32 R18, R0, R13, RZ ;  /* 0x0000000d00127227 */ /* 0x000fe200078e00ff */
[----:B------:R-:W-:Y:S02]  /*7350*/  ISETP.GT.U32.AND P0, PT, R5, R8, PT ;  /* 0x000000080500720c */ /* 0x000fe40003f04070 */
[----:B------:R-:W-:Y:S01]  /*7360*/  IABS R10, R12 ;  /* 0x0000000c000a7213 */ /* 0x000fe20000000000 */
[----:B------:R-:W-:Y:S01]  /*7370*/  IMAD.MOV R20, RZ, RZ, -R20 ;  /* 0x000000ffff147224 */ /* 0x000fe200078e0a14 */
[----:B------:R0:W-:Y:S01]  /*7380*/  STL [R1+0x1f0], R7 ;  /* 0x0001f00701007387 */ /* 0x0001e20000100800 */
[----:B------:R-:W-:-:S02]  /*7390*/  @!P3 IMAD.IADD R11, R11, 0x1, -R5 ;  /* 0x000000010b0bb824 */ /* 0x000fc400078e0a05 */
[----:B------:R-:W-:Y:S01]  /*73a0*/  IMAD.MOV R18, RZ, RZ, -R18 ;  /* 0x000000ffff127224 */ /* 0x000fe200078e0a12 */
[----:B------:R1:W-:Y:S01]  /*73b0*/  STL [R1+0x1e4], R17 ;  /* 0x0001e41101007387 */ /* 0x0003e20000100800 */
[C---:B------:R-:W-:Y:S01]  /*73c0*/  IMAD R14, R5.reuse, R20, R16 ;  /* 0x00000014050e7224 */ /* 0x040fe200078e0210 */
[----:B------:R-:W-:Y:S01]  /*73d0*/  ISETP.GT.U32.AND P3, PT, R5, R11, PT ;  /* 0x0000000b0500720c */ /* 0x000fe20003f64070 */
[----:B------:R-:W-:-:S04]  /*73e0*/  IMAD.HI.U32 R19, R0, R10, RZ ;  /* 0x0000000a00137227 */ /* 0x000fc800078e00ff */
[----:B0-----:R-:W-:Y:S02]  /*73f0*/  IMAD.MOV.U32 R7, RZ, RZ, R21 ;  /* 0x000000ffff077224 */ /* 0x001fe400078e0015 */
[----:B------:R-:W-:Y:S02]  /*7400*/  IMAD R13, R5, R18, R13 ;  /* 0x00000012050d7224 */ /* 0x000fe400078e020d */
[----:B------:R-:W-:Y:S02]  /*7410*/  VIADD R3, R29, 0x79 ;  /* 0x000000791d037836 */ /* 0x000fe40000000000 */
[----:B------:R-:W-:Y:S01]  /*7420*/  @!P4 IMAD.MOV R7, RZ, RZ, -R7 ;  /* 0x000000ffff07c224 */ /* 0x000fe200078e0a07 */
[C---:B------:R-:W-:Y:S01]  /*7430*/  ISETP.GT.U32.AND P4, PT, R5.reuse, R14, PT ;  /* 0x0000000e0500720c */ /* 0x040fe20003f84070 */
[----:B------:R-:W-:Y:S01]  /*7440*/  IMAD.MOV R19, RZ, RZ, -R19 ;  /* 0x000000ffff137224 */ /* 0x000fe200078e0a13 */
[----:B------:R-:W-:Y:S01]  /*7450*/  IABS R16, R3 ;  /* 0x0000000300107213 */ /* 0x000fe20000000000 */
[----:B------:R-:W-:Y:S01]  /*7460*/  @!P0 IMAD.IADD R8, R8, 0x1, -R5 ;  /* 0x0000000108088824 */ /* 0x000fe200078e0a05 */
[C---:B------:R-:W-:Y:S01]  /*7470*/  ISETP.GT.U32.AND P0, PT, R5.reuse, R13, PT ;  /* 0x0000000d0500720c */ /* 0x040fe20003f04070 */
[----:B-1----:R-:W-:Y:S01]  /*7480*/  IMAD.MOV.U32 R17, RZ, RZ, R4 ;  /* 0x000000ffff117224 */ /* 0x002fe200078e0004 */
[----:B------:R0:W-:Y:S01]  /*7490*/  STL [R1+0x128], R7 ;  /* 0x0001280701007387 */ /* 0x0001e20000100800 */
[----:B------:R-:W-:-:S02]  /*74a0*/  IMAD R10, R5, R19, R10 ;  /* 0x00000013050a7224 */ /* 0x000fc400078e020a */
[----:B------:R-:W-:-:S04]  /*74b0*/  IMAD.HI.U32 R4, R0, R16, RZ ;  /* 0x0000001000047227 */ /* 0x000fc800078e00ff */
[----:B------:R-:W-:Y:S01]  /*74c0*/  @!P6 IMAD.MOV R17, RZ, RZ, -R17 ;  /* 0x000000ffff11e224 */ /* 0x000fe200078e0a11 */
[----:B------:R-:W-:Y:S01]  /*74d0*/  ISETP.GT.U32.AND P6, PT, R5, R10, PT ;  /* 0x0000000a0500720c */ /* 0x000fe20003fc4070 */
[----:B------:R-:W-:Y:S01]  /*74e0*/  @!P3 IMAD.IADD R11, R11, 0x1, -R5 ;  /* 0x000000010b0bb824 */ /* 0x000fe200078e0a05 */
[----:B------:R-:W-:Y:S01]  /*74f0*/  ISETP.GE.AND P3, PT, R12, RZ, PT ;  /* 0x000000ff0c00720c */ /* 0x000fe20003f66270 */
[----:B0-----:R-:W-:Y:S01]  /*7500*/  IMAD.MOV.U32 R7, RZ, RZ, R9 ;  /* 0x000000ffff077224 */ /* 0x001fe200078e0009 */
[----:B------:R-:W-:Y:S01]  /*7510*/  STL [R1+0x14c], R17 ;  /* 0x00014c1101007387 */ /* 0x000fe20000100800 */
[----:B------:R-:W-:Y:S02]  /*7520*/  VIADD R9, R29, 0x78 ;  /* 0x000000781d097836 */ /* 0x000fe40000000000 */
[----:B------:R-:W-:Y:S01]  /*7530*/  @!P2 IMAD.MOV R7, RZ, RZ, -R7 ;  /* 0x000000ffff07a224 */ /* 0x000fe200078e0a07 */
[----:B------:R-:W-:Y:S01]  /*7540*/  ISETP.GE.AND P2, PT, R15, RZ, PT ;  /* 0x000000ff0f00720c */ /* 0x000fe20003f46270 */
[----:B------:R-:W-:Y:S01]  /*7550*/  IMAD.MOV R4, RZ, RZ, -R4 ;  /* 0x000000ffff047224 */ /* 0x000fe200078e0a04 */
[----:B------:R-:W-:Y:S01]  /*7560*/  IABS R12, R9 ;  /* 0x00000009000c7213 */ /* 0x000fe20000000000 */
[--C-:B------:R-:W-:Y:S01]  /*7570*/  @!P4 IMAD.IADD R14, R14, 0x1, -R5.reuse ;  /* 0x000000010e0ec824 */ /* 0x100fe200078e0a05 */
[----:B------:R0:W-:Y:S01]  /*7580*/  STL [R1+0x180], R7 ;  /* 0x0001800701007387 */ /* 0x0001e20000100800 */
[----:B------:R-:W-:Y:S01]  /*7590*/  ISETP.GE.AND P4, PT, R2, RZ, PT ;  /* 0x000000ff0200720c */ /* 0x000fe20003f86270 */
[----:B------:R-:W-:-:S02]  /*75a0*/  @!P0 IMAD.IADD R13, R13, 0x1, -R5 ;  /* 0x000000010d0d8824 */ /* 0x000fc400078e0a05 */
[C---:B------:R-:W-:Y:S02]  /*75b0*/  IMAD R2, R5.reuse, R4, R16 ;  /* 0x0000000405027224 */ /* 0x040fe400078e0210 */
[----:B------:R-:W-:Y:S02]  /*75c0*/  IMAD.MOV.U32 R4, RZ, RZ, R12 ;  /* 0x000000ffff047224 */ /* 0x000fe400078e000c */
[----:B------:R-:W-:Y:S01]  /*75d0*/  @!P6 IMAD.IADD R10, R10, 0x1, -R5 ;  /* 0x000000010a0ae824 */ /* 0x000fe200078e0a05 */
[C---:B------:R-:W-:Y:S01]  /*75e0*/  ISETP.GT.U32.AND P6, PT, R5.reuse, R14, PT ;  /* 0x0000000e0500720c */ /* 0x040fe20003fc4070 */
[----:B0-----:R-:W-:Y:S02]  /*75f0*/  IMAD.MOV.U32 R7, RZ, RZ, R8 ;  /* 0x000000ffff077224 */ /* 0x001fe400078e0008 */
[----:B------:R-:W-:Y:S01]  /*7600*/  IMAD.HI.U32 R12, R0, R4, RZ ;  /* 0x00000004000c7227 */ /* 0x000fe200078e00ff */
[----:B------:R-:W-:-:S03]  /*7610*/  ISETP.GT.U32.AND P0, PT, R5, R10, PT ;  /* 0x0000000a0500720c */ /* 0x000fc60003f04070 */
[----:B------:R-:W-:Y:S01]  /*7620*/  @!P1 IMAD.MOV R7, RZ, RZ, -R7 ;  /* 0x000000ffff079224 */ /* 0x000fe200078e0a07 */
[----:B------:R-:W-:Y:S01]  /*7630*/  ISETP.GT.U32.AND P1, PT, R5, R13, PT ;  /* 0x0000000d0500720c */ /* 0x000fe20003f24070 */
[----:B------:R-:W-:Y:S02]  /*7640*/  IMAD.MOV R12, RZ, RZ, -R12 ;  /* 0x000000ffff0c7224 */ /* 0x000fe400078e0a0c */
[----:B------:R-:W-:Y:S01]  /*7650*/  VIADD R8, R29, 0x77 ;  /* 0x000000771d087836 */ /* 0x000fe20000000000 */
[----:B------:R0:W-:Y:S01]  /*7660*/  STL [R1+0x184], R7 ;  /* 0x0001840701007387 */ /* 0x0001e20000100800 */
[----:B------:R-:W-:Y:S02]  /*7670*/  IMAD R4, R5, R12, R4 ;  /* 0x0000000c05047224 */ /* 0x000fe400078e0204 */
[--C-:B------:R-:W-:Y:S01]  /*7680*/  @!P6 IMAD.IADD R14, R14, 0x1, -R5.reuse ;  /* 0x000000010e0ee824 */ /* 0x100fe200078e0a05 */
[----:B------:R-:W-:Y:S01]  /*7690*/  IABS R16, R8 ;  /* 0x0000000800107213 */ /* 0x000fe20000000000 */
[--C-:B------:R-:W-:Y:S01]  /*76a0*/  @!P0 IMAD.IADD R10, R10, 0x1, -R5.reuse ;  /* 0x000000010a0a8824 */ /* 0x100fe200078e0a05 */
[----:B------:R-:W-:Y:S01]  /*76b0*/  ISETP.GE.AND P6, PT, R3, RZ, PT ;  /* 0x000000ff0300720c */ /* 0x000fe20003fc6270 */
[----:B------:R-:W-:Y:S01]  /*76c0*/  IMAD.MOV.U32 R15, RZ, RZ, R14 ;  /* 0x000000ffff0f7224 */ /* 0x000fe200078e000e */
[----:B------:R-:W-:Y:S01]  /*76d0*/  ISETP.GE.AND P0, PT, R9, RZ, PT ;  /* 0x000000ff0900720c */ /* 0x000fe20003f06270 */
[----:B------:R-:W-:Y:S01]  /*76e0*/  @!P1 IMAD.IADD R13, R13, 0x1, -R5 ;  /* 0x000000010d0d9824 */ /* 0x000fe200078e0a05 */
[----:B------:R-:W-:Y:S01]  /*76f0*/  ISETP.GT.U32.AND P1, PT, R5, R4, PT ;  /* 0x000000040500720c */ /* 0x000fe20003f24070 */
[----:B0-----:R-:W-:-:S02]  /*7700*/  IMAD.MOV.U32 R7, RZ, RZ, R11 ;  /* 0x000000ffff077224 */ /* 0x001fc400078e000b */
[----:B------:R-:W-:-:S04]  /*7710*/  IMAD.HI.U32 R11, R0, R16, RZ ;  /* 0x00000010000b7227 */ /* 0x000fc800078e00ff */
[----:B------:R-:W-:Y:S01]  /*7720*/  @!P5 IMAD.MOV R7, RZ, RZ, -R7 ;  /* 0x000000ffff07d224 */ /* 0x000fe200078e0a07 */
[C---:B------:R-:W-:Y:S01]  /*7730*/  ISETP.GT.U32.AND P5, PT, R5.reuse, R2, PT ;  /* 0x000000020500720c */ /* 0x040fe20003fa4070 */
[----:B------:R-:W-:Y:S02]  /*7740*/  IMAD.MOV R11, RZ, RZ, -R11 ;  /* 0x000000ffff0b7224 */ /* 0x000fe400078e0a0b */
[----:B------:R-:W-:Y:S01]  /*7750*/  @!P2 IMAD.MOV R15, RZ, RZ, -R15 ;  /* 0x000000ffff0fa224 */ /* 0x000fe200078e0a0f */
[----:B------:R0:W-:Y:S01]  /*7760*/  STL [R1+0x1e0], R7 ;  /* 0x0001e00701007387 */ /* 0x0001e20000100800 */
[----:B------:R-:W-:Y:S02]  /*7770*/  IMAD R16, R5, R11, R16 ;  /* 0x0000000b05107224 */ /* 0x000fe400078e0210 */
[----:B------:R-:W-:Y:S01]  /*7780*/  @!P1 IMAD.IADD R4, R4, 0x1, -R5 ;  /* 0x0000000104049824 */ /* 0x000fe200078e0a05 */
[----:B------:R-:W-:Y:S01]  /*7790*/  STL [R1+0x1dc], R15 ;  /* 0x0001dc0f01007387 */ /* 0x000fe20000100800 */
[----:B------:R-:W-:-:S02]  /*77a0*/  VIADD R3, R29, 0x76 ;  /* 0x000000761d037836 */ /* 0x000fc40000000000 */
[----:B------:R-:W-:Y:S01]  /*77b0*/  VIADD R9, R29, 0x75 ;  /* 0x000000751d097836 */ /* 0x000fe20000000000 */
[----:B------:R-:W-:Y:S01]  /*77c0*/  ISETP.GT.U32.AND P2, PT, R5, R4, PT ;  /* 0x000000040500720c */ /* 0x000fe20003f44070 */
[----:B------:R-:W-:Y:S01]  /*77d0*/  @!P5 IMAD.IADD R2, R2, 0x1, -R5 ;  /* 0x000000010202d824 */ /* 0x000fe200078e0a05 */
[----:B------:R-:W-:Y:S01]  /*77e0*/  IABS R17, R3 ;  /* 0x0000000300117213 */ /* 0x000fe20000000000 */
[----:B0-----:R-:W-:Y:S01]  /*77f0*/  IMAD.MOV.U32 R7, RZ, RZ, R10 ;  /* 0x000000ffff077224 */ /* 0x001fe200078e000a */
[----:B------:R-:W-:Y:S01]  /*7800*/  ISETP.GE.AND P5, PT, R8, RZ, PT ;  /* 0x000000ff0800720c */ /* 0x000fe20003fa6270 */
[----:B------:R-:W-:Y:S01]  /*7810*/  VIADD R8, R29, 0x74 ;  /* 0x000000741d087836 */ /* 0x000fe20000000000 */
[C---:B------:R-:W-:Y:S01]  /*7820*/  ISETP.GT.U32.AND P1, PT, R5.reuse, R2, PT ;  /* 0x000000020500720c */ /* 0x040fe20003f24070 */
[----:B------:R-:W-:Y:S01]  /*7830*/  @!P3 IMAD.MOV R7, RZ, RZ, -R7 ;  /* 0x000000ffff07b224 */ /* 0x000fe200078e0a07 */
[----:B------:R-:W-:Y:S01]  /*7840*/  ISETP.GT.U32.AND P3, PT, R5, R16, PT ;  /* 0x000000100500720c */ /* 0x000fe20003f64070 */
[----:B------:R-:W-:Y:S01]  /*7850*/  IMAD.HI.U32 R14, R0, R17, RZ ;  /* 0x00000011000e7227 */ /* 0x000fe200078e00ff */
[----:B------:R-:W-:-:S02]  /*7860*/  IABS R12, R8 ;  /* 0x00000008000c7213 */ /* 0x000fc40000000000 */
[----:B------:R0:W-:Y:S01]  /*7870*/  STL [R1+0x1cc], R7 ;  /* 0x0001cc0701007387 */ /* 0x0001e20000100800 */
[----:B------:R-:W-:Y:S01]  /*7880*/  IMAD.MOV R10, RZ, RZ, -R14 ;  /* 0x000000ffff0a7224 */ /* 0x000fe200078e0a0e */
[----:B------:R-:W-:Y:S01]  /*7890*/  IABS R11, R9 ;  /* 0x00000009000b7213 */ /* 0x000fe20000000000 */
[----:B------:R-:W-:Y:S01]  /*78a0*/  @!P2 IMAD.IADD R4, R4, 0x1, -R5 ;  /* 0x000000010404a824 */ /* 0x000fe200078e0a05 */
[----:B------:R-:W-:Y:S01]  /*78b0*/  ISETP.GE.AND P2, PT, R9, RZ, PT ;  /* 0x000000ff0900720c */ /* 0x000fe20003f46270 */
[C---:B------:R-:W-:Y:S02]  /*78c0*/  IMAD R17, R5.reuse, R10, R17 ;  /* 0x0000000a05117224 */ /* 0x040fe400078e0211 */
[--C-:B------:R-:W-:Y:S02]  /*78d0*/  @!P1 IMAD.IADD R2, R2, 0x1, -R5.reuse ;  /* 0x0000000102029824 */ /* 0x100fe400078e0a05 */
[----:B------:R-:W-:Y:S01]  /*78e0*/  @!P3 IMAD.IADD R16, R16, 0x1, -R5 ;  /* 0x000000011010b824 */ /* 0x000fe200078e0a05 */
[----:B------:R-:W-:Y:S01]  /*78f0*/  ISETP.GT.U32.AND P1, PT, R5, R17, PT ;  /* 0x000000110500720c */ /* 0x000fe20003f24070 */
[----:B0-----:R-:W-:Y:S01]  /*7900*/  IMAD.MOV.U32 R7, RZ, RZ, R13 ;  /* 0x000000ffff077224 */ /* 0x001fe200078e000d */
[----:B------:R-:W-:Y:S01]  /*7910*/  ISETP.GE.AND P3, PT, R8, RZ, PT ;  /* 0x000000ff0800720c */ /* 0x000fe20003f66270 */
[----:B------:R-:W-:-:S04]  /*7920*/  IMAD.HI.U32 R10, R0, R11, RZ ;  /* 0x0000000b000a7227 */ /* 0x000fc800078e00ff */
[----:B------:R-:W-:Y:S01]  /*7930*/  @!P4 IMAD.MOV R7, RZ, RZ, -R7 ;  /* 0x000000ffff07c224 */ /* 0x000fe200078e0a07 */
[----:B------:R-:W-:Y:S01]  /*7940*/  ISETP.GE.AND P4, PT, R3, RZ, PT ;  /* 0x000000ff0300720c */ /* 0x000fe20003f86270 */
[----:B------:R-:W-:-:S03]  /*7950*/  IMAD.HI.U32 R3, R0, R12, RZ ;  /* 0x0000000c00037227 */ /* 0x000fc600078e00ff */
[----:B------:R0:W-:Y:S01]  /*7960*/  STL [R1+0x1d0], R7 ;  /* 0x0001d00701007387 */ /* 0x0001e20000100800 */
[----:B------:R-:W-:Y:S02]  /*7970*/  IMAD.MOV R9, RZ, RZ, -R3 ;  /* 0x000000ffff097224 */ /* 0x000fe400078e0a03 */
[----:B------:R-:W-:Y:S02]  /*7980*/  IMAD.MOV R10, RZ, RZ, -R10 ;  /* 0x000000ffff0a7224 */ /* 0x000fe400078e0a0a */
[C---:B------:R-:W-:Y:S02]  /*7990*/  IMAD R12, R5.reuse, R9, R12 ;  /* 0x00000009050c7224 */ /* 0x040fe400078e020c */
[----:B------:R-:W-:Y:S02]  /*79a0*/  IMAD R11, R5, R10, R11 ;  /* 0x0000000a050b7224 */ /* 0x000fe400078e020b */
[----:B------:R-:W-:Y:S02]  /*79b0*/  VIADD R3, R29, 0x73 ;  /* 0x000000731d037836 */ /* 0x000fe40000000000 */
[----:B0-----:R-:W-:-:S02]  /*79c0*/  IMAD.MOV.U32 R7, RZ, RZ, R2 ;  /* 0x000000ffff077224 */ /* 0x001fc400078e0002 */
[----:B------:R-:W-:Y:S01]  /*79d0*/  @!P1 IMAD.IADD R17, R17, 0x1, -R5 ;  /* 0x0000000111119824 */ /* 0x000fe200078e0a05 */
[----:B------:R-:W-:Y:S01]  /*79e0*/  IABS R9, R3 ;  /* 0x0000000300097213 */ /* 0x000fe20000000000 */
[----:B------:R-:W-:Y:S01]  /*79f0*/  @!P6 IMAD.MOV R7, RZ, RZ, -R7 ;  /* 0x000000ffff07e224 */ /* 0x000fe200078e0a07 */
[C---:B------:R-:W-:Y:S01]  /*7a00*/  ISETP.GT.U32.AND P6, PT, R5.reuse, R16, PT ;  /* 0x000000100500720c */ /* 0x040fe20003fc4070 */
[----:B------:R-:W-:Y:S01]  /*7a10*/  @!P0 IMAD.MOV R4, RZ, RZ, -R4 ;  /* 0x000000ffff048224 */ /* 0x000fe200078e0a04 */
[----:B------:R-:W-:Y:S01]  /*7a20*/  ISETP.GT.U32.AND P0, PT, R5, R11, PT ;  /* 0x0000000b0500720c */ /* 0x000fe20003f04070 */
[----:B------:R-:W-:Y:S01]  /*7a30*/  VIADD R8, R29, 0x71 ;  /* 0x000000711d087836 */ /* 0x000fe20000000000 */
[----:B------:R-:W-:Y:S01]  /*7a40*/  ISETP.GT.U32.AND P1, PT, R5, R17, PT ;  /* 0x000000110500720c */ /* 0x000fe20003f24070 */
[----:B------:R-:W-:Y:S01]  /*7a50*/  IMAD.HI.U32 R15, R0, R9, RZ ;  /* 0x00000009000f7227 */ /* 0x000fe200078e00ff */
[----:B------:R0:W-:Y:S02]  /*7a60*/  STL [R1+0x1d4], R7 ;  /* 0x0001d40701007387 */ /* 0x0001e40000100800 */
[----:B------:R-:W-:Y:S01]  /*7a70*/  IABS R10, R8 ;  /* 0x00000008000a7213 */ /* 0x000fe20000000000 */
[----:B------:R-:W-:Y:S01]  /*7a80*/  VIADD R13, R29, 0x72 ;  /* 0x000000721d0d7836 */ /* 0x000fe20000000000 */
[----:B------:R1:W-:Y:S01]  /*7a90*/  STL [R1+0x1d8], R4 ;  /* 0x0001d80401007387 */ /* 0x0003e20000100800 */
[----:B------:R-:W-:-:S02]  /*7aa0*/  IMAD.MOV R15, RZ, RZ, -R15 ;  /* 0x000000ffff0f7224 */ /* 0x000fc400078e0a0f */
[--C-:B------:R-:W-:Y:S01]  /*7ab0*/  @!P6 IMAD.IADD R16, R16, 0x1, -R5.reuse ;  /* 0x000000011010e824 */ /* 0x100fe200078e0a05 */
[----:B------:R-:W-:Y:S01]  /*7ac0*/  ISETP.GT.U32.AND P6, PT, R5, R12, PT ;  /* 0x0000000c0500720c */ /* 0x000fe20003fc4070 */
[----:B------:R-:W-:Y:S01]  /*7ad0*/  VIADD R2, R29, 0x70 ;  /* 0x000000701d027836 */ /* 0x000fe20000000000 */
[----:B------:R-:W-:Y:S01]  /*7ae0*/  IABS R14, R13 ;  /* 0x0000000d000e7213 */ /* 0x000fe20000000000 */
[----:B0-----:R-:W-:Y:S02]  /*7af0*/  IMAD.MOV.U32 R7, RZ, RZ, R16 ;  /* 0x000000ffff077224 */ /* 0x001fe400078e0010 */
[--C-:B------:R-:W-:Y:S01]  /*7b00*/  @!P0 IMAD.IADD R11, R11, 0x1, -R5.reuse ;  /* 0x000000010b0b8824 */ /* 0x100fe200078e0a05 */
[----:B-1----:R-:W-:Y:S01]  /*7b10*/  IABS R4, R2 ;  /* 0x0000000200047213 */ /* 0x002fe20000000000 */
[----:B------:R-:W-:Y:S01]  /*7b20*/  @!P1 IMAD.IADD R17, R17, 0x1, -R5 ;  /* 0x0000000111119824 */ /* 0x000fe200078e0a05 */
[----:B------:R-:W-:Y:S01]  /*7b30*/  ISETP.GE.AND P1, PT, R3, RZ, PT ;  /* 0x000000ff0300720c */ /* 0x000fe20003f26270 */
[----:B------:R-:W-:-:S02]  /*7b40*/  IMAD R9, R5, R15, R9 ;  /* 0x0000000f05097224 */ /* 0x000fc400078e0209 */
[----:B------:R-:W-:Y:S01]  /*7b50*/  @!P5 IMAD.MOV R7, RZ, RZ, -R7 ;  /* 0x000000ffff07d224 */ /* 0x000fe200078e0a07 */
[C---:B------:R-:W-:Y:S01]  /*7b60*/  ISETP.GT.U32.AND P5, PT, R5.reuse, R11, PT ;  /* 0x0000000b0500720c */ /* 0x040fe20003fa4070 */
[----:B------:R-:W-:Y:S01]  /*7b70*/  @!P6 IMAD.IADD R12, R12, 0x1, -R5 ;  /* 0x000000010c0ce824 */ /* 0x000fe200078e0a05 */
[C---:B------:R-:W-:Y:S01]  /*7b80*/  ISETP.GT.U32.AND P0, PT, R5.reuse, R9, PT ;  /* 0x000000090500720c */ /* 0x040fe20003f04070 */
[C---:B------:R-:W-:Y:S01]  /*7b90*/  IMAD.HI.U32 R3, R0.reuse, R10, RZ ;  /* 0x0000000a00037227 */ /* 0x040fe200078e00ff */
[----:B------:R0:W-:Y:S02]  /*7ba0*/  STL [R1+0x1c8], R7 ;  /* 0x0001c80701007387 */ /* 0x0001e40000100800 */
[----:B------:R-:W-:Y:S01]  /*7bb0*/  ISETP.GT.U32.AND P6, PT, R5, R12, PT ;  /* 0x0000000c0500720c */ /* 0x000fe20003fc4070 */
[----:B------:R-:W-:-:S04]  /*7bc0*/  IMAD.HI.U32 R15, R0, R14, RZ ;  /* 0x0000000e000f7227 */ /* 0x000fc800078e00ff */
[----:B------:R-:W-:Y:S02]  /*7bd0*/  IMAD.MOV R3, RZ, RZ, -R3 ;  /* 0x000000ffff037224 */ /* 0x000fe400078e0a03 */
[----:B------:R-:W-:-:S04]  /*7be0*/  IMAD.HI.U32 R16, R0, R4, RZ ;  /* 0x0000000400107227 */ /* 0x000fc800078e00ff */
[----:B0-----:R-:W-:Y:S02]  /*7bf0*/  IMAD.MOV.U32 R7, RZ, RZ, R17 ;  /* 0x000000ffff077224 */ /* 0x001fe400078e0011 */
[----:B------:R-:W-:Y:S02]  /*7c00*/  IMAD.MOV R15, RZ, RZ, -R15 ;  /* 0x000000ffff0f7224 */ /* 0x000fe400078e0a0f */
[----:B------:R-:W-:Y:S01]  /*7c10*/  @!P4 IMAD.MOV R7, RZ, RZ, -R7 ;  /* 0x000000ffff07c224 */ /* 0x000fe200078e0a07 */
[----:B------:R-:W-:Y:S01]  /*7c20*/  ISETP.GE.AND P4, PT, R13, RZ, PT ;  /* 0x000000ff0d00720c */ /* 0x000fe20003f86270 */
[C---:B------:R-:W-:Y:S02]  /*7c30*/  IMAD R10, R5.reuse, R3, R10 ;  /* 0x00000003050a7224 */ /* 0x040fe400078e020a */
[----:B------:R-:W-:Y:S01]  /*7c40*/  IMAD.MOV R13, RZ, RZ, -R16 ;  /* 0x000000ffff0d7224 */ /* 0x000fe200078e0a10 */
[----:B------:R0:W-:Y:S01]  /*7c50*/  STL [R1+0x18c], R7 ;  /* 0x00018c0701007387 */ /* 0x0001e20000100800 */
[----:B------:R-:W-:-:S02]  /*7c60*/  IMAD R14, R5, R15, R14 ;  /* 0x0000000f050e7224 */ /* 0x000fc400078e020e */
[--C-:B------:R-:W-:Y:S01]  /*7c70*/  @!P6 IMAD.IADD R12, R12, 0x1, -R5.reuse ;  /* 0x000000010c0ce824 */ /* 0x100fe200078e0a05 */
[C---:B------:R-:W-:Y:S01]  /*7c80*/  ISETP.GT.U32.AND P6, PT, R5.reuse, R10, PT ;  /* 0x0000000a0500720c */ /* 0x040fe20003fc4070 */
[----:B------:R-:W-:Y:S02]  /*7c90*/  IMAD R4, R5, R13, R4 ;  /* 0x0000000d05047224 */ /* 0x000fe400078e0204 */
[--C-:B------:R-:W-:Y:S01]  /*7ca0*/  @!P5 IMAD.IADD R11, R11, 0x1, -R5.reuse ;  /* 0x000000010b0bd824 */ /* 0x100fe200078e0a05 */
[----:B------:R-:W-:Y:S01]  /*7cb0*/  ISETP.GT.U32.AND P5, PT, R5, R14, PT ;  /* 0x0000000e0500720c */ /* 0x000fe20003fa4070 */
[----:B------:R-:W-:Y:S02]  /*7cc0*/  @!P0 IMAD.IADD R9, R9, 0x1, -R5 ;  /* 0x0000000109098824 */ /* 0x000fe400078e0a05 */
[----:B0-----:R-:W-:Y:S02]  /*7cd0*/  IMAD.MOV.U32 R7, RZ, RZ, R12 ;  /* 0x000000ffff077224 */ /* 0x001fe400078e000c */
[----:B------:R-:W-:Y:S01]  /*7ce0*/  VIADD R3, R29, 0x6f ;  /* 0x0000006f1d037836 */ /* 0x000fe20000000000 */
[C---:B------:R-:W-:Y:S01]  /*7cf0*/  ISETP.GT.U32.AND P0, PT, R5.reuse, R9, PT ;  /* 0x000000090500720c */ /* 0x040fe20003f04070 */
[----:B------:R-:W-:Y:S01]  /*7d00*/  @!P3 IMAD.MOV R7, RZ, RZ, -R7 ;  /* 0x000000ffff07b224 */ /* 0x000fe200078e0a07 */
[----:B------:R-:W-:Y:S01]  /*7d10*/  ISETP.GT.U32.AND P3, PT, R5, R4, PT ;  /* 0x000000040500720c */ /* 0x000fe20003f64070 */
[----:B------:R-:W-:Y:S01]  /*7d20*/  IMAD.MOV.U32 R17, RZ, RZ, R11 ;  /* 0x000000ffff117224 */ /* 0x000fe200078e000b */
[----:B------:R-:W-:Y:S01]  /*7d30*/  IABS R13, R3 ;  /* 0x00000003000d7213 */ /* 0x000fe20000000000 */
[----:B------:R-:W-:-:S02]  /*7d40*/  @!P6 IMAD.IADD R10, R10, 0x1, -R5 ;  /* 0x000000010a0ae824 */ /* 0x000fc400078e0a05 */
[----:B------:R-:W-:Y:S01]  /*7d50*/  @!P2 IMAD.MOV R17, RZ, RZ, -R17 ;  /* 0x000000ffff11a224 */ /* 0x000fe200078e0a11 */
[----:B------:R-:W-:Y:S01]  /*7d60*/  ISETP.GE.AND P2, PT, R8, RZ, PT ;  /* 0x000000ff0800720c */ /* 0x000fe20003f46270 */
[----:B------:R-:W-:Y:S01]  /*7d70*/  IMAD.MOV.U32 R11, RZ, RZ, R13 ;  /* 0x000000ffff0b7224 */ /* 0x000fe200078e000d */
[----:B------:R-:W-:Y:S01]  /*7d80*/  ISETP.GT.U32.AND P6, PT, R5, R10, PT ;  /* 0x0000000a0500720c */ /* 0x000fe20003fc4070 */
[----:B------:R-:W-:Y:S01]  /*7d90*/  VIADD R8, R29, 0x6e ;  /* 0x0000006e1d087836 */ /* 0x000fe20000000000 */
[----:B------:R-:W-:Y:S01]  /*7da0*/  STL [R1+0x198], R17 ;  /* 0x0001981101007387 */ /* 0x000fe20000100800 */
[--C-:B------:R-:W-:Y:S02]  /*7db0*/  @!P5 IMAD.IADD R14, R14, 0x1, -R5.reuse ;  /* 0x000000010e0ed824 */ /* 0x100fe400078e0a05 */
[----:B------:R-:W-:Y:S01]  /*7dc0*/  IMAD.HI.U32 R12, R0, R11, RZ ;  /* 0x0000000b000c7227 */ /* 0x000fe200078e00ff */
[----:B------:R-:W-:Y:S01]  /*7dd0*/  IABS R13, R8 ;  /* 0x00000008000d7213 */ /* 0x000fe20000000000 */
[----:B------:R0:W-:Y:S01]  /*7de0*/  STL [R1+0x1c0], R7 ;  /* 0x0001c00701007387 */ /* 0x0001e20000100800 */
[----:B------:R-:W-:Y:S01]  /*7df0*/  ISETP.GT.U32.AND P5, PT, R5, R14, PT ;  /* 0x0000000e0500720c */ /* 0x000fe20003fa4070 */
[----:B------:R-:W-:-:S02]  /*7e00*/  @!P3 IMAD.IADD R4, R4, 0x1, -R5 ;  /* 0x000000010404b824 */ /* 0x000fc400078e0a05 */
[----:B------:R-:W-:Y:S01]  /*7e10*/  @!P0 IMAD.IADD R9, R9, 0x1, -R5 ;  /* 0x0000000109098824 */ /* 0x000fe200078e0a05 */
[----:B------:R-:W-:Y:S01]  /*7e20*/  ISETP.GE.AND P0, PT, R2, RZ, PT ;  /* 0x000000ff0200720c */ /* 0x000fe20003f06270 */
[----:B------:R-:W-:Y:S01]  /*7e30*/  IMAD.MOV R2, RZ, RZ, -R12 ;  /* 0x000000ffff027224 */ /* 0x000fe200078e0a0c */
[----:B------:R-:W-:Y:S01]  /*7e40*/  ISETP.GT.U32.AND P3, PT, R5, R4, PT ;  /* 0x000000040500720c */ /* 0x000fe20003f64070 */
[----:B------:R-:W-:-:S04]  /*7e50*/  IMAD.HI.U32 R15, R0, R13, RZ ;  /* 0x0000000d000f7227 */ /* 0x000fc800078e00ff */
[----:B------:R-:W-:Y:S02]  /*7e60*/  IMAD R11, R5, R2, R11 ;  /* 0x00000002050b7224 */ /* 0x000fe400078e020b */
[----:B0-----:R-:W-:Y:S02]  /*7e70*/  IMAD.MOV.U32 R7, RZ, RZ, R9 ;  /* 0x000000ffff077224 */ /* 0x001fe400078e0009 */
[----:B------:R-:W-:Y:S02]  /*7e80*/  VIADD R12, R29, 0x6d ;  /* 0x0000006d1d0c7836 */ /* 0x000fe40000000000 */
[----:B------:R-:W-:Y:S02]  /*7e90*/  IMAD.MOV R15, RZ, RZ, -R15 ;  /* 0x000000ffff0f7224 */ /* 0x000fe400078e0a0f */
[----:B------:R-:W-:Y:S01]  /*7ea0*/  @!P1 IMAD.MOV R7, RZ, RZ, -R7 ;  /* 0x000000ffff079224 */ /* 0x000fe200078e0a07 */
[C---:B------:R-:W-:Y:S01]  /*7eb0*/  ISETP.GT.U32.AND P1, PT, R5.reuse, R11, PT ;  /* 0x0000000b0500720c */ /* 0x040fe20003f24070 */
[--C-:B------:R-:W-:Y:S01]  /*7ec0*/  @!P6 IMAD.IADD R10, R10, 0x1, -R5.reuse ;  /* 0x000000010a0ae824 */ /* 0x100fe200078e0a05 */
[----:B------:R-:W-:Y:S01]  /*7ed0*/  ISETP.GE.AND P6, PT, R8, RZ, PT ;  /* 0x000000ff0800720c */ /* 0x000fe20003fc6270 */
[----:B------:R-:W-:Y:S01]  /*7ee0*/  @!P5 IMAD.IADD R14, R14, 0x1, -R5 ;  /* 0x000000010e0ed824 */ /* 0x000fe200078e0a05 */
[----:B------:R-:W-:Y:S01]  /*7ef0*/  IABS R2, R12 ;  /* 0x0000000c00027213 */ /* 0x000fe20000000000 */
[----:B------:R-:W-:Y:S01]  /*7f00*/  IMAD R8, R5, R15, R13 ;  /* 0x0000000f05087224 */ /* 0x000fe200078e020d */
[----:B------:R0:W-:Y:S01]  /*7f10*/  STL [R1+0x1c4], R7 ;  /* 0x0001c40701007387 */ /* 0x0001e20000100800 */
[----:B------:R-:W-:Y:S01]  /*7f20*/  @!P3 IMAD.IADD R4, R4, 0x1, -R5 ;  /* 0x000000010404b824 */ /* 0x000fe200078e0a05 */
[----:B------:R-:W-:Y:S01]  /*7f30*/  ISETP.GE.AND P5, PT, R3, RZ, PT ;  /* 0x000000ff0300720c */ /* 0x000fe20003fa6270 */
[----:B------:R-:W-:Y:S01]  /*7f40*/  IMAD.HI.U32 R9, R0, R2, RZ ;  /* 0x0000000200097227 */ /* 0x000fe200078e00ff */
[----:B------:R-:W-:-:S03]  /*7f50*/  ISETP.GT.U32.AND P3, PT, R5, R8, PT ;  /* 0x000000080500720c */ /* 0x000fc60003f64070 */
[----:B------:R-:W-:Y:S02]  /*7f60*/  IMAD.MOV R9, RZ, RZ, -R9 ;  /* 0x000000ffff097224 */ /* 0x000fe400078e0a09 */
[----:B------:R-:W-:Y:S02]  /*7f70*/  @!P1 IMAD.IADD R11, R11, 0x1, -R5 ;  /* 0x000000010b0b9824 */ /* 0x000fe400078e0a05 */
[----:B0-----:R-:W-:Y:S02]  /*7f80*/  IMAD.MOV.U32 R7, RZ, RZ, R14 ;  /* 0x000000ffff077224 */ /* 0x001fe400078e000e */
[----:B------:R-:W-:Y:S01]  /*7f90*/  VIADD R3, R29, 0x6c ;  /* 0x0000006c1d037836 */ /* 0x000fe20000000000 */
[C---:B------:R-:W-:Y:S01]  /*7fa0*/  ISETP.GT.U32.AND P1, PT, R5.reuse, R11, PT ;  /* 0x0000000b0500720c */ /* 0x040fe20003f24070 */
[----:B------:R-:W-:Y:S01]  /*7fb0*/  @!P4 IMAD.MOV R7, RZ, RZ, -R7 ;  /* 0x000000ffff07c224 */ /* 0x000fe200078e0a07 */
[----:B------:R-:W-:Y:S01]  /*7fc0*/  ISETP.GE.AND P4, PT, R12, RZ, PT ;  /* 0x000000ff0c00720c */ /* 0x000fe20003f86270 */
[----:B------:R-:W-:Y:S01]  /*7fd0*/  IMAD R2, R5, R9, R2 ;  /* 0x0000000905027224 */ /* 0x000fe200078e0202 */
[----:B------:R-:W-:Y:S01]  /*7fe0*/  IABS R13, R3 ;  /* 0x00000003000d7213 */ /* 0x000fe20000000000 */
[--C-:B------:R-:W-:Y:S01]  /*7ff0*/  @!P3 IMAD.IADD R8, R8, 0x1, -R5.reuse ;  /* 0x000000010808b824 */ /* 0x100fe200078e0a05 */
[----:B------:R0:W-:Y:S01]  /*8000*/  STL [R1+0x1ac], R7 ;  /* 0x0001ac0701007387 */ /* 0x0001e20000100800 */
[----:B------:R-:W-:Y:S01]  /*8010*/  @!P2 IMAD.MOV R10, RZ, RZ, -R10 ;  /* 0x000000ffff0aa224 */ /* 0x000fe200078e0a0a */
[----:B------:R-:W-:Y:S01]  /*8020*/  ISETP.GE.AND P2, PT, R3, RZ, PT ;  /* 0x000000ff0300720c */ /* 0x000fe20003f46270 */
[----:B------:R-:W-:Y:S01]  /*8030*/  VIADD R12, R29, 0x6a ;  /* 0x0000006a1d0c7836 */ /* 0x000fe20000000000 */
[----:B------:R-:W-:Y:S01]  /*8040*/  ISETP.GT.U32.AND P3, PT, R5, R8, PT ;  /* 0x000000080500720c */ /* 0x000fe20003f64070 */
[----:B------:R-:W-:Y:S01]  /*8050*/  VIADD R3, R29, 0x69 ;  /* 0x000000691d037836 */ /* 0x000fe20000000000 */
[----:B------:R1:W-:Y:S01]  /*8060*/  STL [R1+0x1b0], R10 ;  /* 0x0001b00a01007387 */ /* 0x0003e20000100800 */
[----:B------:R-:W-:Y:S01]  /*8070*/  @!P1 IMAD.IADD R11, R11, 0x1, -R5 ;  /* 0x000000010b0b9824 */ /* 0x000fe200078e0a05 */
[----:B------:R-:W-:Y:S01]  /*8080*/  IABS R9, R12 ;  /* 0x0000000c00097213 */ /* 0x000fe20000000000 */
[----:B0-----:R-:W-:-:S02]  /*8090*/  IMAD.MOV.U32 R7, RZ, RZ, R4 ;  /* 0x000000ffff077224 */ /* 0x001fc400078e0004 */
[----:B------:R-:W-:-:S04]  /*80a0*/  IMAD.HI.U32 R4, R0, R13, RZ ;  /* 0x0000000d00047227 */ /* 0x000fc800078e00ff */
[----:B------:R-:W-:Y:S01]  /*80b0*/  @!P0 IMAD.MOV R7, RZ, RZ, -R7 ;  /* 0x000000ffff078224 */ /* 0x000fe200078e0a07 */
[----:B------:R-:W-:Y:S01]  /*80c0*/  ISETP.GT.U32.AND P0, PT, R5, R2, PT ;  /* 0x000000020500720c */ /* 0x000fe20003f04070 */
[----:B------:R-:W-:Y:S02]  /*80d0*/  IMAD.MOV R4, RZ, RZ, -R4 ;  /* 0x000000ffff047224 */ /* 0x000fe400078e0a04 */
[----:B-1----:R-:W-:Y:S01]  /*80e0*/  VIADD R10, R29, 0x6b ;  /* 0x0000006b1d0a7836 */ /* 0x002fe20000000000 */
[----:B------:R0:W-:Y:S01]  /*80f0*/  STL [R1+0x1bc], R7 ;  /* 0x0001bc0701007387 */ /* 0x0001e20000100800 */
[----:B------:R-:W-:Y:S01]  /*8100*/  IMAD R13, R5, R4, R13 ;  /* 0x00000004050d7224 */ /* 0x000fe200078e020d */
[----:B------:R-:W-:Y:S01]  /*8110*/  IABS R4, R3 ;  /* 0x0000000300047213 */ /* 0x000fe20000000000 */
[----:B------:R-:W-:Y:S01]  /*8120*/  @!P3 IMAD.IADD R8, R8, 0x1, -R5 ;  /* 0x000000010808b824 */ /* 0x000fe200078e0a05 */
[----:B------:R-:W-:Y:S02]  /*8130*/  ISETP.GE.AND P1, PT, R10, RZ, PT ;  /* 0x000000ff0a00720c */ /* 0x000fe40003f26270 */
[----:B------:R-:W-:-:S02]  /*8140*/  IABS R10, R10 ;  /* 0x0000000a000a7213 */ /* 0x000fc40000000000 */
[C---:B------:R-:W-:Y:S01]  /*8150*/  ISETP.GT.U32.AND P3, PT, R5.reuse, R13, PT ;  /* 0x0000000d0500720c */ /* 0x040fe20003f64070 */
[----:B------:R-:W-:Y:S02]  /*8160*/  @!P0 IMAD.IADD R2, R2, 0x1, -R5 ;  /* 0x0000000102028824 */ /* 0x000fe400078e0a05 */
[----:B0-----:R-:W-:Y:S02]  /*8170*/  IMAD.MOV.U32 R7, RZ, RZ, R11 ;  /* 0x000000ffff077224 */ /* 0x001fe400078e000b */
[----:B------:R-:W-:Y:S01]  /*8180*/  IMAD.HI.U32 R11, R0, R10, RZ ;  /* 0x0000000a000b7227 */ /* 0x000fe200078e00ff */
[----:B------:R-:W-:-:S03]  /*8190*/  ISETP.GT.U32.AND P0, PT, R5, R2, PT ;  /* 0x000000020500720c */ /* 0x000fc60003f04070 */
[----:B------:R-:W-:Y:S01]  /*81a0*/  @!P5 IMAD.MOV R7, RZ, RZ, -R7 ;  /* 0x000000ffff07d224 */ /* 0x000fe200078e0a07 */
[----:B------:R-:W-:Y:S01]  /*81b0*/  ISETP.GE.AND P5, PT, R12, RZ, PT ;  /* 0x000000ff0c00720c */ /* 0x000fe20003fa6270 */
[----:B------:R-:W-:Y:S02]  /*81c0*/  IMAD.MOV R11, RZ, RZ, -R11 ;  /* 0x000000ffff0b7224 */ /* 0x000fe400078e0a0b */
[--C-:B------:R-:W-:Y:S01]  /*81d0*/  @!P3 IMAD.IADD R13, R13, 0x1, -R5.reuse ;  /* 0x000000010d0db824 */ /* 0x100fe200078e0a05 */
[----:B------:R0:W-:Y:S01]  /*81e0*/  STL [R1+0x1b8], R7 ;  /* 0x0001b80701007387 */ /* 0x0001e20000100800 */
[----:B------:R-:W-:Y:S02]  /*81f0*/  IMAD R10, R5, R11, R10 ;  /* 0x0000000b050a7224 */ /* 0x000fe400078e020a */
[----:B------:R-:W-:Y:S01]  /*8200*/  VIADD R11, R29, 0x67 ;  /* 0x000000671d0b7836 */ /* 0x000fe20000000000 */
[C---:B------:R-:W-:Y:S01]  /*8210*/  ISETP.GT.U32.AND P3, PT, R5.reuse, R13, PT ;  /* 0x0000000d0500720c */ /* 0x040fe20003f64070 */
[----:B------:R-:W-:Y:S01]  /*8220*/  @!P0 IMAD.IADD R2, R2, 0x1, -R5 ;  /* 0x0000000102028824 */ /* 0x000fe200078e0a05 */
[----:B------:R-:W-:Y:S01]  /*8230*/  ISETP.GT.U32.AND P0, PT, R5, R10, PT ;  /* 0x0000000a0500720c */ /* 0x000fe20003f04070 */
[----:B0-----:R-:W-:-:S02]  /*8240*/  IMAD.MOV.U32 R7, RZ, RZ, R8 ;  /* 0x000000ffff077224 */ /* 0x001fc400078e0008 */
[----:B------:R-:W-:-:S04]  /*8250*/  IMAD.HI.U32 R8, R0, R9, RZ ;  /* 0x0000000900087227 */ /* 0x000fc800078e00ff */
[----:B------:R-:W-:Y:S01]  /*8260*/  @!P6 IMAD.MOV R7, RZ, RZ, -R7 ;  /* 0x000000ffff07e224 */ /* 0x000fe200078e0a07 */
[----:B------:R-:W-:Y:S01]  /*8270*/  ISETP.GE.AND P6, PT, R3, RZ, PT ;  /* 0x000000ff0300720c */ /* 0x000fe20003fc6270 */
[----:B------:R-:W-:Y:S02]  /*8280*/  IMAD.MOV R8, RZ, RZ, -R8 ;  /* 0x000000ffff087224 */ /* 0x000fe400078e0a08 */
[----:B------:R-:W-:Y:S01]  /*8290*/  IMAD.HI.U32 R3, R0, R4, RZ ;  /* 0x0000000400037227 */ /* 0x000fe200078e00ff */
[----:B------:R0:W-:Y:S03]  /*82a0*/  STL [R1+0x1b4], R7 ;  /* 0x0001b40701007387 */ /* 0x0001e60000100800 */
[----:B------:R-:W-:Y:S02]  /*82b0*/  IMAD R9, R5, R8, R9 ;  /* 0x0000000805097224 */ /* 0x000fe400078e0209 */
[----:B------:R-:W-:-:S02]  /*82c0*/  IMAD.MOV R3, RZ, RZ, -R3 ;  /* 0x000000ffff037224 */ /* 0x000fc400078e0a03 */
[----:B------:R-:W-:Y:S02]  /*82d0*/  @!P0 IMAD.IADD R10, R10, 0x1, -R5 ;  /* 0x000000010a0a8824 */ /* 0x000fe400078e0a05 */
[C---:B------:R-:W-:Y:S01]  /*82e0*/  IMAD R4, R5.reuse, R3, R4 ;  /* 0x0000000305047224 */ /* 0x040fe200078e0204 */
[----:B------:R-:W-:Y:S01]  /*82f0*/  IABS R3, R11 ;  /* 0x0000000b00037213 */ /* 0x000fe20000000000 */
[----:B0-----:R-:W-:Y:S01]  /*8300*/  IMAD.MOV.U32 R7, RZ, RZ, R2 ;  /* 0x000000ffff077224 */ /* 0x001fe200078e0002 */
[----:B------:R-:W-:Y:S01]  /*8310*/  ISETP.GT.U32.AND P0, PT, R5, R10, PT ;  /* 0x0000000a0500720c */ /* 0x000fe20003f04070 */
[----:B------:R-:W-:Y:S02]  /*8320*/  VIADD R2, R29, 0x68 ;  /* 0x000000681d027836 */ /* 0x000fe40000000000 */
[----:B------:R-:W-:Y:S01]  /*8330*/  @!P4 IMAD.MOV R7, RZ, RZ, -R7 ;  /* 0x000000ffff07c224 */ /* 0x000fe200078e0a07 */
[----:B------:R-:W-:Y:S01]  /*8340*/  ISETP.GT.U32.AND P4, PT, R5, R9, PT ;  /* 0x000000090500720c */ /* 0x000fe20003f84070 */
[----:B------:R-:W-:Y:S01]  /*8350*/  @!P3 IMAD.IADD R13, R13, 0x1, -R5 ;  /* 0x000000010d0db824 */ /* 0x000fe200078e0a05 */
[----:B------:R-:W-:Y:S01]  /*8360*/  ISETP.GT.U32.AND P3, PT, R5, R4, PT ;  /* 0x000000040500720c */ /* 0x000fe20003f64070 */
[----:B------:R-:W-:Y:S01]  /*8370*/  VIADD R8, R29, 0x66 ;  /* 0x000000661d087836 */ /* 0x000fe20000000000 */
[----:B------:R-:W-:Y:S01]  /*8380*/  IABS R12, R2 ;  /* 0x00000002000c7213 */ /* 0x000fe20000000000 */
[----:B------:R0:W-:Y:S01]  /*8390*/  STL [R1+0x3b8], R7 ;  /* 0x0003b80701007387 */ /* 0x0001e20000100800 */
[----:B------:R-:W-:-:S02]  /*83a0*/  IMAD.HI.U32 R14, R0, R3, RZ ;  /* 0x00000003000e7227 */ /* 0x000fc400078e00ff */
[----:B------:R-:W-:Y:S02]  /*83b0*/  IABS R15, R8 ;  /* 0x00000008000f7213 */ /* 0x000fe40000000000 */
[--C-:B------:R-:W-:Y:S01]  /*83c0*/  @!P0 IMAD.IADD R10, R10, 0x1, -R5.reuse ;  /* 0x000000010a0a8824 */ /* 0x100fe200078e0a05 */
[----:B------:R-:W-:Y:S01]  /*83d0*/  ISETP.GE.AND P0, PT, R11, RZ, PT ;  /* 0x000000ff0b00720c */ /* 0x000fe20003f06270 */
[----:B------:R-:W-:Y:S02]  /*83e0*/  IMAD.MOV R14, RZ, RZ, -R14 ;  /* 0x000000ffff0e7224 */ /* 0x000fe400078e0a0e */
[----:B------:R-:W-:Y:S02]  /*83f0*/  @!P4 IMAD.IADD R9, R9, 0x1, -R5 ;  /* 0x000000010909c824 */ /* 0x000fe400078e0a05 */
[----:B0-----:R-:W-:Y:S02]  /*8400*/  IMAD.MOV.U32 R7, RZ, RZ, R13 ;  /* 0x000000ffff077224 */ /* 0x001fe400078e000d */
[----:B------:R-:W-:Y:S01]  /*8410*/  IMAD.HI.U32 R13, R0, R12, RZ ;  /* 0x0000000c000d7227 */ /* 0x000fe200078e00ff */
[----:B------:R-:W-:-:S03]  /*8420*/  ISETP.GT.U32.AND P4, PT, R5, R9, PT ;  /* 0x000000090500720c */ /* 0x000fc60003f84070 */
[----:B------:R-:W-:Y:S02]  /*8430*/  IMAD.MOV R13, RZ, RZ, -R13 ;  /* 0x000000ffff0d7224 */ /* 0x000fe400078e0a0d */
[----:B------:R-:W-:Y:S02]  /*8440*/  @!P3 IMAD.IADD R4, R4, 0x1, -R5 ;  /* 0x000000010404b824 */ /* 0x000fe400078e0a05 */
[C---:B------:R-:W-:Y:S02]  /*8450*/  IMAD R11, R5.reuse, R13, R12 ;  /* 0x0000000d050b7224 */ /* 0x040fe400078e020c */
[----:B------:R-:W-:Y:S01]  /*8460*/  @!P2 IMAD.MOV R7, RZ, RZ, -R7 ;  /* 0x000000ffff07a224 */ /* 0x000fe200078e0a07 */
[----:B------:R-:W-:Y:S01]  /*8470*/  ISETP.GT.U32.AND P3, PT, R5, R4, PT ;  /* 0x000000040500720c */ /* 0x000fe20003f64070 */
[----:B------:R-:W-:Y:S01]  /*8480*/  IMAD.MOV.U32 R16, RZ, RZ, R10 ;  /* 0x000000ffff107224 */ /* 0x000fe200078e000a */
[----:B------:R-:W-:Y:S01]  /*8490*/  ISETP.GE.AND P2, PT, R2, RZ, PT ;  /* 0x000000ff0200720c */ /* 0x000fe20003f46270 */
[----:B------:R-:W-:Y:S01]  /*84a0*/  @!P4 IMAD.IADD R9, R9, 0x1, -R5 ;  /* 0x000000010909c824 */ /* 0x000fe200078e0a05 */
[----:B------:R-:W-:Y:S01]  /*84b0*/  ISETP.GT.U32.AND P4, PT, R5, R11, PT ;  /* 0x0000000b0500720c */ /* 0x000fe20003f84070 */
[----:B------:R0:W-:Y:S01]  /*84c0*/  STL [R1+0x3b0], R7 ;  /* 0x0003b00701007387 */ /* 0x0001e20000100800 */
[----:B------:R-:W-:-:S02]  /*84d0*/  @!P1 IMAD.MOV R16, RZ, RZ, -R16 ;  /* 0x000000ffff109224 */ /* 0x000fc400078e0a10 */
[----:B------:R-:W-:Y:S02]  /*84e0*/  VIADD R10, R29, 0x65 ;  /* 0x000000651d0a7836 */ /* 0x000fe40000000000 */
[----:B------:R-:W-:Y:S01]  /*84f0*/  IMAD.MOV.U32 R2, RZ, RZ, R15 ;  /* 0x000000ffff027224 */ /* 0x000fe200078e000f */
[----:B------:R-:W-:Y:S01]  /*8500*/  STL [R1+0x1a4], R16 ;  /* 0x0001a41001007387 */ /* 0x000fe20000100800 */
[C---:B------:R-:W-:Y:S01]  /*8510*/  IMAD R3, R5.reuse, R14, R3 ;  /* 0x0000000e05037224 */ /* 0x040fe200078e0203 */
[----:B------:R-:W-:Y:S01]  /*8520*/  IABS R15, R10 ;  /* 0x0000000a000f7213 */ /* 0x000fe20000000000 */
[----:B------:R-:W-:Y:S02]  /*8530*/  @!P3 IMAD.IADD R4, R4, 0x1, -R5 ;  /* 0x000000010404b824 */ /* 0x000fe400078e0a05 */
[----:B0-----:R-:W-:Y:S01]  /*8540*/  IMAD.MOV.U32 R7, RZ, RZ, R9 ;  /* 0x000000ffff077224 */ /* 0x001fe200078e0009 */
[----:B------:R-:W-:Y:S01]  /*8550*/  ISETP.GT.U32.AND P1, PT, R5, R3, PT ;  /* 0x000000030500720c */ /* 0x000fe20003f24070 */
[----:B------:R-:W-:Y:S01]  /*8560*/  @!P4 IMAD.IADD R11, R11, 0x1, -R5 ;  /* 0x000000010b0bc824 */ /* 0x000fe200078e0a05 */
[----:B------:R-:W-:Y:S01]  /*8570*/  ISETP.GE.AND P4, PT, R10, RZ, PT ;  /* 0x000000ff0a00720c */ /* 0x000fe20003f86270 */
[----:B------:R-:W-:Y:S01]  /*8580*/  @!P5 IMAD.MOV R7, RZ, RZ, -R7 ;  /* 0x000000ffff07d224 */ /* 0x000fe200078e0a07 */
[----:B------:R-:W-:Y:S01]  /*8590*/  ISETP.GE.AND P5, PT, R8, RZ, PT ;  /* 0x000000ff0800720c */ /* 0x000fe20003fa6270 */
[----:B------:R-:W-:-:S03]  /*85a0*/  IMAD.HI.U32 R9, R0, R15, RZ ;  /* 0x0000000f00097227 */ /* 0x000fc600078e00ff */
[----:B------:R0:W-:Y:S01]  /*85b0*/  STL [R1+0x1a8], R7 ;  /* 0x0001a80701007387 */ /* 0x0001e20000100800 */
[----:B------:R-:W-:Y:S02]  /*85c0*/  IMAD.MOV R9, RZ, RZ, -R9 ;  /* 0x000000ffff097224 */ /* 0x000fe400078e0a09 */
[----:B------:R-:W-:-:S04]  /*85d0*/  IMAD.HI.U32 R12, R0, R2, RZ ;  /* 0x00000002000c7227 */ /* 0x000fc800078e00ff */
[----:B------:R-:W-:Y:S02]  /*85e0*/  IMAD R15, R5, R9, R15 ;  /* 0x00000009050f7224 */ /* 0x000fe400078e020f */
[----:B------:R-:W-:Y:S02]  /*85f0*/  IMAD.MOV R12, RZ, RZ, -R12 ;  /* 0x000000ffff0c7224 */ /* 0x000fe400078e0a0c */
[----:B0-----:R-:W-:Y:S02]  /*8600*/  IMAD.MOV.U32 R7, RZ, RZ, R4 ;  /* 0x000000ffff077224 */ /* 0x001fe400078e0004 */
[----:B------:R-:W-:Y:S02]  /*8610*/  VIADD R4, R29, 0x64 ;  /* 0x000000641d047836 */ /* 0x000fe40000000000 */
[----:B------:R-:W-:Y:S01]  /*8620*/  @!P6 IMAD.MOV R7, RZ, RZ, -R7 ;  /* 0x000000ffff07e224 */ /* 0x000fe200078e0a07 */
[----:B------:R-:W-:Y:S01]  /*8630*/  ISETP.GT.U32.AND P6, PT, R5, R11, PT ;  /* 0x0000000b0500720c */ /* 0x000fe20003fc4070 */
[----:B------:R-:W-:-:S02]  /*8640*/  @!P1 IMAD.IADD R3, R3, 0x1, -R5 ;  /* 0x0000000103039824 */ /* 0x000fc400078e0a05 */
[----:B------:R-:W-:Y:S01]  /*8650*/  IMAD R2, R5, R12, R2 ;  /* 0x0000000c05027224 */ /* 0x000fe200078e0202 */
[----:B------:R-:W-:Y:S01]  /*8660*/  IABS R12, R4 ;  /* 0x00000004000c7213 */ /* 0x000fe20000000000 */
[----:B------:R-:W-:Y:S01]  /*8670*/  VIADD R13, R29, 0x63 ;  /* 0x000000631d0d7836 */ /* 0x000fe20000000000 */
[C---:B------:R-:W-:Y:S01]  /*8680*/  ISETP.GT.U32.AND P1, PT, R5.reuse, R3, PT ;  /* 0x000000030500720c */ /* 0x040fe20003f24070 */
[----:B------:R0:W-:Y:S01]  /*8690*/  STL [R1+0x37c], R7 ;  /* 0x00037c0701007387 */ /* 0x0001e20000100800 */
[----:B------:R-:W-:Y:S01]  /*86a0*/  ISETP.GT.U32.AND P3, PT, R5, R2, PT ;  /* 0x000000020500720c */ /* 0x000fe20003f64070 */
[----:B------:R-:W-:Y:S01]  /*86b0*/  IMAD.HI.U32 R14, R0, R12, RZ ;  /* 0x0000000c000e7227 */ /* 0x000fe200078e00ff */
[----:B------:R-:W-:-:S03]  /*86c0*/  IABS R21, R13 ;  /* 0x0000000d00157213 */ /* 0x000fc60000000000 */
[----:B------:R-:W-:Y:S01]  /*86d0*/  @!P6 IMAD.IADD R11, R11, 0x1, -R5 ;  /* 0x000000010b0be824 */ /* 0x000fe200078e0a05 */
[----:B------:R-:W-:Y:S01]  /*86e0*/  ISETP.GT.U32.AND P6, PT, R5, R15, PT ;  /* 0x0000000f0500720c */ /* 0x000fe20003fc4070 */
[----:B------:R-:W-:Y:S02]  /*86f0*/  IMAD.MOV R14, RZ, RZ, -R14 ;  /* 0x000000ffff0e7224 */ /* 0x000fe400078e0a0e */
[----:B0-----:R-:W-:Y:S02]  /*8700*/  IMAD.MOV.U32 R7, RZ, RZ, R11 ;  /* 0x000000ffff077224 */ /* 0x001fe400078e000b */
[----:B------:R-:W-:Y:S02]  /*8710*/  VIADD R8, R29, 0x62 ;  /* 0x000000621d087836 */ /* 0x000fe40000000000 */
[----:B------:R-:W-:Y:S02]  /*8720*/  @!P2 IMAD.MOV R7, RZ, RZ, -R7 ;  /* 0x000000ffff07a224 */ /* 0x000fe400078e0a07 */
[--C-:B------:R-:W-:Y:S01]  /*8730*/  @!P1 IMAD.IADD R3, R3, 0x1, -R5.reuse ;  /* 0x0000000103039824 */ /* 0x100fe200078e0a05 */
[----:B------:R-:W-:Y:S01]  /*8740*/  ISETP.GE.AND P1, PT, R4, RZ, PT ;  /* 0x000000ff0400720c */ /* 0x000fe20003f26270 */
[----:B------:R-:W-:Y:S01]  /*8750*/  IMAD R12, R5, R14, R12 ;  /* 0x0000000e050c7224 */ /* 0x000fe200078e020c */
[----:B------:R-:W-:Y:S01]  /*8760*/  IABS R9, R8 ;  /* 0x0000000800097213 */ /* 0x000fe20000000000 */
[----:B------:R-:W-:Y:S01]  /*8770*/  @!P6 IMAD.IADD R15, R15, 0x1, -R5 ;  /* 0x000000010f0fe824 */ /* 0x000fe200078e0a05 */
[----:B------:R-:W-:Y:S01]  /*8780*/  ISETP.GE.AND P6, PT, R8, RZ, PT ;  /* 0x000000ff0800720c */ /* 0x000fe20003fc6270 */
[----:B------:R-:W-:Y:S01]  /*8790*/  IMAD.HI.U32 R4, R0, R21, RZ ;  /* 0x0000001500047227 */ /* 0x000fe200078e00ff */
[----:B------:R0:W-:Y:S02]  /*87a0*/  STL [R1+0x1a0], R7 ;  /* 0x0001a00701007387 */ /* 0x0001e40000100800 */
[C---:B------:R-:W-:Y:S01]  /*87b0*/  ISETP.GT.U32.AND P2, PT, R5.reuse, R15, PT ;  /* 0x0000000f0500720c */ /* 0x040fe20003f44070 */
[----:B------:R-:W-:Y:S01]  /*87c0*/  @!P0 IMAD.MOV R3, RZ, RZ, -R3 ;  /* 0x000000ffff038224 */ /* 0x000fe200078e0a03 */
[----:B------:R-:W-:Y:S01]  /*87d0*/  ISETP.GT.U32.AND P0, PT, R5, R12, PT ;  /* 0x0000000c0500720c */ /* 0x000fe20003f04070 */
[----:B------:R-:W-:-:S02]  /*87e0*/  IMAD.MOV R4, RZ, RZ, -R4 ;  /* 0x000000ffff047224 */ /* 0x000fc400078e0a04 */
[----:B------:R-:W-:Y:S01]  /*87f0*/  @!P3 IMAD.IADD R2, R2, 0x1, -R5 ;  /* 0x000000010202b824 */ /* 0x000fe200078e0a05 */
[----:B------:R1:W-:Y:S01]  /*8800*/  STL [R1+0x19c], R3 ;  /* 0x00019c0301007387 */ /* 0x0003e20000100800 */
[----:B------:R-:W-:-:S03]  /*8810*/  IMAD.HI.U32 R10, R0, R9, RZ ;  /* 0x00000009000a7227 */ /* 0x000fc600078e00ff */
[C---:B------:R-:W-:Y:S01]  /*8820*/  ISETP.GT.U32.AND P3, PT, R5.reuse, R2, PT ;  /* 0x000000020500720c */ /* 0x040fe20003f64070 */
[----:B------:R-:W-:Y:S02]  /*8830*/  IMAD R21, R5, R4, R21 ;  /* 0x0000000405157224 */ /* 0x000fe400078e0215 */
[----:B------:R-:W-:Y:S02]  /*8840*/  IMAD.MOV R10, RZ, RZ, -R10 ;  /* 0x000000ffff0a7224 */ /* 0x000fe400078e0a0a */
[----:B------:R-:W-:Y:S02]  /*8850*/  VIADD R8, R29, 0x60 ;  /* 0x000000601d087836 */ /* 0x000fe40000000000 */
[----:B------:R-:W-:Y:S01]  /*8860*/  @!P2 IMAD.IADD R15, R15, 0x1, -R5 ;  /* 0x000000010f0fa824 */ /* 0x000fe200078e0a05 */
[C---:B------:R-:W-:Y:S01]  /*8870*/  ISETP.GT.U32.AND P2, PT, R5.reuse, R21, PT ;  /* 0x000000150500720c */ /* 0x040fe20003f44070 */
[----:B------:R-:W-:Y:S01]  /*8880*/  IMAD R9, R5, R10, R9 ;  /* 0x0000000a05097224 */ /* 0x000fe200078e0209 */
[----:B------:R-:W-:Y:S01]  /*8890*/  IABS R4, R8 ;  /* 0x0000000800047213 */ /* 0x000fe20000000000 */
[----:B0-----:R-:W-:-:S02]  /*88a0*/  IMAD.MOV.U32 R7, RZ, RZ, R15 ;  /* 0x000000ffff077224 */ /* 0x001fc400078e000f */
[----:B------:R-:W-:Y:S02]  /*88b0*/  @!P0 IMAD.IADD R12, R12, 0x1, -R5 ;  /* 0x000000010c0c8824 */ /* 0x000fe400078e0a05 */
[----:B------:R-:W-:Y:S01]  /*88c0*/  @!P4 IMAD.MOV R7, RZ, RZ, -R7 ;  /* 0x000000ffff07c224 */ /* 0x000fe200078e0a07 */
[C---:B------:R-:W-:Y:S01]  /*88d0*/  ISETP.GT.U32.AND P4, PT, R5.reuse, R9, PT ;  /* 0x000000090500720c */ /* 0x040fe20003f84070 */
[----:B------:R-:W-:Y:S01]  /*88e0*/  IMAD.HI.U32 R18, R0, R4, RZ ;  /* 0x0000000400127227 */ /* 0x000fe200078e00ff */
[----:B------:R-:W-:-:S03]  /*88f0*/  ISETP.GT.U32.AND P0, PT, R5, R12, PT ;  /* 0x0000000c0500720c */ /* 0x000fc60003f04070 */
[--C-:B------:R-:W-:Y:S01]  /*8900*/  @!P3 IMAD.IADD R2, R2, 0x1, -R5.reuse ;  /* 0x000000010202b824 */ /* 0x100fe200078e0a05 */
[----:B------:R-:W-:Y:S01]  /*8910*/  ISETP.GE.AND P3, PT, R13, RZ, PT ;  /* 0x000000ff0d00720c */ /* 0x000fe20003f66270 */
[C---:B------:R-:W-:Y:S02]  /*8920*/  VIADD R16, R29.reuse, 0x61 ;  /* 0x000000611d107836 */ /* 0x040fe40000000000 */
[----:B------:R-:W-:Y:S02]  /*8930*/  VIADD R14, R29, 0x5f ;  /* 0x0000005f1d0e7836 */ /* 0x000fe40000000000 */
[----:B------:R-:W-:Y:S02]  /*8940*/  IMAD.MOV R15, RZ, RZ, -R18 ;  /* 0x000000ffff0f7224 */ /* 0x000fe400078e0a12 */
[--C-:B------:R-:W-:Y:S01]  /*8950*/  @!P2 IMAD.IADD R21, R21, 0x1, -R5.reuse ;  /* 0x000000011515a824 */ /* 0x100fe200078e0a05 */
[----:B-1----:R-:W-:Y:S01]  /*8960*/  IABS R3, R14 ;  /* 0x0000000e00037213 */ /* 0x002fe20000000000 */
[----:B------:R-:W-:Y:S01]  /*8970*/  @!P5 IMAD.MOV R2, RZ, RZ, -R2 ;  /* 0x000000ffff02d224 */ /* 0x000fe200078e0a02 */
[----:B------:R-:W-:Y:S01]  /*8980*/  ISETP.GE.AND P5, PT, R16, RZ, PT ;  /* 0x000000ff1000720c */ /* 0x000fe20003fa6270 */
[----:B------:R-:W-:Y:S01]  /*8990*/  IMAD R4, R5, R15, R4 ;  /* 0x0000000f05047224 */ /* 0x000fe200078e0204 */
[----:B------:R-:W-:Y:S01]  /*89a0*/  IABS R16, R16 ;  /* 0x0000001000107213 */ /* 0x000fe20000000000 */
[--C-:B------:R-:W-:Y:S01]  /*89b0*/  @!P4 IMAD.IADD R9, R9, 0x1, -R5.reuse ;  /* 0x000000010909c824 */ /* 0x100fe200078e0a05 */
[C---:B------:R-:W-:Y:S01]  /*89c0*/  ISETP.GT.U32.AND P2, PT, R5.reuse, R21, PT ;  /* 0x000000150500720c */ /* 0x040fe20003f44070 */
[----:B------:R-:W-:Y:S01]  /*89d0*/  IMAD.HI.U32 R13, R0, R3, RZ ;  /* 0x00000003000d7227 */ /* 0x000fe200078e00ff */
[----:B------:R-:W-:Y:S01]  /*89e0*/  ISETP.GT.U32.AND P4, PT, R5, R4, PT ;  /* 0x000000040500720c */ /* 0x000fe20003f84070 */
[----:B------:R-:W-:Y:S02]  /*89f0*/  STL [R1+0x340], R2 ;  /* 0x0003400201007387 */ /* 0x000fe40000100800 */
[----:B------:R-:W-:Y:S01]  /*8a00*/  @!P0 IMAD.IADD R12, R12, 0x1, -R5 ;  /* 0x000000010c0c8824 */ /* 0x000fe200078e0a05 */
[----:B------:R-:W-:Y:S01]  /*8a10*/  ISETP.GE.AND P0, PT, R8, RZ, PT ;  /* 0x000000ff0800720c */ /* 0x000fe20003f06270 */
[----:B------:R-:W-:Y:S01]  /*8a20*/  IMAD.HI.U32 R17, R0, R16, RZ ;  /* 0x0000001000117227 */ /* 0x000fe200078e00ff */
[----:B------:R0:W-:Y:S03]  /*8a30*/  STL [R1+0x194], R7 ;  /* 0x0001940701007387 */ /* 0x0001e60000100800 */
[----:B------:R-:W-:-:S02]  /*8a40*/  IMAD.MOV R13, RZ, RZ, -R13 ;  /* 0x000000ffff0d7224 */ /* 0x000fc400078e0a0d */
[----:B------:R-:W-:Y:S02]  /*8a50*/  IMAD.MOV R17, RZ, RZ, -R17 ;  /* 0x000000ffff117224 */ /* 0x000fe400078e0a11 */
[----:B------:R-:W-:Y:S02]  /*8a60*/  VIADD R11, R29, 0x5e ;  /* 0x0000005e1d0b7836 */ /* 0x000fe40000000000 */
[C---:B------:R-:W-:Y:S02]  /*8a70*/  IMAD R3, R5.reuse, R13, R3 ;  /* 0x0000000d05037224 */ /* 0x040fe400078e0203 */
[----:B0-----:R-:W-:Y:S01]  /*8a80*/  IMAD.MOV.U32 R7, RZ, RZ, R12 ;  /* 0x000000ffff077224 */ /* 0x001fe200078e000c */
[----:B------:R-:W-:Y:S01]  /*8a90*/  IABS R2, R11 ;  /* 0x0000000b00027213 */ /* 0x000fe20000000000 */
[C---:B------:R-:W-:Y:S02]  /*8aa0*/  IMAD R8, R5.reuse, R17, R16 ;  /* 0x0000001105087224 */ /* 0x040fe400078e0210 */
[----:B------:R-:W-:Y:S01]  /*8ab0*/  @!P1 IMAD.MOV R7, RZ, RZ, -R7 ;  /* 0x000000ffff079224 */ /* 0x000fe200078e0a07 */
[----:B------:R-:W-:Y:S01]  /*8ac0*/  ISETP.GT.U32.AND P1, PT, R5, R9, PT ;  /* 0x000000090500720c */ /* 0x000fe20003f24070 */
[----:B------:R-:W-:-:S02]  /*8ad0*/  VIADD R13, R29, 0x5d ;  /* 0x0000005d1d0d7836 */ /* 0x000fc40000000000 */
[--C-:B------:R-:W-:Y:S01]  /*8ae0*/  @!P2 IMAD.IADD R21, R21, 0x1, -R5.reuse ;  /* 0x000000011515a824 */ /* 0x100fe200078e0a05 */
[----:B------:R0:W-:Y:S01]  /*8af0*/  STL [R1+0x190], R7 ;  /* 0x0001900701007387 */ /* 0x0001e20000100800 */
[----:B------:R-:W-:Y:S01]  /*8b00*/  VIADD R16, R29, 0x5c ;  /* 0x0000005c1d107836 */ /* 0x000fe20000000000 */
[----:B------:R-:W-:Y:S01]  /*8b10*/  IABS R20, R13 ;  /* 0x0000000d00147213 */ /* 0x000fe20000000000 */
[----:B------:R-:W-:Y:S01]  /*8b20*/  @!P4 IMAD.IADD R4, R4, 0x1, -R5 ;  /* 0x000000010404c824 */ /* 0x000fe200078e0a05 */
[C---:B------:R-:W-:Y:S01]  /*8b30*/  ISETP.GT.U32.AND P2, PT, R5.reuse, R8, PT ;  /* 0x000000080500720c */ /* 0x040fe20003f44070 */
[C---:B------:R-:W-:Y:S01]  /*8b40*/  IMAD.HI.U32 R10, R0.reuse, R2, RZ ;  /* 0x00000002000a7227 */ /* 0x040fe200078e00ff */
[----:B------:R-:W-:Y:S02]  /*8b50*/  IABS R15, R16 ;  /* 0x00000010000f7213 */ /* 0x000fe40000000000 */
[----:B------:R-:W-:Y:S01]  /*8b60*/  ISETP.GT.U32.AND P4, PT, R5, R4, PT ;  /* 0x000000040500720c */ /* 0x000fe20003f84070 */
[----:B------:R-:W-:-:S04]  /*8b70*/  IMAD.HI.U32 R12, R0, R20, RZ ;  /* 0x00000014000c7227 */ /* 0x000fc800078e00ff */
[----:B0-----:R-:W-:Y:S02]  /*8b80*/  IMAD.MOV.U32 R7, RZ, RZ, R21 ;  /* 0x000000ffff077224 */ /* 0x001fe400078e0015 */
[----:B------:R-:W-:Y:S02]  /*8b90*/  IMAD.MOV R10, RZ, RZ, -R10 ;  /* 0x000000ffff0a7224 */ /* 0x000fe400078e0a0a */
[----:B------:R-:W-:Y:S01]  /*8ba0*/  @!P3 IMAD.MOV R7, RZ, RZ, -R7 ;  /* 0x000000ffff07b224 */ /* 0x000fe200078e0a07 */
[----:B------:R-:W-:Y:S01]  /*8bb0*/  ISETP.GT.U32.AND P3, PT, R5, R3, PT ;  /* 0x000000030500720c */ /* 0x000fe20003f64070 */
[----:B------:R-:W-:-:S03]  /*8bc0*/  IMAD.HI.U32 R19, R0, R15, RZ ;  /* 0x0000000f00137227 */ /* 0x000fc600078e00ff */
[----:B------:R0:W-:Y:S01]  /*8bd0*/  STL [R1+0x188], R7 ;  /* 0x0001880701007387 */ /* 0x0001e20000100800 */
[----:B------:R-:W-:Y:S02]  /*8be0*/  IMAD.MOV R12, RZ, RZ, -R12 ;  /* 0x000000ffff0c7224 */ /* 0x000fe400078e0a0c */
[C---:B------:R-:W-:Y:S02]  /*8bf0*/  IMAD R2, R5.reuse, R10, R2 ;  /* 0x0000000a05027224 */ /* 0x040fe400078e0202 */
[----:B------:R-:W-:Y:S02]  /*8c00*/  IMAD.MOV R19, RZ, RZ, -R19 ;  /* 0x000000ffff137224 */ /* 0x000fe400078e0a13 */
[----:B------:R-:W-:Y:S02]  /*8c10*/  IMAD R12, R5, R12, R20 ;  /* 0x0000000c050c7224 */ /* 0x000fe400078e0214 */
[--C-:B------:R-:W-:Y:S02]  /*8c20*/  @!P2 IMAD.IADD R8, R8, 0x1, -R5.reuse ;  /* 0x000000010808a824 */ /* 0x100fe400078e0a05 */
[----:B------:R-:W-:Y:S01]  /*8c30*/  @!P1 IMAD.IADD R9, R9, 0x1, -R5 ;  /* 0x0000000109099824 */ /* 0x000fe200078e0a05 */
[C---:B------:R-:W-:Y:S01]  /*8c40*/  ISETP.GT.U32.AND P1, PT, R5.reuse, R2, PT ;  /* 0x000000020500720c */ /* 0x040fe20003f24070 */
[C---:B------:R-:W-:Y:S01]  /*8c50*/  IMAD R15, R5.reuse, R19, R15 ;  /* 0x00000013050f7224 */ /* 0x040fe200078e020f */
[C---:B------:R-:W-:Y:S01]  /*8c60*/  ISETP.GT.U32.AND P2, PT, R5.reuse, R8, PT ;  /* 0x000000080500720c */ /* 0x040fe20003f44070 */
[--C-:B------:R-:W-:Y:S01]  /*8c70*/  @!P4 IMAD.IADD R4, R4, 0x1, -R5.reuse ;  /* 0x000000010404c824 */ /* 0x100fe200078e0a05 */
[----:B------:R-:W-:Y:S01]  /*8c80*/  ISETP.GT.U32.AND P4, PT, R5, R12, PT ;  /* 0x0000000c0500720c */ /* 0x000fe20003f84070 */
[----:B------:R-:W-:Y:S01]  /*8c90*/  @!P3 IMAD.IADD R3, R3, 0x1, -R5 ;  /* 0x000000010303b824 */ /* 0x000fe200078e0a05 */
[----:B------:R-:W-:Y:S01]  /*8ca0*/  ISETP.GT.U32.AND P3, PT, R5, R15, PT ;  /* 0x0000000f0500720c */ /* 0x000fe20003f64070 */
[----:B------:R-:W-:-:S02]  /*8cb0*/  VIADD R10, R29, 0x5b ;  /* 0x0000005b1d0a7836 */ /* 0x000fc40000000000 */
[----:B------:R-:W-:Y:S02]  /*8cc0*/  VIADD R18, R29, 0x5a ;  /* 0x0000005a1d127836 */ /* 0x000fe40000000000 */
[----:B------:R-:W-:Y:S01]  /*8cd0*/  IMAD.MOV.U32 R23, RZ, RZ, R9 ;  /* 0x000000ffff177224 */ /* 0x000fe200078e0009 */
[----:B------:R-:W-:Y:S01]  /*8ce0*/  IABS R17, R10 ;  /* 0x0000000a00117213 */ /* 0x000fe20000000000 */
[--C-:B------:R-:W-:Y:S01]  /*8cf0*/  @!P1 IMAD.IADD R2, R2, 0x1, -R5.reuse ;  /* 0x0000000102029824 */ /* 0x100fe200078e0a05 */
[----:B------:R-:W-:Y:S01]  /*8d00*/  IABS R22, R18 ;  /* 0x0000001200167213 */ /* 0x000fe20000000000 */
[--C-:B------:R-:W-:Y:S01]  /*8d10*/  @!P2 IMAD.IADD R8, R8, 0x1, -R5.reuse ;  /* 0x000000010808a824 */ /* 0x100fe200078e0a05 */
[----:B------:R-:W-:Y:S01]  /*8d20*/  ISETP.GE.AND P2, PT, R14, RZ, PT ;  /* 0x000000ff0e00720c */ /* 0x000fe20003f46270 */
[--C-:B------:R-:W-:Y:S01]  /*8d30*/  @!P4 IMAD.IADD R12, R12, 0x1, -R5.reuse ;  /* 0x000000010c0cc824 */ /* 0x100fe200078e0a05 */
[----:B------:R-:W-:Y:S01]  /*8d40*/  ISETP.GT.U32.AND P4, PT, R5, R3, PT ;  /* 0x000000030500720c */ /* 0x000fe20003f84070 */
[----:B------:R-:W-:Y:S01]  /*8d50*/  @!P3 IMAD.IADD R15, R15, 0x1, -R5 ;  /* 0x000000010f0fb824 */ /* 0x000fe200078e0a05 */
[----:B------:R-:W-:Y:S01]  /*8d60*/  ISETP.GT.U32.AND P3, PT, R5, R2, PT ;  /* 0x000000020500720c */ /* 0x000fe20003f64070 */
[----:B------:R-:W-:Y:S01]  /*8d70*/  IMAD.HI.U32 R14, R0, R17, RZ ;  /* 0x00000011000e7227 */ /* 0x000fe200078e00ff */
[----:B------:R-:W-:-:S03]  /*8d80*/  ISETP.GE.AND P1, PT, R11, RZ, PT ;  /* 0x000000ff0b00720c */ /* 0x000fc60003f26270 */
[----:B------:R-:W-:Y:S01]  /*8d90*/  @!P6 IMAD.MOV R23, RZ, RZ, -R23 ;  /* 0x000000ffff17e224 */ /* 0x000fe200078e0a17 */
[----:B------:R-:W-:Y:S01]  /*8da0*/  ISETP.GT.U32.AND P6, PT, R5, R12, PT ;  /* 0x0000000c0500720c */ /* 0x000fe20003fc4070 */
[----:B------:R-:W-:Y:S02]  /*8db0*/  IMAD.MOV R14, RZ, RZ, -R14 ;  /* 0x000000ffff0e7224 */ /* 0x000fe400078e0a0e */
[----:B------:R-:W-:Y:S01]  /*8dc0*/  VIADD R11, R29, 0x59 ;  /* 0x000000591d0b7836 */ /* 0x000fe20000000000 */
[----:B------:R-:W-:Y:S01]  /*8dd0*/  STL [R1+0x17c], R23 ;  /* 0x00017c1701007387 */ /* 0x000fe20000100800 */
[----:B0-----:R-:W-:Y:S02]  /*8de0*/  IMAD.MOV.U32 R7, RZ, RZ, R8 ;  /* 0x000000ffff077224 */ /* 0x001fe400078e0008 */
[----:B------:R-:W-:-:S04]  /*8df0*/  IMAD.HI.U32 R20, R0, R22, RZ ;  /* 0x0000001600147227 */ /* 0x000fc800078e00ff */
[----:B------:R-:W-:Y:S02]  /*8e00*/  VIADD R19, R29, 0x58 ;  /* 0x000000581d137836 */ /* 0x000fe40000000000 */
[C---:B------:R-:W-:Y:S01]  /*8e10*/  IMAD R14, R5.reuse, R14, R17 ;  /* 0x0000000e050e7224 */ /* 0x040fe200078e0211 */
[----:B------:R-:W-:Y:S01]  /*8e20*/  IABS R17, R11 ;  /* 0x0000000b00117213 */ /* 0x000fe20000000000 */
[----:B------:R-:W-:Y:S01]  /*8e30*/  @!P5 IMAD.MOV R7, RZ, RZ, -R7 ;  /* 0x000000ffff07d224 */ /* 0x000fe200078e0a07 */
[----:B------:R-:W-:Y:S01]  /*8e40*/  ISETP.GT.U32.AND P5, PT, R5, R15, PT ;  /* 0x0000000f0500720c */ /* 0x000fe20003fa4070 */
[----:B------:R-:W-:Y:S01]  /*8e50*/  IMAD.MOV R20, RZ, RZ, -R20 ;  /* 0x000000ffff147224 */ /* 0x000fe200078e0a14 */
[----:B------:R-:W-:Y:S01]  /*8e60*/  IABS R21, R19 ;  /* 0x0000001300157213 */ /* 0x000fe20000000000 */
[--C-:B------:R-:W-:Y:S01]  /*8e70*/  @!P4 IMAD.IADD R3, R3, 0x1, -R5.reuse ;  /* 0x000000010303c824 */ /* 0x100fe200078e0a05 */
[----:B------:R0:W-:Y:S01]  /*8e80*/  STL [R1+0x178], R7 ;  /* 0x0001780701007387 */ /* 0x0001e20000100800 */
[----:B------:R-:W-:Y:S01]  /*8e90*/  @!P0 IMAD.MOV R4, RZ, RZ, -R4 ;  /* 0x000000ffff048224 */ /* 0x000fe200078e0a04 */
[----:B------:R-:W-:Y:S01]  /*8ea0*/  ISETP.GT.U32.AND P0, PT, R5, R14, PT ;  /* 0x0000000e0500720c */ /* 0x000fe20003f04070 */
[----:B------:R-:W-:Y:S01]  /*8eb0*/  @!P3 IMAD.IADD R2, R2, 0x1, -R5 ;  /* 0x000000010202b824 */ /* 0x000fe200078e0a05 */
[----:B------:R-:W-:Y:S01]  /*8ec0*/  ISETP.GE.AND P4, PT, R13, RZ, PT ;  /* 0x000000ff0d00720c */ /* 0x000fe20003f86270 */
[----:B------:R-:W-:Y:S01]  /*8ed0*/  IMAD R20, R5, R20, R22 ;  /* 0x0000001405147224 */ /* 0x000fe200078e0216 */
[----:B------:R1:W-:Y:S01]  /*8ee0*/  STL [R1+0x174], R4 ;  /* 0x0001740401007387 */ /* 0x0003e20000100800 */
[----:B------:R-:W-:-:S03]  /*8ef0*/  IMAD.HI.U32 R8, R0, R17, RZ ;  /* 0x0000001100087227 */ /* 0x000fc600078e00ff */
[----:B------:R-:W-:Y:S01]  /*8f00*/  ISETP.GT.U32.AND P3, PT, R5, R20, PT ;  /* 0x000000140500720c */ /* 0x000fe20003f64070 */
[----:B------:R-:W-:Y:S02]  /*8f10*/  IMAD.MOV.U32 R22, RZ, RZ, R3 ;  /* 0x000000ffff167224 */ /* 0x000fe400078e0003 */
[----:B------:R-:W-:Y:S01]  /*8f20*/  @!P6 IMAD.IADD R12, R12, 0x1, -R5 ;  /* 0x000000010c0ce824 */ /* 0x000fe200078e0a05 */
[----:B------:R-:W-:Y:S01]  /*8f30*/  ISETP.GE.AND P6, PT, R16, RZ, PT ;  /* 0x000000ff1000720c */ /* 0x000fe20003fc6270 */
[----:B0-----:R-:W-:Y:S02]  /*8f40*/  IMAD.MOV.U32 R7, RZ, RZ, R2 ;  /* 0x000000ffff077224 */ /* 0x001fe400078e0002 */
[----:B-1----:R-:W-:-:S04]  /*8f50*/  IMAD.HI.U32 R4, R0, R21, RZ ;  /* 0x0000001500047227 */ /* 0x002fc800078e00ff */
[----:B------:R-:W-:Y:S02]  /*8f60*/  IMAD.MOV R8, RZ, RZ, -R8 ;  /* 0x000000ffff087224 */ /* 0x000fe400078e0a08 */
[----:B------:R-:W-:Y:S02]  /*8f70*/  @!P2 IMAD.MOV R22, RZ, RZ, -R22 ;  /* 0x000000ffff16a224 */ /* 0x000fe400078e0a16 */
[----:B------:R-:W-:Y:S02]  /*8f80*/  @!P1 IMAD.MOV R7, RZ, RZ, -R7 ;  /* 0x000000ffff079224 */ /* 0x000fe400078e0a07 */
[----:B------:R-:W-:Y:S01]  /*8f90*/  @!P5 IMAD.IADD R15, R15, 0x1, -R5 ;  /* 0x000000010f0fd824 */ /* 0x000fe200078e0a05 */
[----:B------:R-:W-:Y:S01]  /*8fa0*/  STL [R1+0x170], R22 ;  /* 0x0001701601007387 */ /* 0x000fe20000100800 */
[----:B------:R-:W-:Y:S01]  /*8fb0*/  IMAD.MOV R4, RZ, RZ, -R4 ;  /* 0x000000ffff047224 */ /* 0x000fe200078e0a04 */
[----:B------:R-:W-:Y:S01]  /*8fc0*/  ISETP.GE.AND P5, PT, R10, RZ, PT ;  /* 0x000000ff0a00720c */ /* 0x000fe20003fa6270 */
[C---:B------:R-:W-:Y:S01]  /*8fd0*/  IMAD R8, R5.reuse, R8, R17 ;  /* 0x0000000805087224 */ /* 0x040fe200078e0211 */
[----:B------:R0:W-:Y:S01]  /*8fe0*/  STL [R1+0x16c], R7 ;  /* 0x00016c0701007387 */ /* 0x0001e20000100800 */
[----:B------:R-:W-:Y:S01]  /*8ff0*/  @!P0 IMAD.IADD R14, R14, 0x1, -R5 ;  /* 0x000000010e0e8824 */ /* 0x000fe200078e0a05 */
[----:B------:R-:W-:Y:S01]  /*9000*/  ISETP.GE.AND P0, PT, R18, RZ, PT ;  /* 0x000000ff1200720c */ /* 0x000fe20003f06270 */
[C---:B------:R-:W-:Y:S01]  /*9010*/  IMAD R4, R5.reuse, R4, R21 ;  /* 0x0000000405047224 */ /* 0x040fe200078e0215 */
[----:B------:R-:W-:Y:S01]  /*9020*/  ISETP.GT.U32.AND P1, PT, R5, R8, PT ;  /* 0x000000080500720c */ /* 0x000fe20003f24070 */
[----:B------:R-:W-:Y:S01]  /*9030*/  VIADD R9, R29, 0x57 ;  /* 0x000000571d097836 */ /* 0x000fe20000000000 */
[----:B------:R-:W-:Y:S01]  /*9040*/  ISETP.GT.U32.AND P2, PT, R5, R14, PT ;  /* 0x0000000e0500720c */ /* 0x000fe20003f44070 */
[----:B------:R-:W-:-:S02]  /*9050*/  IMAD.MOV.U32 R2, RZ, RZ, R12 ;  /* 0x000000ffff027224 */ /* 0x000fc400078e000c */
[----:B------:R-:W-:Y:S01]  /*9060*/  VIADD R10, R29, 0x56 ;  /* 0x000000561d0a7836 */ /* 0x000fe20000000000 */
[----:B------:R-:W-:Y:S01]  /*9070*/  IABS R3, R9 ;  /* 0x0000000900037213 */ /* 0x000fe20000000000 */
[----:B0-----:R-:W-:Y:S02]  /*9080*/  IMAD.MOV.U32 R7, RZ, RZ, R15 ;  /* 0x000000ffff077224 */ /* 0x001fe400078e000f */
[----:B------:R-:W-:Y:S01]  /*9090*/  @!P4 IMAD.MOV R2, RZ, RZ, -R2 ;  /* 0x000000ffff02c224 */ /* 0x000fe200078e0a02 */
[----:B------:R-:W-:Y:S01]  /*90a0*/  ISETP.GE.AND P4, PT, R11, RZ, PT ;  /* 0x000000ff0b00720c */ /* 0x000fe20003f86270 */
[----:B------:R-:W-:Y:S01]  /*90b0*/  @!P6 IMAD.MOV R7, RZ, RZ, -R7 ;  /* 0x000000ffff07e224 */ /* 0x000fe200078e0a07 */
[C---:B------:R-:W-:Y:S01]  /*90c0*/  ISETP.GT.U32.AND P6, PT, R5.reuse, R4, PT ;  /* 0x000000040500720c */ /* 0x040fe20003fc4070 */
[--C-:B------:R-:W-:Y:S01]  /*90d0*/  @!P3 IMAD.IADD R20, R20, 0x1, -R5.reuse ;  /* 0x000000011414b824 */ /* 0x100fe200078e0a05 */
[----:B------:R0:W-:Y:S01]  /*90e0*/  STL [R1+0x168], R2 ;  /* 0x0001680201007387 */ /* 0x0001e20000100800 */
[----:B------:R-:W-:Y:S01]  /*90f0*/  IABS R11, R10 ;  /* 0x0000000a000b7213 */ /* 0x000fe20000000000 */
[--C-:B------:R-:W-:Y:S01]  /*9100*/  @!P1 IMAD.IADD R8, R8, 0x1, -R5.reuse ;  /* 0x0000000108089824 */ /* 0x100fe200078e0a05 */
[----:B------:R-:W-:Y:S01]  /*9110*/  ISETP.GE.AND P1, PT, R10, RZ, PT ;  /* 0x000000ff0a00720c */ /* 0x000fe20003f26270 */
[----:B------:R-:W-:Y:S01]  /*9120*/  @!P2 IMAD.IADD R14, R14, 0x1, -R5 ;  /* 0x000000010e0ea824 */ /* 0x000fe200078e0a05 */
[----:B------:R-:W-:Y:S01]  /*9130*/  ISETP.GT.U32.AND P3, PT, R5, R20, PT ;  /* 0x000000140500720c */ /* 0x000fe20003f64070 */
[----:B------:R1:W-:Y:S01]  /*9140*/  STL [R1+0x164], R7 ;  /* 0x0001640701007387 */ /* 0x0003e20000100800 */
[----:B------:R-:W-:Y:S01]  /*9150*/  ISETP.GE.AND P2, PT, R19, RZ, PT ;  /* 0x000000ff1300720c */ /* 0x000fe20003f46270 */
[----:B------:R-:W-:-:S02]  /*9160*/  VIADD R21, R29, 0x52 ;  /* 0x000000521d157836 */ /* 0x000fc40000000000 */
[----:B0-----:R-:W-:-:S04]  /*9170*/  IMAD.HI.U32 R2, R0, R3, RZ ;  /* 0x0000000300027227 */ /* 0x001fc800078e00ff */
[----:B------:R-:W-:Y:S02]  /*9180*/  IMAD.MOV R12, RZ, RZ, -R2 ;  /* 0x000000ffff0c7224 */ /* 0x000fe400078e0a02 */
[----:B------:R-:W-:Y:S02]  /*9190*/  IMAD.MOV.U32 R2, RZ, RZ, R11 ;  /* 0x000000ffff027224 */ /* 0x000fe400078e000b */
[----:B------:R-:W-:Y:S01]  /*91a0*/  @!P6 IMAD.IADD R4, R4, 0x1, -R5 ;  /* 0x000000010404e824 */ /* 0x000fe200078e0a05 */
[----:B------:R-:W-:Y:S01]  /*91b0*/  ISETP.GT.U32.AND P6, PT, R5, R8, PT ;  /* 0x000000080500720c */ /* 0x000fe20003fc4070 */
[----:B------:R-:W-:-:S04]  /*91c0*/  IMAD.HI.U32 R13, R0, R2, RZ ;  /* 0x00000002000d7227 */ /* 0x000fc800078e00ff */
[----:B-1----:R-:W-:Y:S02]  /*91d0*/  IMAD.MOV.U32 R7, RZ, RZ, R14 ;  /* 0x000000ffff077224 */ /* 0x002fe400078e000e */
        /* <DEDUP_REMOVED lines=8> */
[--C-:B------:R-:W-:Y:S01]  /*9260*/  @!P6 IMAD.IADD R8, R8, 0x1, -R5.reuse ;  /* 0x000000010808e824 */ /* 0x100fe200078e0a05 */
[----:B------:R-:W-:Y:S01]  /*9270*/  ISETP.GT.U32.AND P6, PT, R5, R2, PT ;  /* 0x000000020500720c */ /* 0x000fe20003fc4070 */
[C---:B------:R-:W-:Y:S02]  /*9280*/  VIADD R11, R29.reuse, 0x54 ;  /* 0x000000541d0b7836 */ /* 0x040fe40000000000 */
[C---:B------:R-:W-:Y:S02]  /*9290*/  VIADD R12, R29.reuse, 0x55 ;  /* 0x000000551d0c7836 */ /* 0x040fe40000000000 */
[----:B------:R-:W-:Y:S01]  /*92a0*/  @!P5 IMAD.IADD R4, R4, 0x1, -R5 ;  /* 0x000000010404d824 */ /* 0x000fe200078e0a05 */
[----:B------:R-:W-:Y:S01]  /*92b0*/  IABS R15, R11 ;  /* 0x0000000b000f7213 */ /* 0x000fe20000000000 */
[----:B0-----:R-:W-:Y:S01]  /*92c0*/  IMAD.MOV.U32 R7, RZ, RZ, R20 ;  /* 0x000000ffff077224 */ /* 0x001fe200078e0014 */
[----:B------:R-:W-:Y:S01]  /*92d0*/  IABS R10, R12 ;  /* 0x0000000c000a7213 */ /* 0x000fe20000000000 */
[----:B------:R-:W-:Y:S01]  /*92e0*/  VIADD R9, R29, 0x53 ;  /* 0x000000531d097836 */ /* 0x000fe20000000000 */
[----:B------:R-:W-:Y:S01]  /*92f0*/  ISETP.GE.AND P5, PT, R12, RZ, PT ;  /* 0x000000ff0c00720c */ /* 0x000fe20003fa6270 */
[----:B------:R-:W-:Y:S01]  /*9300*/  @!P0 IMAD.MOV R7, RZ, RZ, -R7 ;  /* 0x000000ffff078224 */ /* 0x000fe200078e0a07 */
[----:B------:R-:W-:Y:S01]  /*9310*/  ISETP.GT.U32.AND P0, PT, R5, R3, PT ;  /* 0x000000030500720c */ /* 0x000fe20003f04070 */
[----:B------:R-:W-:Y:S01]  /*9320*/  @!P6 IMAD.IADD R2, R2, 0x1, -R5 ;  /* 0x000000010202e824 */ /* 0x000fe200078e0a05 */
[----:B------:R-:W-:Y:S01]  /*9330*/  IABS R14, R9 ;  /* 0x00000009000e7213 */ /* 0x000fe20000000000 */
[C---:B------:R-:W-:Y:S01]  /*9340*/  VIADD R13, R29.reuse, 0x4c ;  /* 0x0000004c1d0d7836 */ /* 0x040fe20000000000 */
[----:B------:R0:W-:Y:S01]  /*9350*/  STL [R1+0x150], R7 ;  /* 0x0001500701007387 */ /* 0x0001e20000100800 */
[----:B------:R-:W-:Y:S01]  /*9360*/  VIADD R23, R29, 0x49 ;  /* 0x000000491d177836 */ /* 0x000fe20000000000 */
[----:B------:R-:W-:Y:S01]  /*9370*/  ISETP.GT.U32.AND P6, PT, R5, R2, PT ;  /* 0x000000020500720c */ /* 0x000fe20003fc4070 */
[----:B------:R-:W-:-:S06]  /*9380*/  IMAD.HI.U32 R12, R0, R14, RZ ;  /* 0x0000000e000c7227 */ /* 0x000fcc00078e00ff */
[----:B------:R-:W-:Y:S01]  /*9390*/  @!P0 IMAD.IADD R3, R3, 0x1, -R5 ;  /* 0x0000000103038824 */ /* 0x000fe200078e0a05 */
[----:B------:R-:W-:Y:S01]  /*93a0*/  ISETP.GE.AND P0, PT, R11, RZ, PT ;  /* 0x000000ff0b00720c */ /* 0x000fe20003f06270 */
[----:B0-----:R-:W-:Y:S02]  /*93b0*/  IMAD.MOV.U32 R7, RZ, RZ, R8 ;  /* 0x000000ffff077224 */ /* 0x001fe400078e0008 */
[----:B------:R-:W-:-:S04]  /*93c0*/  IMAD.HI.U32 R11, R0, R15, RZ ;  /* 0x0000000f000b7227 */ /* 0x000fc800078e00ff */
[----:B------:R-:W-:Y:S01]  /*93d0*/  @!P4 IMAD.MOV R7, RZ, RZ, -R7 ;  /* 0x000000ffff07c224 */ /* 0x000fe200078e0a07 */
[C---:B------:R-:W-:Y:S01]  /*93e0*/  ISETP.GT.U32.AND P4, PT, R5.reuse, R3, PT ;  /* 0x000000030500720c */ /* 0x040fe20003f84070 */
[----:B------:R-:W-:Y:S02]  /*93f0*/  IMAD.MOV R11, RZ, RZ, -R11 ;  /* 0x000000ffff0b7224 */ /* 0x000fe400078e0a0b */
[----:B------:R-:W-:Y:S01]  /*9400*/  @!P6 IMAD.IADD R2, R2, 0x1, -R5 ;  /* 0x000000010202e824 */ /* 0x000fe200078e0a05 */
[----:B------:R0:W-:Y:S01]  /*9410*/  STL [R1+0x160], R7 ;  /* 0x0001600701007387 */ /* 0x0001e20000100800 */
[----:B------:R-:W-:Y:S02]  /*9420*/  IMAD R15, R5, R11, R15 ;  /* 0x0000000b050f7224 */ /* 0x000fe400078e020f */
[----:B------:R-:W-:-:S03]  /*9430*/  IMAD.HI.U32 R8, R0, R10, RZ ;  /* 0x0000000a00087227 */ /* 0x000fc600078e00ff */
[----:B------:R-:W-:Y:S01]  /*9440*/  ISETP.GT.U32.AND P6, PT, R5, R15, PT ;  /* 0x0000000f0500720c */ /* 0x000fe20003fc4070 */
[----:B------:R-:W-:Y:S02]  /*9450*/  IMAD.MOV R8, RZ, RZ, -R8 ;  /* 0x000000ffff087224 */ /* 0x000fe400078e0a08 */
[----:B------:R-:W-:Y:S02]  /*9460*/  @!P4 IMAD.IADD R3, R3, 0x1, -R5 ;  /* 0x000000010303c824 */ /* 0x000fe400078e0a05 */
[----:B0-----:R-:W-:Y:S02]  /*9470*/  IMAD.MOV.U32 R7, RZ, RZ, R4 ;  /* 0x000000ffff077224 */ /* 0x001fe400078e0004 */
[----:B------:R-:W-:Y:S02]  /*9480*/  IMAD R8, R5, R8, R10 ;  /* 0x0000000805087224 */ /* 0x000fe400078e020a */
[----:B------:R-:W-:Y:S01]  /*9490*/  @!P2 IMAD.MOV R7, RZ, RZ, -R7 ;  /* 0x000000ffff07a224 */ /* 0x000fe200078e0a07 */
[----:B------:R-:W-:Y:S01]  /*94a0*/  ISETP.GE.AND P2, PT, R9, RZ, PT ;  /* 0x000000ff0900720c */ /* 0x000fe20003f46270 */
[----:B------:R-:W-:Y:S01]  /*94b0*/  IMAD.MOV R4, RZ, RZ, -R12 ;  /* 0x000000ffff047224 */ /* 0x000fe200078e0a0c */
[----:B------:R-:W-:Y:S01]  /*94c0*/  ISETP.GT.U32.AND P4, PT, R5, R8, PT ;  /* 0x000000080500720c */ /* 0x000fe20003f84070 */
[----:B------:R-:W-:Y:S01]  /*94d0*/  @!P6 IMAD.IADD R15, R15, 0x1, -R5 ;  /* 0x000000010f0fe824 */ /* 0x000fe200078e0a05 */
[----:B------:R0:W-:Y:S01]  /*94e0*/  STL [R1+0x268], R7 ;  /* 0x0002680701007387 */ /* 0x0001e20000100800 */
[----:B------:R-:W-:-:S02]  /*94f0*/  VIADD R11, R29, 0x50 ;  /* 0x000000501d0b7836 */ /* 0x000fc40000000000 */
[C---:B------:R-:W-:Y:S01]  /*9500*/  IMAD R14, R5.reuse, R4, R14 ;  /* 0x00000004050e7224 */ /* 0x040fe200078e020e */
[----:B------:R-:W-:Y:S01]  /*9510*/  ISETP.GT.U32.AND P6, PT, R5, R15, PT ;  /* 0x0000000f0500720c */ /* 0x000fe20003fc4070 */
[----:B------:R-:W-:Y:S01]  /*9520*/  @!P1 IMAD.MOV R2, RZ, RZ, -R2 ;  /* 0x000000ffff029224 */ /* 0x000fe200078e0a02 */
[----:B------:R-:W-:Y:S01]  /*9530*/  IABS R19, R11 ;  /* 0x0000000b00137213 */ /* 0x000fe20000000000 */
[----:B------:R-:W-:Y:S01]  /*9540*/  VIADD R10, R29, 0x51 ;  /* 0x000000511d0a7836 */ /* 0x000fe20000000000 */
[----:B------:R-:W-:Y:S01]  /*9550*/  ISETP.GT.U32.AND P1, PT, R5, R14, PT ;  /* 0x0000000e0500720c */ /* 0x000fe20003f24070 */
[----:B------:R-:W-:Y:S02]  /*9560*/  VIADD R4, R29, 0x4f ;  /* 0x0000004f1d047836 */ /* 0x000fe40000000000 */
[----:B0-----:R-:W-:Y:S01]  /*9570*/  IMAD.MOV.U32 R7, RZ, RZ, R3 ;  /* 0x000000ffff077224 */ /* 0x001fe200078e0003 */
[----:B------:R-:W-:Y:S01]  /*9580*/  IABS R20, R10 ;  /* 0x0000000a00147213 */ /* 0x000fe20000000000 */
[----:B------:R-:W-:Y:S01]  /*9590*/  @!P4 IMAD.IADD R8, R8, 0x1, -R5 ;  /* 0x000000010808c824 */ /* 0x000fe200078e0a05 */
[----:B------:R-:W-:Y:S01]  /*95a0*/  IABS R18, R4 ;  /* 0x0000000400127213 */ /* 0x000fe20000000000 */
[----:B------:R-:W-:Y:S01]  /*95b0*/  @!P3 IMAD.MOV R7, RZ, RZ, -R7 ;  /* 0x000000ffff07b224 */ /* 0x000fe200078e0a07 */
[----:B------:R-:W-:Y:S01]  /*95c0*/  ISETP.GE.AND P3, PT, R21, RZ, PT ;  /* 0x000000ff1500720c */ /* 0x000fe20003f66270 */
[----:B------:R-:W-:Y:S01]  /*95d0*/  @!P6 IMAD.IADD R15, R15, 0x1, -R5 ;  /* 0x000000010f0fe824 */ /* 0x000fe200078e0a05 */
[----:B------:R-:W-:Y:S01]  /*95e0*/  IABS R21, R21 ;  /* 0x0000001500157213 */ /* 0x000fe20000000000 */
[----:B------:R-:W-:Y:S01]  /*95f0*/  IMAD.HI.U32 R9, R0, R20, RZ ;  /* 0x0000001400097227 */ /* 0x000fe200078e00ff */
[----:B------:R0:W-:Y:S01]  /*9600*/  STL [R1+0x278], R7 ;  /* 0x0002780701007387 */ /* 0x0001e20000100800 */
[----:B------:R-:W-:-:S02]  /*9610*/  ISETP.GT.U32.AND P4, PT, R5, R8, PT ;  /* 0x000000080500720c */ /* 0x000fc40003f84070 */
[----:B------:R-:W-:Y:S01]  /*9620*/  IMAD.HI.U32 R12, R0, R21, RZ ;  /* 0x00000015000c7227 */ /* 0x000fe200078e00ff */
[----:B------:R1:W-:Y:S03]  /*9630*/  STL [R1+0x280], R2 ;  /* 0x0002800201007387 */ /* 0x0003e60000100800 */
[----:B------:R-:W-:Y:S01]  /*9640*/  IMAD.MOV R12, RZ, RZ, -R12 ;  /* 0x000000ffff0c7224 */ /* 0x000fe200078e0a0c */
[----:B------:R2:W-:Y:S01]  /*9650*/  STL [R1+0x4c], R13 ;  /* 0x00004c0d01007387 */ /* 0x0005e20000100800 */
[----:B------:R-:W-:Y:S02]  /*9660*/  @!P1 IMAD.IADD R14, R14, 0x1, -R5 ;  /* 0x000000010e0e9824 */ /* 0x000fe400078e0a05 */
[----:B------:R-:W-:Y:S02]  /*9670*/  IMAD R21, R5, R12, R21 ;  /* 0x0000000c05157224 */ /* 0x000fe400078e0215 */
[----:B0-----:R-:W-:Y:S01]  /*9680*/  VIADD R7, R29, 0x4b ;  /* 0x0000004b1d077836 */ /* 0x001fe20000000000 */
[C---:B------:R-:W-:Y:S01]  /*9690*/  ISETP.GT.U32.AND P1, PT, R5.reuse, R14, PT ;  /* 0x0000000e0500720c */ /* 0x040fe20003f24070 */
[----:B-1----:R-:W-:Y:S01]  /*96a0*/  IMAD.HI.U32 R2, R0, R19, RZ ;  /* 0x0000001300027227 */ /* 0x002fe200078e00ff */
[----:B------:R-:W-:-:S02]  /*96b0*/  ISETP.GT.U32.AND P6, PT, R5, R21, PT ;  /* 0x000000150500720c */ /* 0x000fc40003fc4070 */
[----:B------:R0:W-:Y:S01]  /*96c0*/  STL [R1+0x48], R7 ;  /* 0x0000480701007387 */ /* 0x0001e20000100800 */
[----:B------:R-:W-:Y:S01]  /*96d0*/  IMAD.MOV R2, RZ, RZ, -R2 ;  /* 0x000000ffff027224 */ /* 0x000fe200078e0a02 */
[----:B------:R-:W-:Y:S01]  /*96e0*/  IABS R12, R7 ;  /* 0x00000007000c7213 */ /* 0x000fe20000000000 */
[----:B------:R-:W-:Y:S01]  /*96f0*/  @!P4 IMAD.IADD R8, R8, 0x1, -R5 ;  /* 0x000000010808c824 */ /* 0x000fe200078e0a05 */
[----:B------:R-:W-:Y:S01]  /*9700*/  ISETP.GE.AND P4, PT, R10, RZ, PT ;  /* 0x000000ff0a00720c */ /* 0x000fe20003f86270 */
[----:B------:R-:W-:Y:S01]  /*9710*/  IMAD R19, R5, R2, R19 ;  /* 0x0000000205137224 */ /* 0x000fe200078e0213 */
[----:B--2---:R-:W-:Y:S01]  /*9720*/  IABS R13, R13 ;  /* 0x0000000d000d7213 */ /* 0x004fe20000000000 */
[----:B------:R-:W-:-:S04]  /*9730*/  IMAD.HI.U32 R3, R0, R18, RZ ;  /* 0x0000001200037227 */ /* 0x000fc800078e00ff */
[----:B------:R-:W-:Y:S01]  /*9740*/  @!P6 IMAD.IADD R21, R21, 0x1, -R5 ;  /* 0x000000011515e824 */ /* 0x000fe200078e0a05 */
[C---:B------:R-:W-:Y:S01]  /*9750*/  ISETP.GT.U32.AND P6, PT, R5.reuse, R19, PT ;  /* 0x000000130500720c */ /* 0x040fe20003fc4070 */
[----:B0-----:R-:W-:Y:S02]  /*9760*/  IMAD.MOV.U32 R7, RZ, RZ, R8 ;  /* 0x000000ffff077224 */ /* 0x001fe400078e0008 */
[----:B------:R-:W-:Y:S02]  /*9770*/  IMAD.MOV R9, RZ, RZ, -R9 ;  /* 0x000000ffff097224 */ /* 0x000fe400078e0a09 */
[----:B------:R-:W-:Y:S01]  /*9780*/  @!P5 IMAD.MOV R7, RZ, RZ, -R7 ;  /* 0x000000ffff07d224 */ /* 0x000fe200078e0a07 */
[----:B------:R-:W-:Y:S01]  /*9790*/  ISETP.GT.U32.AND P5, PT, R5, R21, PT ;  /* 0x000000150500720c */ /* 0x000fe20003fa4070 */
[----:B------:R-:W-:Y:S02]  /*97a0*/  IMAD.MOV R3, RZ, RZ, -R3 ;  /* 0x000000ffff037224 */ /* 0x000fe400078e0a03 */
[----:B------:R-:W-:Y:S01]  /*97b0*/  VIADD R2, R29, 0x4e ;  /* 0x0000004e1d027836 */ /* 0x000fe20000000000 */
[----:B------:R0:W-:Y:S01]  /*97c0*/  STL [R1+0x154], R7 ;  /* 0x0001540701007387 */ /* 0x0001e20000100800 */
[----:B------:R-:W-:-:S02]  /*97d0*/  IMAD R20, R5, R9, R20 ;  /* 0x0000000905147224 */ /* 0x000fc400078e0214 */
[----:B------:R-:W-:Y:S01]  /*97e0*/  IMAD R18, R5, R3, R18 ;  /* 0x0000000305127224 */ /* 0x000fe200078e0212 */
[----:B------:R-:W-:Y:S01]  /*97f0*/  IABS R17, R2 ;  /* 0x0000000200117213 */ /* 0x000fe20000000000 */
[----:B------:R-:W-:Y:S02]  /*9800*/  VIADD R3, R29, 0x4d ;  /* 0x0000004d1d037836 */ /* 0x000fe40000000000 */
[--C-:B------:R-:W-:Y:S02]  /*9810*/  @!P6 IMAD.IADD R19, R19, 0x1, -R5.reuse ;  /* 0x000000011313e824 */ /* 0x100fe400078e0a05 */
[--C-:B------:R-:W-:Y:S01]  /*9820*/  @!P1 IMAD.IADD R14, R14, 0x1, -R5.reuse ;  /* 0x000000010e0e9824 */ /* 0x100fe200078e0a05 */
[C---:B------:R-:W-:Y:S01]  /*9830*/  ISETP.GT.U32.AND P1, PT, R5.reuse, R20, PT ;  /* 0x000000140500720c */ /* 0x040fe20003f24070 */
[C---:B------:R-:W-:Y:S01]  /*9840*/  IMAD.HI.U32 R22, R0.reuse, R17, RZ ;  /* 0x0000001100167227 */ /* 0x040fe200078e00ff */
[----:B------:R-:W-:Y:S02]  /*9850*/  IABS R16, R3 ;  /* 0x0000000300107213 */ /* 0x000fe40000000000 */
[----:B------:R-:W-:Y:S01]  /*9860*/  ISETP.GT.U32.AND P6, PT, R5, R19, PT ;  /* 0x000000130500720c */ /* 0x000fe20003fc4070 */
[----:B------:R-:W-:Y:S01]  /*9870*/  @!P5 IMAD.IADD R21, R21, 0x1, -R5 ;  /* 0x000000011515d824 */ /* 0x000fe200078e0a05 */
[----:B------:R-:W-:Y:S01]  /*9880*/  ISETP.GT.U32.AND P5, PT, R5, R18, PT ;  /* 0x000000120500720c */ /* 0x000fe20003fa4070 */
[----:B------:R-:W-:-:S03]  /*9890*/  IMAD.HI.U32 R10, R0, R16, RZ ;  /* 0x00000010000a7227 */ /* 0x000fc600078e00ff */
[----:B------:R-:W-:Y:S01]  /*98a0*/  STL [R1+0x1b20], R21 ;  /* 0x001b201501007387 */ /* 0x000fe20000100800 */
[----:B------:R-:W-:Y:S02]  /*98b0*/  IMAD.MOV R22, RZ, RZ, -R22 ;  /* 0x000000ffff167224 */ /* 0x000fe400078e0a16 */
[----:B------:R-:W-:Y:S02]  /*98c0*/  IMAD.MOV R10, RZ, RZ, -R10 ;  /* 0x000000ffff0a7224 */ /* 0x000fe400078e0a0a */
[C---:B------:R-:W-:Y:S01]  /*98d0*/  IMAD R17, R5.reuse, R22, R17 ;  /* 0x0000001605117224 */ /* 0x040fe200078e0211 */
[----:B------:R-:W-:Y:S01]  /*98e0*/  IABS R22, R6 ;  /* 0x0000000600167213 */ /* 0x000fe20000000000 */
[--C-:B------:R-:W-:Y:S02]  /*98f0*/  @!P1 IMAD.IADD R20, R20, 0x1, -R5.reuse ;  /* 0x0000000114149824 */ /* 0x100fe400078e0a05 */
[----:B------:R-:W-:Y:S01]  /*9900*/  IMAD R16, R5, R10, R16 ;  /* 0x0000000a05107224 */ /* 0x000fe200078e0210 */
[----:B------:R-:W-:Y:S01]  /*9910*/  IABS R10, R23 ;  /* 0x00000017000a7213 */ /* 0x000fe20000000000 */
[--C-:B------:R-:W-:Y:S01]  /*9920*/  @!P6 IMAD.IADD R19, R19, 0x1, -R5.reuse ;  /* 0x000000011313e824 */ /* 0x100fe200078e0a05 */
[C---:B------:R-:W-:Y:S01]  /*9930*/  ISETP.GT.U32.AND P6, PT, R5.reuse, R17, PT ;  /* 0x000000110500720c */ /* 0x040fe20003fc4070 */
[----:B------:R-:W-:Y:S01]  /*9940*/  @!P5 IMAD.IADD R18, R18, 0x1, -R5 ;  /* 0x000000011212d824 */ /* 0x000fe200078e0a05 */
[C---:B------:R-:W-:Y:S01]  /*9950*/  ISETP.GT.U32.AND P1, PT, R5.reuse, R20, PT ;  /* 0x000000140500720c */ /* 0x040fe20003f24070 */
[----:B------:R-:W-:Y:S01]  /*9960*/  IMAD.HI.U32 R9, R0, R13, RZ ;  /* 0x0000000d00097227 */ /* 0x000fe200078e00ff */
[----:B------:R-:W-:-:S03]  /*9970*/  ISETP.GT.U32.AND P5, PT, R5, R16, PT ;  /* 0x000000100500720c */ /* 0x000fc60003fa4070 */
[----:B------:R-:W-:Y:S02]  /*9980*/  IMAD.MOV R9, RZ, RZ, -R9 ;  /* 0x000000ffff097224 */ /* 0x000fe400078e0a09 */
[----:B0-----:R-:W-:Y:S02]  /*9990*/  VIADD R7, R29, 0x48 ;  /* 0x000000481d077836 */ /* 0x001fe40000000000 */
[----:B------:R-:W-:Y:S02]  /*99a0*/  IMAD R13, R5, R9, R13 ;  /* 0x00000009050d7224 */ /* 0x000fe400078e020d */
[--C-:B------:R-:W-:Y:S01]  /*99b0*/  @!P6 IMAD.IADD R17, R17, 0x1, -R5.reuse ;  /* 0x000000011111e824 */ /* 0x100fe200078e0a05 */
[----:B------:R-:W-:Y:S01]  /*99c0*/  IABS R9, R7 ;  /* 0x0000000700097213 */ /* 0x000fe20000000000 */
[--C-:B------:R-:W-:Y:S01]  /*99d0*/  @!P1 IMAD.IADD R20, R20, 0x1, -R5.reuse ;  /* 0x0000000114149824 */ /* 0x100fe200078e0a05 */
[C---:B------:R-:W-:Y:S01]  /*99e0*/  ISETP.GT.U32.AND P6, PT, R5.reuse, R18, PT ;  /* 0x000000120500720c */ /* 0x040fe20003fc4070 */
[----:B------:R-:W-:Y:S01]  /*99f0*/  @!P5 IMAD.IADD R16, R16, 0x1, -R5 ;  /* 0x000000011010d824 */ /* 0x000fe200078e0a05 */
[----:B------:R-:W-:Y:S01]  /*9a00*/  ISETP.GT.U32.AND P5, PT, R5, R17, PT ;  /* 0x000000110500720c */ /* 0x000fe20003fa4070 */
[----:B------:R-:W-:Y:S01]  /*9a10*/  IMAD.HI.U32 R8, R0, R12, RZ ;  /* 0x0000000c00087227 */ /* 0x000fe200078e00ff */
[----:B------:R-:W-:Y:S01]  /*9a20*/  STL [R1+0x1b24], R20 ;  /* 0x001b241401007387 */ /* 0x000fe20000100800 */
[----:B------:R-:W-:-:S02]  /*9a30*/  ISETP.GE.AND P1, PT, R11, RZ, PT ;  /* 0x000000ff0b00720c */ /* 0x000fc40003f26270 */
[----:B------:R-:W-:Y:S01]  /*9a40*/  IMAD.MOV R8, RZ, RZ, -R8 ;  /* 0x000000ffff087224 */ /* 0x000fe200078e0a08 */
[----:B------:R-:W-:Y:S01]  /*9a50*/  STL [R1+0x1b28], R19 ;  /* 0x001b281301007387 */ /* 0x000fe20000100800 */
[----:B------:R-:W-:Y:S02]  /*9a60*/  IABS R11, R24 ;  /* 0x00000018000b7213 */ /* 0x000fe40000000000 */
[C---:B------:R-:W-:Y:S01]  /*9a70*/  IMAD R12, R5.reuse, R8, R12 ;  /* 0x00000008050c7224 */ /* 0x040fe200078e020c */
[----:B------:R0:W-:Y:S01]  /*9a80*/  STL [R1+0x44], R24 ;  /* 0x0000441801007387 */ /* 0x0001e20000100800 */
[--C-:B------:R-:W-:Y:S01]  /*9a90*/  @!P6 IMAD.IADD R18, R18, 0x1, -R5.reuse ;  /* 0x000000011212e824 */ /* 0x100fe200078e0a05 */
[----:B------:R-:W-:Y:S01]  /*9aa0*/  ISETP.GT.U32.AND P6, PT, R5, R13, PT ;  /* 0x0000000d0500720c */ /* 0x000fe20003fc4070 */
[----:B------:R-:W-:Y:S01]  /*9ab0*/  @!P5 IMAD.IADD R17, R17, 0x1, -R5 ;  /* 0x000000011111d824 */ /* 0x000fe200078e0a05 */
[----:B------:R-:W-:Y:S01]  /*9ac0*/  STL [R1+0x40], R23 ;  /* 0x0000401701007387 */ /* 0x000fe20000100800 */
[----:B------:R-:W-:-:S03]  /*9ad0*/  IMAD.HI.U32 R8, R0, R11, RZ ;  /* 0x0000000b00087227 */ /* 0x000fc600078e00ff */
[----:B------:R1:W-:Y:S01]  /*9ae0*/  STL [R1+0x1b10], R6 ;  /* 0x001b100601007387 */ /* 0x0003e20000100800 */
[----:B------:R-:W-:Y:S01]  /*9af0*/  IMAD.MOV R8, RZ, RZ, -R8 ;  /* 0x000000ffff087224 */ /* 0x000fe200078e0a08 */
[----:B0-----:R-:W0:Y:S02]  /*9b00*/  I2F.RP R24, R22 ;  /* 0x0000001600187306 */ /* 0x001e240000209400 */
[----:B------:R2:W-:Y:S01]  /*9b10*/  STL [R1+0x38], R7 ;  /* 0x0000380701007387 */ /* 0x0005e20000100800 */
[C---:B------:R-:W-:Y:S01]  /*9b20*/  ISETP.GT.U32.AND P5, PT, R5.reuse, R12, PT ;  /* 0x0000000c0500720c */ /* 0x040fe20003fa4070 */
[----:B------:R-:W-:Y:S02]  /*9b30*/  IMAD R11, R5, R8, R11 ;  /* 0x00000008050b7224 */ /* 0x000fe400078e020b */
[----:B------:R-:W-:Y:S02]  /*9b40*/  @!P6 IMAD.IADD R13, R13, 0x1, -R5 ;  /* 0x000000010d0de824 */ /* 0x000fe400078e0a05 */
[----:B-1----:R-:W-:-:S02]  /*9b50*/  VIADD R6, R29, 0x47 ;  /* 0x000000471d067836 */ /* 0x002fc40000000000 */
[----:B------:R-:W-:-:S03]  /*9b60*/  IMAD.HI.U32 R23, R0, R10, RZ ;  /* 0x0000000a00177227 */ /* 0x000fc600078e00ff */
[----:B------:R-:W-:Y:S01]  /*9b70*/  STL [R1+0x34], R6 ;  /* 0x0000340601007387 */ /* 0x000fe20000100800 */
[----:B--2---:R-:W-:Y:S01]  /*9b80*/  IMAD.MOV.U32 R7, RZ, RZ, R15 ;  /* 0x000000ffff077224 */ /* 0x004fe200078e000f */
[----:B------:R-:W-:Y:S01]  /*9b90*/  IABS R8, R6 ;  /* 0x0000000600087213 */ /* 0x000fe20000000000 */
[----:B------:R-:W-:-:S04]  /*9ba0*/  IMAD.HI.U32 R15, R0, R9, RZ ;  /* 0x00000009000f7227 */ /* 0x000fc800078e00ff */
[----:B------:R-:W-:Y:S01]  /*9bb0*/  @!P0 IMAD.MOV R7, RZ, RZ, -R7 ;  /* 0x000000ffff078224 */ /* 0x000fe200078e0a07 */
[----:B------:R-:W-:Y:S01]  /*9bc0*/  ISETP.GT.U32.AND P0, PT, R5, R16, PT ;  /* 0x000000100500720c */ /* 0x000fe20003f04070 */
[----:B------:R-:W-:Y:S02]  /*9bd0*/  IMAD.MOV R15, RZ, RZ, -R15 ;  /* 0x000000ffff0f7224 */ /* 0x000fe400078e0a0f */
[----:B------:R-:W-:Y:S01]  /*9be0*/  @!P5 IMAD.IADD R12, R12, 0x1, -R5 ;  /* 0x000000010c0cd824 */ /* 0x000fe200078e0a05 */
[----:B------:R-:W-:Y:S01]  /*9bf0*/  STL [R1+0x148], R7 ;  /* 0x0001480701007387 */ /* 0x000fe20000100800 */
[----:B------:R-:W-:-:S03]  /*9c00*/  IMAD.MOV R23, RZ, RZ, -R23 ;  /* 0x000000ffff177224 */ /* 0x000fc600078e0a17 */
[----:B------:R1:W-:Y:S05]  /*9c10*/  STL [R1+0x1b1c], R17 ;  /* 0x001b1c1101007387 */ /* 0x0003ea0000100800 */
[----:B------:R-:W-:Y:S01]  /*9c20*/  @!P0 IMAD.IADD R16, R16, 0x1, -R5 ;  /* 0x0000000110108824 */ /* 0x000fe200078e0a05 */
[C---:B------:R-:W-:Y:S01]  /*9c30*/  ISETP.GT.U32.AND P5, PT, R5.reuse, R13, PT ;  /* 0x0000000d0500720c */ /* 0x040fe20003fa4070 */
[C---:B------:R-:W-:Y:S02]  /*9c40*/  IMAD R9, R5.reuse, R15, R9 ;  /* 0x0000000f05097224 */ /* 0x040fe400078e0209 */
[C---:B------:R-:W-:Y:S01]  /*9c50*/  IMAD R10, R5.reuse, R23, R10 ;  /* 0x00000017050a7224 */ /* 0x040fe200078e020a */
[----:B-1----:R-:W2:Y:S01]  /*9c60*/  LDL R17, [R1+0x310] ;  /* 0x0003100001117983 */ /* 0x002ea20000100800 */
[C---:B------:R-:W-:Y:S01]  /*9c70*/  ISETP.GT.U32.AND P0, PT, R5.reuse, R11, PT ;  /* 0x0000000b0500720c */ /* 0x040fe20003f04070 */
[----:B0-----:R-:W0:Y:S01]  /*9c80*/  MUFU.RCP R15, R24 ;  /* 0x00000018000f7308 */ /* 0x001e220000001000 */
[----:B------:R-:W-:Y:S01]  /*9c90*/  IMAD.HI.U32 R23, R0, R8, RZ ;  /* 0x0000000800177227 */ /* 0x000fe200078e00ff */
[----:B------:R-:W-:-:S03]  /*9ca0*/  ISETP.GT.U32.AND P6, PT, R5, R10, PT ;  /* 0x0000000a0500720c */ /* 0x000fc60003fc4070 */
[----:B------:R-:W-:Y:S02]  /*9cb0*/  IMAD.MOV R23, RZ, RZ, -R23 ;  /* 0x000000ffff177224 */ /* 0x000fe400078e0a17 */
[--C-:B------:R-:W-:Y:S01]  /*9cc0*/  @!P5 IMAD.IADD R13, R13, 0x1, -R5.reuse ;  /* 0x000000010d0dd824 */ /* 0x100fe200078e0a05 */
[C---:B------:R-:W-:Y:S01]  /*9cd0*/  ISETP.GT.U32.AND P5, PT, R5.reuse, R9, PT ;  /* 0x000000090500720c */ /* 0x040fe20003fa4070 */
[----:B------:R-:W-:Y:S02]  /*9ce0*/  IMAD R8, R5, R23, R8 ;  /* 0x0000001705087224 */ /* 0x000fe400078e0208 */
[----:B------:R-:W-:Y:S02]  /*9cf0*/  IMAD.MOV.U32 R21, RZ, RZ, R28 ;  /* 0x000000ffff157224 */ /* 0x000fe400078e001c */
[--C-:B------:R-:W-:Y:S01]  /*9d00*/  @!P0 IMAD.IADD R11, R11, 0x1, -R5.reuse ;  /* 0x000000010b0b8824 */ /* 0x100fe200078e0a05 */
[----:B------:R-:W-:Y:S01]  /*9d10*/  ISETP.GT.U32.AND P0, PT, R5, R12, PT ;  /* 0x0000000c0500720c */ /* 0x000fe20003f04070 */
[----:B------:R-:W-:-:S02]  /*9d20*/  @!P6 IMAD.IADD R10, R10, 0x1, -R5 ;  /* 0x000000010a0ae824 */ /* 0x000fc400078e0a05 */
[----:B0-----:R-:W-:-:S03]  /*9d30*/  VIADD R15, R15, 0xffffffe ;  /* 0x0ffffffe0f0f7836 */ /* 0x001fc60000000000 */
[----:B------:R-:W-:Y:S01]  /*9d40*/  ISETP.GT.U32.AND P6, PT, R5, R10, PT ;  /* 0x0000000a0500720c */ /* 0x000fe20003fc4070 */
[--C-:B------:R-:W-:Y:S01]  /*9d50*/  @!P5 IMAD.IADD R9, R9, 0x1, -R5.reuse ;  /* 0x000000010909d824 */ /* 0x100fe200078e0a05 */
[----:B------:R-:W-:Y:S01]  /*9d60*/  ISETP.GE.AND P5, PT, R2, RZ, PT ;  /* 0x000000ff0200720c */ /* 0x000fe20003fa6270 */
[----:B------:R-:W0:Y:S04]  /*9d70*/  F2I.FTZ.U32.TRUNC.NTZ R15, R15 ;  /* 0x0000000f000f7305 */ /* 0x000e28000021f000 */
[----:B------:R-:W-:Y:S01]  /*9d80*/  @!P0 IMAD.IADD R12, R12, 0x1, -R5 ;  /* 0x000000010c0c8824 */ /* 0x000fe200078e0a05 */
[----:B------:R-:W-:-:S05]  /*9d90*/  ISETP.GT.U32.AND P0, PT, R5, R8, PT ;  /* 0x000000080500720c */ /* 0x000fca0003f04070 */
[----:B------:R-:W-:-:S08]  /*9da0*/  @!P6 IMAD.IADD R10, R10, 0x1, -R5 ;  /* 0x000000010a0ae824 */ /* 0x000fd000078e0a05 */
[----:B------:R-:W-:Y:S01]  /*9db0*/  @!P0 IMAD.IADD R8, R8, 0x1, -R5 ;  /* 0x0000000108088824 */ /* 0x000fe200078e0a05 */
[----:B------:R-:W-:Y:S01]  /*9dc0*/  ISETP.GE.AND P0, PT, R3, RZ, PT ;  /* 0x000000ff0300720c */ /* 0x000fe20003f06270 */
[C---:B--2---:R-:W-:Y:S02]  /*9dd0*/  VIADD R7, R17.reuse, 0x46 ;  /* 0x0000004611077836 */ /* 0x044fe40000000000 */
[----:B------:R-:W-:-:S03]  /*9de0*/  VIADD R6, R17, 0x45 ;  /* 0x0000004511067836 */ /* 0x000fc60000000000 */
[----:B------:R1:W-:Y:S01]  /*9df0*/  STL [R1+0x30], R7 ;  /* 0x0000300701007387 */ /* 0x0003e20000100800 */
[----:B------:R-:W-:-:S03]  /*9e00*/  IABS R24, R7 ;  /* 0x0000000700187213 */ /* 0x000fc60000000000 */
[----:B------:R2:W-:Y:S02]  /*9e10*/  STL [R1+0x2c], R6 ;  /* 0x00002c0601007387 */ /* 0x0005e40000100800 */
[----:B------:R-:W-:-:S04]  /*9e20*/  IMAD.HI.U32 R25, R0, R24, RZ ;  /* 0x0000001800197227 */ /* 0x000fc800078e00ff */
[----:B-1----:R-:W-:Y:S01]  /*9e30*/  IMAD.MOV.U32 R7, RZ, RZ, R14 ;  /* 0x000000ffff077224 */ /* 0x002fe200078e000e */
[----:B------:R-:W-:Y:S01]  /*9e40*/  IABS R14, R6 ;  /* 0x00000006000e7213 */ /* 0x000fe20000000000 */
[----:B------:R-:W-:Y:S02]  /*9e50*/  IMAD.MOV R25, RZ, RZ, -R25 ;  /* 0x000000ffff197224 */ /* 0x000fe400078e0a19 */
[----:B------:R-:W-:Y:S01]  /*9e60*/  @!P2 IMAD.MOV R7, RZ, RZ, -R7 ;  /* 0x000000ffff07a224 */ /* 0x000fe200078e0a07 */
[----:B------:R-:W-:Y:S01]  /*9e70*/  ISETP.GT.U32.AND P2, PT, R5, R11, PT ;  /* 0x0000000b0500720c */ /* 0x000fe20003f44070 */
[----:B--2---:R-:W-:Y:S02]  /*9e80*/  VIADD R6, R17, 0x44 ;  /* 0x0000004411067836 */ /* 0x004fe40000000000 */
[----:B------:R-:W-:Y:S01]  /*9e90*/  IMAD.HI.U32 R23, R0, R14, RZ ;  /* 0x0000000e00177227 */ /* 0x000fe200078e00ff */
[----:B------:R1:W-:Y:S02]  /*9ea0*/  STL [R1+0x140], R7 ;  /* 0x0001400701007387 */ /* 0x0003e40000100800 */
[----:B------:R-:W-:Y:S01]  /*9eb0*/  IABS R2, R6 ;  /* 0x0000000600027213 */ /* 0x000fe20000000000 */
[----:B------:R-:W-:Y:S01]  /*9ec0*/  IMAD.MOV R23, RZ, RZ, -R23 ;  /* 0x000000ffff177224 */ /* 0x000fe200078e0a17 */
[----:B------:R-:W-:Y:S03]  /*9ed0*/  STL [R1+0x1b14], R13 ;  /* 0x001b140d01007387 */ /* 0x000fe60000100800 */
[----:B------:R-:W-:Y:S01]  /*9ee0*/  IMAD R3, R5, R23, R14 ;  /* 0x0000001705037224 */ /* 0x000fe200078e020e */
[----:B------:R2:W-:Y:S01]  /*9ef0*/  STL [R1+0x1b18], R12 ;  /* 0x001b180c01007387 */ /* 0x0005e20000100800 */
[----:B------:R-:W-:Y:S01]  /*9f00*/  @!P2 IMAD.IADD R11, R11, 0x1, -R5 ;  /* 0x000000010b0ba824 */ /* 0x000fe200078e0a05 */
[----:B------:R-:W-:Y:S01]  /*9f10*/  ISETP.GE.AND P2, PT, R4, RZ, PT ;  /* 0x000000ff0400720c */ /* 0x000fe20003f46270 */
[----:B-1----:R-:W-:Y:S01]  /*9f20*/  VIADD R7, R17, 0x42 ;  /* 0x0000004211077836 */ /* 0x002fe20000000000 */
[----:B------:R1:W-:Y:S01]  /*9f30*/  STL [R1+0x28], R6 ;  /* 0x0000280601007387 */ /* 0x0003e20000100800 */
[----:B------:R-:W-:-:S02]  /*9f40*/  IMAD R4, R5, R25, R24 ;  /* 0x0000001905047224 */ /* 0x000fc400078e0218 */
[----:B------:R-:W-:Y:S01]  /*9f50*/  IMAD.HI.U32 R14, R0, R2, RZ ;  /* 0x00000002000e7227 */ /* 0x000fe200078e00ff */
[----:B------:R-:W-:Y:S02]  /*9f60*/  IABS R23, R7 ;  /* 0x0000000700177213 */ /* 0x000fe40000000000 */
[----:B------:R-:W-:Y:S01]  /*9f70*/  ISETP.GT.U32.AND P6, PT, R5, R4, PT ;  /* 0x000000040500720c */ /* 0x000fe20003fc4070 */
[C---:B--2---:R-:W-:Y:S02]  /*9f80*/  VIADD R12, R17.reuse, 0x43 ;  /* 0x00000043110c7836 */ /* 0x044fe40000000000 */
[----:B0-----:R-:W-:Y:S02]  /*9f90*/  IMAD.MOV R24, RZ, RZ, -R15 ;  /* 0x000000ffff187224 */ /* 0x001fe400078e0a0f */
[----:B-1----:R-:W-:Y:S01]  /*9fa0*/  VIADD R6, R17, 0x41 ;  /* 0x0000004111067836 */ /* 0x002fe20000000000 */
[----:B------:R-:W-:Y:S01]  /*9fb0*/  IABS R26, R12 ;  /* 0x0000000c001a7213 */ /* 0x000fe20000000000 */
[----:B------:R-:W-:Y:S01]  /*9fc0*/  IMAD.MOV R14, RZ, RZ, -R14 ;  /* 0x000000ffff0e7224 */ /* 0x000fe200078e0a0e */
[----:B------:R0:W-:Y:S01]  /*9fd0*/  STL [R1+0x24], R12 ;  /* 0x0000240c01007387 */ /* 0x0001e20000100800 */
[----:B------:R-:W-:Y:S01]  /*9fe0*/  IMAD R25, R24, R22, RZ ;  /* 0x0000001618197224 */ /* 0x000fe200078e02ff */
[----:B------:R-:W-:Y:S01]  /*9ff0*/  IABS R27, R6 ;  /* 0x00000006001b7213 */ /* 0x000fe20000000000 */
[C---:B------:R-:W-:Y:S01]  /*a000*/  IMAD.HI.U32 R24, R0.reuse, R23, RZ ;  /* 0x0000001700187227 */ /* 0x040fe200078e00ff */
[----:B------:R1:W-:Y:S03]  /*a010*/  STL [R1+0x20], R7 ;  /* 0x0000200701007387 */ /* 0x0003e60000100800 */
[----:B------:R-:W-:-:S04]  /*a020*/  IMAD.HI.U32 R29, R0, R27, RZ ;  /* 0x0000001b001d7227 */ /* 0x000fc800078e00ff */
[----:B------:R-:W-:Y:S02]  /*a030*/  IMAD.MOV R29, RZ, RZ, -R29 ;  /* 0x000000ffff1d7224 */ /* 0x000fe400078e0a1d */
[----:B------:R-:W-:Y:S02]  /*a040*/  IMAD R2, R5, R14, R2 ;  /* 0x0000000e05027224 */ /* 0x000fe400078e0202 */
[----:B------:R-:W-:Y:S02]  /*a050*/  IMAD.MOV.U32 R14, RZ, RZ, RZ ;  /* 0x000000ffff0e7224 */ /* 0x000fe400078e00ff */
[----:B0-----:R-:W-:Y:S02]  /*a060*/  VIADD R12, R17, 0x40 ;  /* 0x00000040110c7836 */ /* 0x001fe40000000000 */
[----:B------:R-:W-:Y:S02]  /*a070*/  IMAD R27, R5, R29, R27 ;  /* 0x0000001d051b7224 */ /* 0x000fe400078e021b */
[----:B------:R-:W-:Y:S01]  /*a080*/  IMAD.MOV R24, RZ, RZ, -R24 ;  /* 0x000000ffff187224 */ /* 0x000fe200078e0a18 */
[----:B------:R0:W-:Y:S01]  /*a090*/  STL [R1], R12 ;  /* 0x0000000c01007387 */ /* 0x0001e20000100800 */
[----:B------:R-:W-:-:S02]  /*a0a0*/  VIADD R29, R17, 0x3f ;  /* 0x0000003f111d7836 */ /* 0x000fc40000000000 */
[----:B------:R-:W-:-:S04]  /*a0b0*/  IMAD.HI.U32 R28, R0, R26, RZ ;  /* 0x0000001a001c7227 */ /* 0x000fc800078e00ff */
[----:B-1----:R-:W-:Y:S02]  /*a0c0*/  VIADD R7, R17, 0x3e ;  /* 0x0000003e11077836 */ /* 0x002fe40000000000 */
[----:B------:R-:W-:Y:S01]  /*a0d0*/  IMAD.HI.U32 R13, R15, R25, R14 ;  /* 0x000000190f0d7227 */ /* 0x000fe200078e000e */
[----:B------:R-:W-:Y:S02]  /*a0e0*/  IABS R25, R12 ;  /* 0x0000000c00197213 */ /* 0x000fe40000000000 */
[----:B------:R-:W-:Y:S01]  /*a0f0*/  IABS R15, R17 ;  /* 0x00000011000f7213 */ /* 0x000fe20000000000 */
[----:B------:R-:W-:Y:S01]  /*a100*/  IMAD R14, R5, R24, R23 ;  /* 0x00000018050e7224 */ /* 0x000fe200078e0217 */
[----:B------:R-:W-:Y:S01]  /*a110*/  IABS R24, R29 ;  /* 0x0000001d00187213 */ /* 0x000fe20000000000 */
[----:B------:R-:W-:Y:S01]  /*a120*/  IMAD.MOV R28, RZ, RZ, -R28 ;  /* 0x000000ffff1c7224 */ /* 0x000fe200078e0a1c */
[----:B------:R-:W-:Y:S01]  /*a130*/  IABS R23, R7 ;  /* 0x0000000700177213 */ /* 0x000fe20000000000 */
[----:B------:R-:W-:-:S04]  /*a140*/  IMAD.HI.U32 R19, R0, R25, RZ ;  /* 0x0000001900137227 */ /* 0x000fc800078e00ff */
[----:B------:R-:W-:Y:S01]  /*a150*/  IMAD R26, R5, R28, R26 ;  /* 0x0000001c051a7224 */ /* 0x000fe200078e021a */
[----:B------:R-:W-:Y:S01]  /*a160*/  IABS R28, R21 ;  /* 0x00000015001c7213 */ /* 0x000fe20000000000 */
[----:B------:R-:W-:-:S04]  /*a170*/  IMAD.HI.U32 R20, R0, R24, RZ ;  /* 0x0000001800147227 */ /* 0x000fc800078e00ff */
[----:B------:R-:W-:-:S04]  /*a180*/  IMAD.HI.U32 R21, R0, R23, RZ ;  /* 0x0000001700157227 */ /* 0x000fc800078e00ff */
[----:B------:R-:W-:Y:S02]  /*a190*/  IMAD.MOV R19, RZ, RZ, -R19 ;  /* 0x000000ffff137224 */ /* 0x000fe400078e0a13 */
[----:B------:R-:W-:Y:S02]  /*a1a0*/  IMAD.MOV R20, RZ, RZ, -R20 ;  /* 0x000000ffff147224 */ /* 0x000fe400078e0a14 */
[----:B------:R-:W-:Y:S02]  /*a1b0*/  IMAD.MOV R21, RZ, RZ, -R21 ;  /* 0x000000ffff157224 */ /* 0x000fe400078e0a15 */
[C---:B------:R-:W-:Y:S02]  /*a1c0*/  IMAD R25, R5.reuse, R19, R25 ;  /* 0x0000001305197224 */ /* 0x040fe400078e0219 */
[----:B------:R-:W2:Y:S01]  /*a1d0*/  LDL.LU R19, [R1+0x1b28] ;  /* 0x001b280001137983 */ /* 0x000ea20000300800 */
[C---:B------:R-:W-:Y:S02]  /*a1e0*/  IMAD R24, R5.reuse, R20, R24 ;  /* 0x0000001405187224 */ /* 0x040fe400078e0218 */
[----:B------:R-:W-:Y:S01]  /*a1f0*/  IMAD R23, R5, R21, R23 ;  /* 0x0000001505177224 */ /* 0x000fe200078e0217 */
[----:B------:R-:W3:Y:S01]  /*a200*/  LDL.LU R20, [R1+0x1b24] ;  /* 0x001b240001147983 */ /* 0x000ee20000300800 */
[----:B0-----:R-:W-:-:S03]  /*a210*/  IMAD.HI.U32 R12, R0, R15, RZ ;  /* 0x0000000f000c7227 */ /* 0x001fc600078e00ff */
[----:B------:R-:W4:Y:S01]  /*a220*/  LDL.LU R21, [R1+0x1b20] ;  /* 0x001b200001157983 */ /* 0x000f220000300800 */
[----:B------:R-:W-:Y:S02]  /*a230*/  IMAD.MOV R12, RZ, RZ, -R12 ;  /* 0x000000ffff0c7224 */ /* 0x000fe400078e0a0c */
[----:B------:R-:W-:-:S04]  /*a240*/  IMAD.HI.U32 R13, R13, R28, RZ ;  /* 0x0000001c0d0d7227 */ /* 0x000fc800078e00ff */
[C---:B------:R-:W-:Y:S02]  /*a250*/  IMAD R15, R5.reuse, R12, R15 ;  /* 0x0000000c050f7224 */ /* 0x040fe400078e020f */
[----:B------:R-:W-:Y:S01]  /*a260*/  @!P6 IMAD.IADD R4, R4, 0x1, -R5 ;  /* 0x000000010404e824 */ /* 0x000fe200078e0a05 */
[----:B------:R-:W-:-:S13]  /*a270*/  ISETP.GT.U32.AND P6, PT, R5, R3, PT ;  /* 0x000000030500720c */ /* 0x000fda0003fc4070 */
[----:B------:R-:W-:Y:S01]  /*a280*/  @!P6 IMAD.IADD R3, R3, 0x1, -R5 ;  /* 0x000000010303e824 */ /* 0x000fe200078e0a05 */
[----:B------:R-:W-:-:S13]  /*a290*/  ISETP.GT.U32.AND P6, PT, R5, R2, PT ;  /* 0x000000020500720c */ /* 0x000fda0003fc4070 */
[----:B------:R-:W-:Y:S01]  /*a2a0*/  @!P6 IMAD.IADD R2, R2, 0x1, -R5 ;  /* 0x000000010202e824 */ /* 0x000fe200078e0a05 */
[----:B------:R-:W-:-:S13]  /*a2b0*/  ISETP.GT.U32.AND P6, PT, R5, R26, PT ;  /* 0x0000001a0500720c */ /* 0x000fda0003fc4070 */
[----:B------:R-:W-:Y:S01]  /*a2c0*/  @!P6 IMAD.IADD R26, R26, 0x1, -R5 ;  /* 0x000000011a1ae824 */ /* 0x000fe200078e0a05 */
[----:B------:R-:W-:Y:S01]  /*a2d0*/  ISETP.GT.U32.AND P6, PT, R5, R14, PT ;  /* 0x0000000e0500720c */ /* 0x000fe20003fc4070 */
[----:B----4-:R-:W-:Y:S02]  /*a2e0*/  IMAD.MOV.U32 R12, RZ, RZ, R21 ;  /* 0x000000ffff0c7224 */ /* 0x010fe400078e0015 */
[----:B------:R-:W-:Y:S02]  /*a2f0*/  IMAD.MOV R21, RZ, RZ, -R13 ;  /* 0x000000ffff157224 */ /* 0x000fe400078e0a0d */
[----:B---3--:R-:W-:Y:S02]  /*a300*/  IMAD.MOV.U32 R13, RZ, RZ, R20 ;  /* 0x000000ffff0d7224 */ /* 0x008fe400078e0014 */
[----:B------:R-:W-:Y:S02]  /*a310*/  IMAD.MOV.U32 R20, RZ, RZ, R17 ;  /* 0x000000ffff147224 */ /* 0x000fe400078e0011 */
[----:B------:R-:W3:Y:S01]  /*a320*/  LDL.LU R17, [R1+0x1b1c] ;  /* 0x001b1c0001117983 */ /* 0x000ee20000300800 */
[----:B------:R-:W-:-:S02]  /*a330*/  @!P3 IMAD.MOV R12, RZ, RZ, -R12 ;  /* 0x000000ffff0cb224 */ /* 0x000fc400078e0a0c */
[----:B------:R-:W-:-:S03]  /*a340*/  @!P4 IMAD.MOV R13, RZ, RZ, -R13 ;  /* 0x000000ffff0dc224 */ /* 0x000fc600078e0a0d */
[----:B------:R-:W-:Y:S04]  /*a350*/  STL [R1+0x124], R12 ;  /* 0x0001240c01007387 */ /* 0x000fe80000100800 */
[----:B------:R0:W-:Y:S04]  /*a360*/  STL [R1+0x120], R13 ;  /* 0x0001200d01007387 */ /* 0x0001e80000100800 */
[----:B0-----:R-:W4:Y:S01]  /*a370*/  LDL.LU R13, [R1+0x4c] ;  /* 0x00004c00010d7983 */ /* 0x001f220000300800 */
[----:B--2---:R-:W-:Y:S02]  /*a380*/  IMAD.MOV.U32 R12, RZ, RZ, R19 ;  /* 0x000000ffff0c7224 */ /* 0x004fe400078e0013 */
[----:B------:R-:W-:-:S02]  /*a390*/  @!P6 IMAD.IADD R14, R14, 0x1, -R5 ;  /* 0x000000010e0ee824 */ /* 0x000fc400078e0a05 */
[----:B------:R-:W-:-:S03]  /*a3a0*/  @!P1 IMAD.MOV R12, RZ, RZ, -R12 ;  /* 0x000000ffff0c9224 */ /* 0x000fc600078e0a0c */
[----:B------:R-:W-:Y:S02]  /*a3b0*/  ISETP.GT.U32.AND P6, PT, R5, R14, PT ;  /* 0x0000000e0500720c */ /* 0x000fe40003fc4070 */
[----:B------:R3:W-:Y:S01]  /*a3c0*/  STL [R1+0x11c], R12 ;  /* 0x00011c0c01007387 */ /* 0x0007e20000100800 */
[----:B------:R-:W-:Y:S02]  /*a3d0*/  IMAD.MOV.U32 R19, RZ, RZ, R16 ;  /* 0x000000ffff137224 */ /* 0x000fe400078e0010 */
[----:B------:R-:W-:Y:S02]  /*a3e0*/  @!P2 IMAD.MOV R18, RZ, RZ, -R18 ;  /* 0x000000ffff12a224 */ /* 0x000fe400078e0a12 */
[----:B------:R-:W-:Y:S02]  /*a3f0*/  @!P0 IMAD.MOV R19, RZ, RZ, -R19 ;  /* 0x000000ffff138224 */ /* 0x000fe400078e0a13 */
[----:B------:R-:W-:-:S04]  /*a400*/  IMAD R21, R22, R21, R28 ;  /* 0x0000001516157224 */ /* 0x000fc800078e021c */
[----:B------:R-:W-:Y:S02]  /*a410*/  @!P6 IMAD.IADD R14, R14, 0x1, -R5 ;  /* 0x000000010e0ee824 */ /* 0x000fe400078e0a05 */
[----:B---3--:R-:W-:Y:S02]  /*a420*/  IMAD.MOV.U32 R12, RZ, RZ, R17 ;  /* 0x000000ffff0c7224 */ /* 0x008fe400078e0011 */
[----:B------:R-:W2:Y:S02]  /*a430*/  LDL.LU R17, [R1+0x40] ;  /* 0x0000400001117983 */ /* 0x000ea40000300800 */
[----:B------:R-:W-:Y:S02]  /*a440*/  @!P5 IMAD.MOV R12, RZ, RZ, -R12 ;  /* 0x000000ffff0cd224 */ /* 0x000fe400078e0a0c */
[----:B------:R-:W3:Y:S04]  /*a450*/  LDL.LU R16, [R1+0x44] ;  /* 0x0000440001107983 */ /* 0x000ee80000300800 */
[----:B------:R0:W-:Y:S04]  /*a460*/  STL [R1+0x118], R18 ;  /* 0x0001181201007387 */ /* 0x0001e80000100800 */
[----:B0-----:R-:W5:Y:S04]  /*a470*/  LDL.LU R18, [R1+0x38] ;  /* 0x0000380001127983 */ /* 0x001f680000300800 */
[----:B------:R0:W-:Y:S01]  /*a480*/  STL [R1+0x114], R12 ;  /* 0x0001140c01007387 */ /* 0x0001e20000100800 */
[----:B----4-:R-:W-:-:S03]  /*a490*/  ISETP.GE.AND P6, PT, R13, RZ, PT ;  /* 0x000000ff0d00720c */ /* 0x010fc60003fc6270 */
[----:B0-----:R-:W4:Y:S04]  /*a4a0*/  LDL.LU R12, [R1+0x1b18] ;  /* 0x001b1800010c7983 */ /* 0x001f280000300800 */
[----:B------:R0:W-:Y:S04]  /*a4b0*/  STL [R1+0x110], R19 ;  /* 0x0001101301007387 */ /* 0x0001e80000100800 */
[----:B0-----:R-:W4:Y:S04]  /*a4c0*/  LDL.LU R19, [R1+0x34] ;  /* 0x0000340001137983 */ /* 0x001f280000300800 */
[----:B------:R-:W4:Y:S04]  /*a4d0*/  LDL.LU R28, [R1+0x48] ;  /* 0x00004800011c7983 */ /* 0x000f280000300800 */
[----:B------:R-:W4:Y:S01]  /*a4e0*/  LDL.LU R13, [R1+0x1b14] ;  /* 0x001b1400010d7983 */ /* 0x000f220000300800 */
[----:B------:R-:W-:-:S02]  /*a4f0*/  ISETP.GT.U32.AND P4, PT, R5, R8, PT ;  /* 0x000000080500720c */ /* 0x000fc40003f84070 */
[C---:B------:R-:W-:Y:S02]  /*a500*/  ISETP.GT.U32.AND P3, PT, R5.reuse, R9, PT ;  /* 0x000000090500720c */ /* 0x040fe40003f64070 */
[C---:B------:R-:W-:Y:S02]  /*a510*/  ISETP.GT.U32.AND P1, PT, R5.reuse, R4, PT ;  /* 0x000000040500720c */ /* 0x040fe40003f24070 */
[C---:B------:R-:W-:Y:S02]  /*a520*/  ISETP.GT.U32.AND P2, PT, R5.reuse, R3, PT ;  /* 0x000000030500720c */ /* 0x040fe40003f44070 */
[----:B------:R-:W-:-:S05]  /*a530*/  ISETP.GT.U32.AND P5, PT, R5, R2, PT ;  /* 0x000000020500720c */ /* 0x000fca0003fa4070 */
[--C-:B------:R-:W-:Y:S01]  /*a540*/  @!P4 IMAD.IADD R8, R8, 0x1, -R5.reuse ;  /* 0x000000010808c824 */ /* 0x100fe200078e0a05 */
[----:B------:R-:W-:Y:S01]  /*a550*/  ISETP.GT.U32.AND P4, PT, R5, R25, PT ;  /* 0x000000190500720c */ /* 0x000fe20003f84070 */
[--C-:B------:R-:W-:Y:S01]  /*a560*/  @!P3 IMAD.IADD R9, R9, 0x1, -R5.reuse ;  /* 0x000000010909b824 */ /* 0x100fe200078e0a05 */
[C---:B------:R-:W-:Y:S01]  /*a570*/  ISETP.GT.U32.AND P3, PT, R5.reuse, R27, PT ;  /* 0x0000001b0500720c */ /* 0x040fe20003f64070 */
[--C-:B------:R-:W-:Y:S01]  /*a580*/  @!P1 IMAD.IADD R4, R4, 0x1, -R5.reuse ;  /* 0x0000000104049824 */ /* 0x100fe200078e0a05 */
[----:B------:R-:W-:Y:S01]  /*a590*/  ISETP.GT.U32.AND P1, PT, R5, R24, PT ;  /* 0x000000180500720c */ /* 0x000fe20003f24070 */
[--C-:B------:R-:W-:Y:S01]  /*a5a0*/  @!P2 IMAD.IADD R3, R3, 0x1, -R5.reuse ;  /* 0x000000010303a824 */ /* 0x100fe200078e0a05 */
[C---:B------:R-:W-:Y:S01]  /*a5b0*/  ISETP.GT.U32.AND P2, PT, R5.reuse, R23, PT ;  /* 0x000000170500720c */ /* 0x040fe20003f44070 */
[----:B------:R-:W-:Y:S01]  /*a5c0*/  @!P5 IMAD.IADD R2, R2, 0x1, -R5 ;  /* 0x000000010202d824 */ /* 0x000fe200078e0a05 */
[----:B------:R-:W-:-:S05]  /*a5d0*/  ISETP.GT.U32.AND P5, PT, R5, R15, PT ;  /* 0x0000000f0500720c */ /* 0x000fca0003fa4070 */
[--C-:B------:R-:W-:Y:S02]  /*a5e0*/  @!P4 IMAD.IADD R25, R25, 0x1, -R5.reuse ;  /* 0x000000011919c824 */ /* 0x100fe400078e0a05 */
[--C-:B------:R-:W-:Y:S02]  /*a5f0*/  @!P3 IMAD.IADD R27, R27, 0x1, -R5.reuse ;  /* 0x000000011b1bb824 */ /* 0x100fe400078e0a05 */
[--C-:B------:R-:W-:Y:S02]  /*a600*/  @!P1 IMAD.IADD R24, R24, 0x1, -R5.reuse ;  /* 0x0000000118189824 */ /* 0x100fe400078e0a05 */
[--C-:B------:R-:W-:Y:S02]  /*a610*/  @!P2 IMAD.IADD R23, R23, 0x1, -R5.reuse ;  /* 0x000000011717a824 */ /* 0x100fe400078e0a05 */
[----:B------:R-:W-:Y:S01]  /*a620*/  @!P5 IMAD.IADD R15, R15, 0x1, -R5 ;  /* 0x000000010f0fd824 */ /* 0x000fe200078e0a05 */
[----:B--2---:R-:W-:Y:S02]  /*a630*/  ISETP.GE.AND P1, PT, R17, RZ, PT ;  /* 0x000000ff1100720c */ /* 0x004fe40003f26270 */
[----:B---3--:R-:W-:-:S02]  /*a640*/  ISETP.GE.AND P4, PT, R16, RZ, PT ;  /* 0x000000ff1000720c */ /* 0x008fc40003f86270 */
[----:B------:R-:W2:Y:S04]  /*a650*/  LDL.LU R16, [R1+0x28] ;  /* 0x0000280001107983 */ /* 0x000ea80000300800 */
[----:B------:R-:W3:Y:S01]  /*a660*/  LDL.LU R17, [R1+0x24] ;  /* 0x0000240001117983 */ /* 0x000ee20000300800 */
[----:B-----5:R-:W-:-:S03]  /*a670*/  ISETP.GE.AND P2, PT, R18, RZ, PT ;  /* 0x000000ff1200720c */ /* 0x020fc60003f46270 */
[----:B------:R-:W5:Y:S03]  /*a680*/  LDL.LU R18, [R1+0x20] ;  /* 0x0000200001127983 */ /* 0x000f660000300800 */
[----:B------:R-:W-:Y:S02]  /*a690*/  @!P4 IMAD.MOV R11, RZ, RZ, -R11 ;  /* 0x000000ffff0bc224 */ /* 0x000fe400078e0a0b */
[----:B------:R-:W-:-:S05]  /*a6a0*/  @!P1 IMAD.MOV R10, RZ, RZ, -R10 ;  /* 0x000000ffff0a9224 */ /* 0x000fca00078e0a0a */
[----:B------:R-:W-:Y:S01]  /*a6b0*/  @!P2 IMAD.MOV R9, RZ, RZ, -R9 ;  /* 0x000000ffff09a224 */ /* 0x000fe200078e0a09 */
[----:B------:R-:W-:Y:S02]  /*a6c0*/  ISETP.GT.U32.AND P2, PT, R5, R15, PT ;  /* 0x0000000f0500720c */ /* 0x000fe40003f44070 */
[----:B----4-:R-:W-:Y:S01]  /*a6d0*/  ISETP.GE.AND P5, PT, R19, RZ, PT ;  /* 0x000000ff1300720c */ /* 0x010fe20003fa6270 */
[----:B------:R-:W-:Y:S01]  /*a6e0*/  IMAD.MOV.U32 R19, RZ, RZ, R12 ;  /* 0x000000ffff137224 */ /* 0x000fe200078e000c */
[----:B------:R-:W-:Y:S01]  /*a6f0*/  ISETP.GE.AND P3, PT, R28, RZ, PT ;  /* 0x000000ff1c00720c */ /* 0x000fe20003f66270 */
[----:B------:R-:W-:Y:S02]  /*a700*/  IMAD.MOV.U32 R28, RZ, RZ, R20 ;  /* 0x000000ffff1c7224 */ /* 0x000fe400078e0014 */
[----:B------:R-:W-:Y:S02]  /*a710*/  IMAD.MOV.U32 R20, RZ, RZ, R13 ;  /* 0x000000ffff147224 */ /* 0x000fe400078e000d */
[----:B------:R-:W4:Y:S04]  /*a720*/  LDL.LU R13, [R1+0x2c] ;  /* 0x00002c00010d7983 */ /* 0x000f280000300800 */
[----:B------:R-:W5:Y:S01]  /*a730*/  LDL.LU R12, [R1+0x30] ;  /* 0x00003000010c7983 */ /* 0x000f620000300800 */
[----:B------:R-:W-:-:S03]  /*a740*/  @!P6 IMAD.MOV R20, RZ, RZ, -R20 ;  /* 0x000000ffff14e224 */ /* 0x000fc600078e0a14 */
[----:B------:R-:W-:Y:S02]  /*a750*/  @!P3 IMAD.MOV R19, RZ, RZ, -R19 ;  /* 0x000000ffff13b224 */ /* 0x000fe400078e0a13 */
[----:B------:R-:W-:Y:S01]  /*a760*/  STL [R1+0x10c], R20 ;  /* 0x00010c1401007387 */ /* 0x000fe20000100800 */
[----:B------:R-:W-:-:S03]  /*a770*/  @!P5 IMAD.MOV R8, RZ, RZ, -R8 ;  /* 0x000000ffff08d224 */ /* 0x000fc600078e0a08 */
[----:B------:R0:W-:Y:S01]  /*a780*/  STL [R1+0x108], R19 ;  /* 0x0001081301007387 */ /* 0x0001e20000100800 */
[----:B------:R-:W-:Y:S01]  /*a790*/  @!P2 IMAD.IADD R15, R15, 0x1, -R5 ;  /* 0x000000010f0fa824 */ /* 0x000fe200078e0a05 */
[----:B------:R-:W-:Y:S02]  /*a7a0*/  ISETP.GE.AND P2, PT, R6, RZ, PT ;  /* 0x000000ff0600720c */ /* 0x000fe40003f46270 */
[----:B0-----:R-:W4:Y:S04]  /*a7b0*/  LDL R19, [R1+0x17b0] ;  /* 0x0017b00001137983 */ /* 0x001f280000100800 */
[----:B------:R-:W-:Y:S04]  /*a7c0*/  STL [R1+0x104], R11 ;  /* 0x0001040b01007387 */ /* 0x000fe80000100800 */
[----:B------:R0:W-:Y:S04]  /*a7d0*/  STL [R1+0x100], R10 ;  /* 0x0001000a01007387 */ /* 0x0001e80000100800 */
[----:B------:R-:W4:Y:S04]  /*a7e0*/  LDL.LU R20, [R1] ;  /* 0x0000000001147983 */ /* 0x000f280000300800 */
[----:B------:R-:W-:Y:S04]  /*a7f0*/  STL [R1+0xfc], R9 ;  /* 0x0000fc0901007387 */ /* 0x000fe80000100800 */
[----:B------:R1:W-:Y:S04]  /*a800*/  STL [R1+0xf8], R8 ;  /* 0x0000f80801007387 */ /* 0x0003e80000100800 */
[----:B------:R-:W4:Y:S01]  /*a810*/  LDL.LU R6, [R1+0x1b10] ;  /* 0x001b100001067983 */ /* 0x000f220000300800 */
[----:B------:R-:W-:-:S13]  /*a820*/  ISETP.GT.U32.AND P0, PT, R5, R26, PT ;  /* 0x0000001a0500720c */ /* 0x000fda0003f04070 */
[----:B------:R-:W-:Y:S01]  /*a830*/  @!P0 IMAD.IADD R26, R26, 0x1, -R5 ;  /* 0x000000011a1a8824 */ /* 0x000fe200078e0a05 */
[----:B------:R-:W-:Y:S02]  /*a840*/  ISETP.GT.U32.AND P0, PT, R22, R21, PT ;  /* 0x000000151600720c */ /* 0x000fe40003f04070 */
[----:B------:R-:W-:-:S11]  /*a850*/  ISETP.GT.U32.AND P3, PT, R5, R25, PT ;  /* 0x000000190500720c */ /* 0x000fd60003f64070 */
[----:B------:R-:W-:Y:S01]  /*a860*/  @!P0 IMAD.IADD R21, R21, 0x1, -R22 ;  /* 0x0000000115158824 */ /* 0x000fe200078e0a16 */
[----:B------:R-:W-:Y:S01]  /*a870*/  ISETP.GT.U32.AND P0, PT, R5, R27, PT ;  /* 0x0000001b0500720c */ /* 0x000fe20003f04070 */
[----:B------:R-:W-:-:S03]  /*a880*/  @!P3 IMAD.IADD R25, R25, 0x1, -R5 ;  /* 0x000000011919b824 */ /* 0x000fc600078e0a05 */
[----:B------:R-:W-:-:S09]  /*a890*/  ISETP.GT.U32.AND P5, PT, R22, R21, PT ;  /* 0x000000151600720c */ /* 0x000fd20003fa4070 */
[----:B------:R-:W-:Y:S02]  /*a8a0*/  @!P0 IMAD.IADD R27, R27, 0x1, -R5 ;  /* 0x000000011b1b8824 */ /* 0x000fe400078e0a05 */
[----:B0-----:R-:W-:Y:S01]  /*a8b0*/  VIADD R10, R28, 0x3c ;  /* 0x0000003c1c0a7836 */ /* 0x001fe20000000000 */
[----:B------:R-:W-:Y:S01]  /*a8c0*/  ISETP.GT.U32.AND P4, PT, R5, R24, PT ;  /* 0x000000180500720c */ /* 0x000fe20003f84070 */
[----:B------:R-:W-:-:S03]  /*a8d0*/  @!P5 IMAD.IADD R21, R21, 0x1, -R22 ;  /* 0x000000011515d824 */ /* 0x000fc600078e0a16 */
[----:B-1----:R-:W-:Y:S01]  /*a8e0*/  IABS R8, R10 ;  /* 0x0000000a00087213 */ /* 0x002fe20000000000 */
[----:B------:R-:W-:Y:S01]  /*a8f0*/  IMAD.MOV.U32 R9, RZ, RZ, R21 ;  /* 0x000000ffff097224 */ /* 0x000fe200078e0015 */
[----:B------:R-:W-:-:S07]  /*a900*/  ISETP.GT.U32.AND P1, PT, R5, R23, PT ;  /* 0x000000170500720c */ /* 0x000fce0003f24070 */
[----:B------:R-:W-:-:S06]  /*a910*/  @!P4 IMAD.IADD R24, R24, 0x1, -R5 ;  /* 0x000000011818c824 */ /* 0x000fcc00078e0a05 */
[----:B------:R-:W-:Y:S02]  /*a920*/  @!P1 IMAD.IADD R23, R23, 0x1, -R5 ;  /* 0x0000000117179824 */ /* 0x000fe400078e0a05 */
[----:B------:R-:W-:Y:S01]  /*a930*/  VIADD R11, R28, 0x3a ;  /* 0x0000003a1c0b7836 */ /* 0x000fe20000000000 */
[----:B--2---:R-:W-:Y:S02]  /*a940*/  ISETP.GE.AND P3, PT, R16, RZ, PT ;  /* 0x000000ff1000720c */ /* 0x004fe40003f66270 */
[----:B---3--:R-:W-:Y:S02]  /*a950*/  ISETP.GE.AND P4, PT, R17, RZ, PT ;  /* 0x000000ff1100720c */ /* 0x008fe40003f86270 */
[----:B-----5:R-:W-:Y:S02]  /*a960*/  ISETP.GE.AND P6, PT, R12, RZ, PT ;  /* 0x000000ff0c00720c */ /* 0x020fe40003fc6270 */
[----:B----4-:R-:W-:Y:S01]  /*a970*/  ISETP.GE.AND P0, PT, R13, RZ, PT ;  /* 0x000000ff0d00720c */ /* 0x010fe20003f06270 */
[----:B------:R-:W-:-:S10]  /*a980*/  VIADD R13, R28, 0x3d ;  /* 0x0000003d1c0d7836 */ /* 0x000fd40000000000 */
[----:B------:R-:W-:Y:S02]  /*a990*/  @!P6 IMAD.MOV R4, RZ, RZ, -R4 ;  /* 0x000000ffff04e224 */ /* 0x000fe400078e0a04 */
[----:B------:R-:W-:-:S03]  /*a9a0*/  @!P0 IMAD.MOV R3, RZ, RZ, -R3 ;  /* 0x000000ffff038224 */ /* 0x000fc600078e0a03 */
[----:B------:R0:W-:Y:S01]  /*a9b0*/  STL [R1+0xf4], R4 ;  /* 0x0000f40401007387 */ /* 0x0001e20000100800 */
[----:B------:R-:W-:Y:S02]  /*a9c0*/  IABS R12, R13 ;  /* 0x0000000d000c7213 */ /* 0x000fe40000000000 */
[----:B------:R-:W-:Y:S01]  /*a9d0*/  ISETP.GE.AND P5, PT, R19, RZ, PT ;  /* 0x000000ff1300720c */ /* 0x000fe20003fa6270 */
[----:B------:R1:W-:Y:S01]  /*a9e0*/  STL [R1+0xf0], R3 ;  /* 0x0000f00301007387 */ /* 0x0003e20000100800 */
[----:B0-----:R-:W-:-:S04]  /*a9f0*/  IMAD.MOV.U32 R4, RZ, RZ, R2 ;  /* 0x000000ffff047224 */ /* 0x001fc800078e0002 */
[----:B------:R-:W-:Y:S02]  /*aa00*/  @!P3 IMAD.MOV R4, RZ, RZ, -R4 ;  /* 0x000000ffff04b224 */ /* 0x000fe400078e0a04 */
[----:B-1----:R-:W-:-:S04]  /*aa10*/  IMAD.HI.U32 R3, R0, R8, RZ ;  /* 0x0000000800037227 */ /* 0x002fc800078e00ff */
[----:B------:R-:W-:Y:S01]  /*aa20*/  IMAD.HI.U32 R2, R0, R12, RZ ;  /* 0x0000000c00027227 */ /* 0x000fe200078e00ff */
[----:B------:R0:W-:Y:S01]  /*aa30*/  STL [R1+0xec], R4 ;  /* 0x0000ec0401007387 */ /* 0x0001e20000100800 */
[----:B------:R-:W-:Y:S02]  /*aa40*/  ISETP.NE.AND P0, PT, R6, RZ, PT ;  /* 0x000000ff0600720c */ /* 0x000fe40003f05270 */
[----:B------:R-:W-:Y:S02]  /*aa50*/  IMAD.MOV R2, RZ, RZ, -R2 ;  /* 0x000000ffff027224 */ /* 0x000fe400078e0a02 */
[----:B0-----:R-:W-:Y:S02]  /*aa60*/  IMAD.MOV R4, RZ, RZ, -R3 ;  /* 0x000000ffff047224 */ /* 0x001fe400078e0a03 */
[----:B------:R-:W-:Y:S02]  /*aa70*/  VIADD R3, R28, 0x3b ;  /* 0x0000003b1c037836 */ /* 0x000fe40000000000 */
[----:B------:R-:W-:-:S03]  /*aa80*/  IMAD R12, R5, R2, R12 ;  /* 0x00000002050c7224 */ /* 0x000fc600078e020c */
[----:B------:R-:W-:Y:S01]  /*aa90*/  IABS R17, R3 ;  /* 0x0000000300117213 */ /* 0x000fe20000000000 */
[----:B------:R-:W-:Y:S01]  /*aaa0*/  @!P5 IMAD.MOV R9, RZ, RZ, -R9 ;  /* 0x000000ffff09d224 */ /* 0x000fe200078e0a09 */
[----:B------:R-:W-:Y:S02]  /*aab0*/  @!P0 LOP3.LUT R9, RZ, R6, RZ, 0x33, !PT ;  /* 0x00000006ff098212 */ /* 0x000fe400078e33ff */
[----:B------:R-:W-:Y:S01]  /*aac0*/  ISETP.GT.U32.AND P0, PT, R5, R12, PT ;  /* 0x0000000c0500720c */ /* 0x000fe20003f04070 */
[----:B------:R-:W-:Y:S01]  /*aad0*/  IMAD.HI.U32 R16, R0, R17, RZ ;  /* 0x0000001100107227 */ /* 0x000fe200078e00ff */
[----:B------:R-:W-:-:S03]  /*aae0*/  ISETP.GE.AND P3, PT, R20, RZ, PT ;  /* 0x000000ff1400720c */ /* 0x000fc60003f66270 */
[----:B------:R-:W-:Y:S01]  /*aaf0*/  IMAD.MOV R16, RZ, RZ, -R16 ;  /* 0x000000ffff107224 */ /* 0x000fe200078e0a10 */
[----:B------:R-:W-:Y:S01]  /*ab00*/  ISETP.GE.AND P1, PT, R18, RZ, PT ;  /* 0x000000ff1200720c */ /* 0x000fe20003f26270 */
[C---:B------:R-:W-:Y:S02]  /*ab10*/  IMAD R8, R5.reuse, R4, R8 ;  /* 0x0000000405087224 */ /* 0x040fe400078e0208 */
[----:B------:R-:W-:Y:S02]  /*ab20*/  IMAD.MOV.U32 R20, RZ, RZ, R26 ;  /* 0x000000ffff147224 */ /* 0x000fe400078e001a */
[C---:B------:R-:W-:Y:S02]  /*ab30*/  IMAD R17, R5.reuse, R16, R17 ;  /* 0x0000001005117224 */ /* 0x040fe400078e0211 */
[----:B------:R-:W-:Y:S01]  /*ab40*/  @!P4 IMAD.MOV R20, RZ, RZ, -R20 ;  /* 0x000000ffff14c224 */ /* 0x000fe200078e0a14 */
[----:B------:R-:W-:Y:S01]  /*ab50*/  ISETP.GT.U32.AND P4, PT, R5, R8, PT ;  /* 0x000000080500720c */ /* 0x000fe20003f84070 */
[----:B------:R-:W-:Y:S01]  /*ab60*/  @!P0 IMAD.IADD R12, R12, 0x1, -R5 ;  /* 0x000000010c0c8824 */ /* 0x000fe200078e0a05 */
[----:B------:R-:W-:-:S02]  /*ab70*/  ISETP.GE.AND P5, PT, R7, RZ, PT ;  /* 0x000000ff0700720c */ /* 0x000fc40003fa6270 */
[----:B------:R-:W-:Y:S01]  /*ab80*/  ISETP.GT.U32.AND P0, PT, R5, R17, PT ;  /* 0x000000110500720c */ /* 0x000fe20003f04070 */
[----:B------:R-:W2:Y:S01]  /*ab90*/  LDL.LU R7, [R1+0x1b0c] ;  /* 0x001b0c0001077983 */ /* 0x000ea20000300800 */
[C---:B------:R-:W-:Y:S01]  /*aba0*/  VIADD R18, R28.reuse, 0x39 ;  /* 0x000000391c127836 */ /* 0x040fe20000000000 */
[----:B------:R-:W-:Y:S02]  /*abb0*/  IABS R19, R11 ;  /* 0x0000000b00137213 */ /* 0x000fe40000000000 */
[----:B------:R0:W-:Y:S01]  /*abc0*/  STL [R1+0x1a60], R9 ;  /* 0x001a600901007387 */ /* 0x0001e20000100800 */
[----:B------:R-:W-:Y:S01]  /*abd0*/  VIADD R4, R28, 0x38 ;  /* 0x000000381c047836 */ /* 0x000fe20000000000 */
[----:B------:R-:W-:Y:S01]  /*abe0*/  IABS R6, R18 ;  /* 0x0000001200067213 */ /* 0x000fe20000000000 */
[----:B0-----:R-:W-:Y:S01]  /*abf0*/  IMAD.MOV.U32 R9, RZ, RZ, R14 ;  /* 0x000000ffff097224 */ /* 0x001fe200078e000e */
[----:B------:R0:W-:Y:S01]  /*ac00*/  STL [R1+0xe8], R20 ;  /* 0x0000e81401007387 */ /* 0x0001e20000100800 */
[----:B------:R-:W-:-:S02]  /*ac10*/  IMAD.MOV.U32 R14, RZ, RZ, R19 ;  /* 0x000000ffff0e7224 */ /* 0x000fc400078e0013 */
[----:B------:R-:W-:Y:S01]  /*ac20*/  @!P1 IMAD.MOV R9, RZ, RZ, -R9 ;  /* 0x000000ffff099224 */ /* 0x000fe200078e0a09 */
[----:B------:R-:W-:Y:S01]  /*ac30*/  ISETP.GE.AND P6, PT, R29, RZ, PT ;  /* 0x000000ff1d00720c */ /* 0x000fe20003fc6270 */
[----:B------:R-:W-:Y:S01]  /*ac40*/  @!P4 IMAD.IADD R8, R8, 0x1, -R5 ;  /* 0x000000010808c824 */ /* 0x000fe200078e0a05 */
[----:B------:R-:W-:Y:S01]  /*ac50*/  IABS R2, R4 ;  /* 0x0000000400027213 */ /* 0x000fe20000000000 */
[C---:B------:R-:W-:Y:S01]  /*ac60*/  IMAD.HI.U32 R19, R0.reuse, R6, RZ ;  /* 0x0000000600137227 */ /* 0x040fe200078e00ff */
[----:B------:R1:W-:Y:S01]  /*ac70*/  STL [R1+0xe4], R9 ;  /* 0x0000e40901007387 */ /* 0x0003e20000100800 */
[----:B------:R-:W-:Y:S02]  /*ac80*/  ISETP.GE.AND P1, PT, R13, RZ, PT ;  /* 0x000000ff0d00720c */ /* 0x000fe40003f26270 */
[----:B0-----:R-:W-:Y:S02]  /*ac90*/  IMAD.MOV.U32 R20, RZ, RZ, R27 ;  /* 0x000000ffff147224 */ /* 0x001fe400078e001b */
[----:B------:R-:W-:-:S04]  /*aca0*/  IMAD.HI.U32 R13, R0, R14, RZ ;  /* 0x0000000e000d7227 */ /* 0x000fc800078e00ff */
[----:B------:R-:W-:Y:S02]  /*acb0*/  @!P0 IMAD.IADD R17, R17, 0x1, -R5 ;  /* 0x0000000111118824 */ /* 0x000fe400078e0a05 */
[----:B-1----:R-:W-:Y:S02]  /*acc0*/  IMAD.MOV.U32 R9, RZ, RZ, R25 ;  /* 0x000000ffff097224 */ /* 0x002fe400078e0019 */
[----:B------:R-:W-:Y:S01]  /*acd0*/  @!P2 IMAD.MOV R20, RZ, RZ, -R20 ;  /* 0x000000ffff14a224 */ /* 0x000fe200078e0a14 */
[----:B------:R-:W-:Y:S01]  /*ace0*/  ISETP.GT.U32.AND P2, PT, R5, R8, PT ;  /* 0x000000080500720c */ /* 0x000fe20003f44070 */
[----:B------:R-:W-:Y:S02]  /*acf0*/  IMAD.MOV R19, RZ, RZ, -R19 ;  /* 0x000000ffff137224 */ /* 0x000fe400078e0a13 */
[----:B------:R-:W-:-:S04]  /*ad00*/  IMAD.HI.U32 R16, R0, R2, RZ ;  /* 0x0000000200107227 */ /* 0x000fc800078e00ff */
[----:B------:R-:W-:Y:S02]  /*ad10*/  IMAD.MOV R13, RZ, RZ, -R13 ;  /* 0x000000ffff0d7224 */ /* 0x000fe400078e0a0d */
[----:B------:R-:W-:Y:S01]  /*ad20*/  @!P3 IMAD.MOV R9, RZ, RZ, -R9 ;  /* 0x000000ffff09b224 */ /* 0x000fe200078e0a09 */
[C---:B------:R-:W-:Y:S01]  /*ad30*/  ISETP.GT.U32.AND P3, PT, R5.reuse, R17, PT ;  /* 0x000000110500720c */ /* 0x040fe20003f64070 */
[C---:B------:R-:W-:Y:S02]  /*ad40*/  IMAD R6, R5.reuse, R19, R6 ;  /* 0x0000001305067224 */ /* 0x040fe400078e0206 */
[----:B------:R-:W-:Y:S02]  /*ad50*/  IMAD.MOV R16, RZ, RZ, -R16 ;  /* 0x000000ffff107224 */ /* 0x000fe400078e0a10 */
[C---:B------:R-:W-:Y:S02]  /*ad60*/  IMAD R13, R5.reuse, R13, R14 ;  /* 0x0000000d050d7224 */ /* 0x040fe400078e020e */
[----:B------:R-:W-:Y:S01]  /*ad70*/  IMAD.MOV.U32 R19, RZ, RZ, R24 ;  /* 0x000000ffff137224 */ /* 0x000fe200078e0018 */
[----:B------:R-:W-:Y:S01]  /*ad80*/  STL [R1+0xe0], R20 ;  /* 0x0000e01401007387 */ /* 0x000fe20000100800 */
[C---:B------:R-:W-:Y:S01]  /*ad90*/  IMAD R2, R5.reuse, R16, R2 ;  /* 0x0000001005027224 */ /* 0x040fe200078e0202 */
[C---:B------:R-:W-:Y:S01]  /*ada0*/  ISETP.GT.U32.AND P0, PT, R5.reuse, R12, PT ;  /* 0x0000000c0500720c */ /* 0x040fe20003f04070 */
[----:B------:R-:W-:Y:S01]  /*adb0*/  @!P6 IMAD.MOV R19, RZ, RZ, -R19 ;  /* 0x000000ffff13e224 */ /* 0x000fe200078e0a13 */
[----:B------:R0:W-:Y:S01]  /*adc0*/  STL [R1+0xdc], R9 ;  /* 0x0000dc0901007387 */ /* 0x0001e20000100800 */
[C---:B------:R-:W-:Y:S01]  /*add0*/  ISETP.GT.U32.AND P6, PT, R5.reuse, R13, PT ;  /* 0x0000000d0500720c */ /* 0x040fe20003fc4070 */
[----:B------:R-:W-:Y:S01]  /*ade0*/  @!P2 IMAD.IADD R8, R8, 0x1, -R5 ;  /* 0x000000010808a824 */ /* 0x000fe200078e0a05 */
[----:B------:R-:W-:Y:S01]  /*adf0*/  ISETP.GT.U32.AND P2, PT, R5, R2, PT ;  /* 0x000000020500720c */ /* 0x000fe20003f44070 */
[----:B------:R-:W-:-:S02]  /*ae00*/  VIADD R14, R28, 0x37 ;  /* 0x000000371c0e7836 */ /* 0x000fc40000000000 */
[----:B0-----:R-:W-:Y:S02]  /*ae10*/  IMAD.MOV.U32 R9, RZ, RZ, R23 ;  /* 0x000000ffff097224 */ /* 0x001fe400078e0017 */
[----:B------:R-:W-:Y:S02]  /*ae20*/  @!P3 IMAD.IADD R17, R17, 0x1, -R5 ;  /* 0x000000011111b824 */ /* 0x000fe400078e0a05 */
[----:B------:R-:W-:Y:S01]  /*ae30*/  @!P5 IMAD.MOV R9, RZ, RZ, -R9 ;  /* 0x000000ffff09d224 */ /* 0x000fe200078e0a09 */
[----:B------:R-:W-:Y:S02]  /*ae40*/  ISETP.GT.U32.AND P5, PT, R5, R6, PT ;  /* 0x000000060500720c */ /* 0x000fe40003fa4070 */
[C---:B------:R-:W-:Y:S01]  /*ae50*/  ISETP.GE.AND P3, PT, R28.reuse, RZ, PT ;  /* 0x000000ff1c00720c */ /* 0x040fe20003f66270 */
[----:B------:R-:W-:Y:S01]  /*ae60*/  VIADD R16, R28, 0x36 ;  /* 0x000000361c107836 */ /* 0x000fe20000000000 */
[----:B------:R-:W-:Y:S02]  /*ae70*/  ISETP.GE.AND P4, PT, R10, RZ, PT ;  /* 0x000000ff0a00720c */ /* 0x000fe40003f86270 */
[----:B------:R-:W-:Y:S01]  /*ae80*/  IABS R10, R14 ;  /* 0x0000000e000a7213 */ /* 0x000fe20000000000 */
[--C-:B------:R-:W-:Y:S01]  /*ae90*/  @!P0 IMAD.IADD R12, R12, 0x1, -R5.reuse ;  /* 0x000000010c0c8824 */ /* 0x100fe200078e0a05 */
[----:B------:R0:W-:Y:S01]  /*aea0*/  STL [R1+0xd8], R19 ;  /* 0x0000d81301007387 */ /* 0x0001e20000100800 */
[----:B------:R-:W-:Y:S01]  /*aeb0*/  @!P6 IMAD.IADD R13, R13, 0x1, -R5 ;  /* 0x000000010d0de824 */ /* 0x000fe200078e0a05 */
[----:B------:R-:W-:Y:S01]  /*aec0*/  ISETP.GE.AND P6, PT, R11, RZ, PT ;  /* 0x000000ff0b00720c */ /* 0x000fe20003fc6270 */
[----:B------:R-:W-:Y:S01]  /*aed0*/  IMAD.HI.U32 R20, R0, R10, RZ ;  /* 0x0000000a00147227 */ /* 0x000fe200078e00ff */
[----:B------:R1:W-:Y:S01]  /*aee0*/  STL [R1+0xd4], R9 ;  /* 0x0000d40901007387 */ /* 0x0003e20000100800 */
[----:B------:R-:W-:-:S02]  /*aef0*/  ISETP.GE.AND P0, PT, R3, RZ, PT ;  /* 0x000000ff0300720c */ /* 0x000fc40003f06270 */
[----:B------:R-:W-:Y:S01]  /*af00*/  IMAD.MOV.U32 R11, RZ, RZ, R15 ;  /* 0x000000ffff0b7224 */ /* 0x000fe200078e000f */
[----:B0-----:R-:W-:Y:S01]  /*af10*/  IABS R19, R16 ;  /* 0x0000001000137213 */ /* 0x001fe20000000000 */
[--C-:B------:R-:W-:Y:S02]  /*af20*/  @!P5 IMAD.IADD R6, R6, 0x1, -R5.reuse ;  /* 0x000000010606d824 */ /* 0x100fe400078e0a05 */
[----:B------:R-:W-:Y:S02]  /*af30*/  @!P2 IMAD.IADD R2, R2, 0x1, -R5 ;  /* 0x000000010202a824 */ /* 0x000fe400078e0a05 */
[----:B-1----:R-:W-:Y:S01]  /*af40*/  IMAD.MOV.U32 R9, RZ, RZ, R12 ;  /* 0x000000ffff097224 */ /* 0x002fe200078e000c */
[----:B------:R-:W-:Y:S01]  /*af50*/  ISETP.GT.U32.AND P2, PT, R5, R13, PT ;  /* 0x0000000d0500720c */ /* 0x000fe20003f44070 */
[----:B------:R-:W-:-:S04]  /*af60*/  IMAD.HI.U32 R3, R0, R19, RZ ;  /* 0x0000001300037227 */ /* 0x000fc800078e00ff */
[----:B------:R-:W-:Y:S02]  /*af70*/  IMAD.MOV R20, RZ, RZ, -R20 ;  /* 0x000000ffff147224 */ /* 0x000fe400078e0a14 */
[----:B------:R-:W-:Y:S02]  /*af80*/  @!P3 IMAD.MOV R11, RZ, RZ, -R11 ;  /* 0x000000ffff0bb224 */ /* 0x000fe400078e0a0b */
[----:B------:R-:W-:Y:S01]  /*af90*/  @!P1 IMAD.MOV R9, RZ, RZ, -R9 ;  /* 0x000000ffff099224 */ /* 0x000fe200078e0a09 */
[C---:B------:R-:W-:Y:S01]  /*afa0*/  ISETP.GT.U32.AND P1, PT, R5.reuse, R6, PT ;  /* 0x000000060500720c */ /* 0x040fe20003f24070 */
[----:B------:R-:W-:Y:S01]  /*afb0*/  IMAD.MOV R3, RZ, RZ, -R3 ;  /* 0x000000ffff037224 */ /* 0x000fe200078e0a03 */
[----:B------:R-:W-:Y:S01]  /*afc0*/  STL [R1+0x1ad8], R11 ;  /* 0x001ad80b01007387 */ /* 0x000fe20000100800 */
[C---:B------:R-:W-:Y:S02]  /*afd0*/  IMAD R10, R5.reuse, R20, R10 ;  /* 0x00000014050a7224 */ /* 0x040fe400078e020a */
[----:B------:R-:W-:Y:S01]  /*afe0*/  IMAD.MOV.U32 R12, RZ, RZ, R8 ;  /* 0x000000ffff0c7224 */ /* 0x000fe200078e0008 */
[----:B------:R0:W-:Y:S01]  /*aff0*/  STL [R1+0xd0], R9 ;  /* 0x0000d00901007387 */ /* 0x0001e20000100800 */
[----:B------:R-:W-:-:S02]  /*b000*/  IMAD R3, R5, R3, R19 ;  /* 0x0000000305037224 */ /* 0x000fc400078e0213 */
[----:B------:R-:W-:Y:S02]  /*b010*/  VIADD R15, R28, 0x35 ;  /* 0x000000351c0f7836 */ /* 0x000fe40000000000 */
[----:B------:R-:W-:Y:S01]  /*b020*/  @!P4 IMAD.MOV R12, RZ, RZ, -R12 ;  /* 0x000000ffff0cc224 */ /* 0x000fe200078e0a0c */
[C---:B------:R-:W-:Y:S01]  /*b030*/  ISETP.GT.U32.AND P4, PT, R5.reuse, R10, PT ;  /* 0x0000000a0500720c */ /* 0x040fe20003f84070 */
[----:B0-----:R-:W-:Y:S01]  /*b040*/  IMAD.MOV.U32 R9, RZ, RZ, R17 ;  /* 0x000000ffff097224 */ /* 0x001fe200078e0011 */
[----:B------:R-:W-:Y:S01]  /*b050*/  ISETP.GT.U32.AND P3, PT, R5, R2, PT ;  /* 0x000000020500720c */ /* 0x000fe20003f64070 */
[----:B------:R-:W-:Y:S02]  /*b060*/  @!P2 IMAD.IADD R13, R13, 0x1, -R5 ;  /* 0x000000010d0da824 */ /* 0x000fe400078e0a05 */
[----:B------:R-:W-:Y:S01]  /*b070*/  @!P0 IMAD.MOV R9, RZ, RZ, -R9 ;  /* 0x000000ffff098224 */ /* 0x000fe200078e0a09 */
[----:B------:R-:W-:Y:S02]  /*b080*/  ISETP.GE.AND P0, PT, R4, RZ, PT ;  /* 0x000000ff0400720c */ /* 0x000fe40003f06270 */
[----:B------:R-:W-:-:S02]  /*b090*/  IABS R4, R15 ;  /* 0x0000000f00047213 */ /* 0x000fc40000000000 */
[----:B------:R-:W-:Y:S01]  /*b0a0*/  ISETP.GT.U32.AND P2, PT, R5, R3, PT ;  /* 0x000000030500720c */ /* 0x000fe20003f44070 */
[----:B------:R-:W-:Y:S01]  /*b0b0*/  @!P1 IMAD.IADD R6, R6, 0x1, -R5 ;  /* 0x0000000106069824 */ /* 0x000fe200078e0a05 */
[----:B------:R-:W-:Y:S01]  /*b0c0*/  ISETP.GE.AND P1, PT, R14, RZ, PT ;  /* 0x000000ff0e00720c */ /* 0x000fe20003f26270 */
[----:B------:R-:W-:Y:S01]  /*b0d0*/  IMAD.HI.U32 R14, R0, R4, RZ ;  /* 0x00000004000e7227 */ /* 0x000fe200078e00ff */
[----:B------:R-:W-:-:S03]  /*b0e0*/  ISETP.GE.AND P5, PT, R18, RZ, PT ;  /* 0x000000ff1200720c */ /* 0x000fc60003fa6270 */
[----:B------:R-:W-:Y:S02]  /*b0f0*/  IMAD.MOV.U32 R11, RZ, RZ, R28 ;  /* 0x000000ffff0b7224 */ /* 0x000fe400078e001c */
[--C-:B------:R-:W-:Y:S02]  /*b100*/  @!P4 IMAD.IADD R10, R10, 0x1, -R5.reuse ;  /* 0x000000010a0ac824 */ /* 0x100fe400078e0a05 */
[----:B------:R-:W-:Y:S02]  /*b110*/  IMAD.MOV R14, RZ, RZ, -R14 ;  /* 0x000000ffff0e7224 */ /* 0x000fe400078e0a0e */
[----:B------:R-:W-:Y:S02]  /*b120*/  VIADD R8, R11, 0x34 ;  /* 0x000000340b087836 */ /* 0x000fe40000000000 */
[--C-:B------:R-:W-:Y:S02]  /*b130*/  @!P3 IMAD.IADD R2, R2, 0x1, -R5.reuse ;  /* 0x000000010202b824 */ /* 0x100fe400078e0a05 */
[----:B------:R-:W-:Y:S01]  /*b140*/  @!P2 IMAD.IADD R3, R3, 0x1, -R5 ;  /* 0x000000010303a824 */ /* 0x000fe200078e0a05 */
[C---:B------:R-:W-:Y:S01]  /*b150*/  ISETP.GT.U32.AND P2, PT, R5.reuse, R10, PT ;  /* 0x0000000a0500720c */ /* 0x040fe20003f44070 */
[----:B------:R-:W-:Y:S01]  /*b160*/  IMAD R14, R5, R14, R4 ;  /* 0x0000000e050e7224 */ /* 0x000fe200078e0204 */
[----:B------:R-:W-:Y:S01]  /*b170*/  STL [R1+0xcc], R12 ;  /* 0x0000cc0c01007387 */ /* 0x000fe20000100800 */
[----:B------:R-:W-:Y:S01]  /*b180*/  @!P0 IMAD.MOV R2, RZ, RZ, -R2 ;  /* 0x000000ffff028224 */ /* 0x000fe200078e0a02 */
[----:B------:R-:W-:-:S02]  /*b190*/  IABS R17, R8 ;  /* 0x0000000800117213 */ /* 0x000fc40000000000 */
[----:B------:R0:W-:Y:S01]  /*b1a0*/  STL [R1+0xc8], R9 ;  /* 0x0000c80901007387 */ /* 0x0001e20000100800 */
[----:B------:R-:W-:Y:S01]  /*b1b0*/  ISETP.GT.U32.AND P0, PT, R5, R14, PT ;  /* 0x0000000e0500720c */ /* 0x000fe20003f04070 */
[----:B------:R-:W-:Y:S02]  /*b1c0*/  IMAD.MOV.U32 R18, RZ, RZ, R13 ;  /* 0x000000ffff127224 */ /* 0x000fe400078e000d */
[----:B0-----:R-:W-:Y:S02]  /*b1d0*/  IMAD.MOV.U32 R9, RZ, RZ, R6 ;  /* 0x000000ffff097224 */ /* 0x001fe400078e0006 */
[----:B------:R-:W-:-:S04]  /*b1e0*/  IMAD.HI.U32 R12, R0, R17, RZ ;  /* 0x00000011000c7227 */ /* 0x000fc800078e00ff */
[----:B------:R-:W-:Y:S01]  /*b1f0*/  @!P5 IMAD.MOV R9, RZ, RZ, -R9 ;  /* 0x000000ffff09d224 */ /* 0x000fe200078e0a09 */
[----:B------:R-:W-:Y:S02]  /*b200*/  ISETP.GT.U32.AND P5, PT, R5, R3, PT ;  /* 0x000000030500720c */ /* 0x000fe40003fa4070 */
[----:B------:R-:W-:Y:S01]  /*b210*/  ISETP.GE.AND P4, PT, R15, RZ, PT ;  /* 0x000000ff0f00720c */ /* 0x000fe20003f86270 */
[----:B------:R-:W-:Y:S02]  /*b220*/  VIADD R15, R11, 0x33 ;  /* 0x000000330b0f7836 */ /* 0x000fe40000000000 */
[----:B------:R-:W-:Y:S02]  /*b230*/  IMAD.MOV R12, RZ, RZ, -R12 ;  /* 0x000000ffff0c7224 */ /* 0x000fe400078e0a0c */
[----:B------:R-:W-:Y:S02]  /*b240*/  @!P2 IMAD.IADD R10, R10, 0x1, -R5 ;  /* 0x000000010a0aa824 */ /* 0x000fe400078e0a05 */
[----:B------:R-:W-:Y:S01]  /*b250*/  @!P6 IMAD.MOV R18, RZ, RZ, -R18 ;  /* 0x000000ffff12e224 */ /* 0x000fe200078e0a12 */
[----:B------:R-:W-:Y:S01]  /*b260*/  ISETP.GE.AND P6, PT, R8, RZ, PT ;  /* 0x000000ff0800720c */ /* 0x000fe20003fc6270 */
[----:B------:R-:W-:Y:S01]  /*b270*/  IMAD R17, R5, R12, R17 ;  /* 0x0000000c05117224 */ /* 0x000fe200078e0211 */
[----:B------:R-:W-:Y:S01]  /*b280*/  ISETP.GE.AND P2, PT, R15, RZ, PT ;  /* 0x000000ff0f00720c */ /* 0x000fe20003f46270 */
[----:B------:R-:W-:Y:S01]  /*b290*/  IMAD.MOV.U32 R8, RZ, RZ, R10 ;  /* 0x000000ffff087224 */ /* 0x000fe200078e000a */
[----:B------:R-:W-:Y:S01]  /*b2a0*/  IABS R15, R15 ;  /* 0x0000000f000f7213 */ /* 0x000fe20000000000 */
[----:B------:R-:W-:-:S02]  /*b2b0*/  @!P0 IMAD.IADD R14, R14, 0x1, -R5 ;  /* 0x000000010e0e8824 */ /* 0x000fc400078e0a05 */
[----:B------:R-:W-:Y:S01]  /*b2c0*/  @!P5 IMAD.IADD R3, R3, 0x1, -R5 ;  /* 0x000000010303d824 */ /* 0x000fe200078e0a05 */
[C---:B------:R-:W-:Y:S01]  /*b2d0*/  ISETP.GT.U32.AND P5, PT, R5.reuse, R17, PT ;  /* 0x000000110500720c */ /* 0x040fe20003fa4070 */
[----:B------:R-:W-:Y:S01]  /*b2e0*/  @!P1 IMAD.MOV R8, RZ, RZ, -R8 ;  /* 0x000000ffff089224 */ /* 0x000fe200078e0a08 */
[----:B------:R-:W-:Y:S01]  /*b2f0*/  ISETP.GT.U32.AND P1, PT, R5, R14, PT ;  /* 0x0000000e0500720c */ /* 0x000fe20003f24070 */
[----:B------:R-:W-:Y:S01]  /*b300*/  IMAD.HI.U32 R10, R0, R15, RZ ;  /* 0x0000000f000a7227 */ /* 0x000fe200078e00ff */
[----:B------:R-:W-:Y:S03]  /*b310*/  STL [R1+0xc4], R18 ;  /* 0x0000c41201007387 */ /* 0x000fe60000100800 */
[----:B------:R-:W-:Y:S01]  /*b320*/  IMAD.MOV R10, RZ, RZ, -R10 ;  /* 0x000000ffff0a7224 */ /* 0x000fe200078e0a0a */
[----:B------:R-:W-:Y:S01]  /*b330*/  STL [R1+0xc0], R9 ;  /* 0x0000c00901007387 */ /* 0x000fe20000100800 */
[----:B------:R-:W-:-:S02]  /*b340*/  ISETP.GE.AND P3, PT, R16, RZ, PT ;  /* 0x000000ff1000720c */ /* 0x000fc40003f66270 */
[----:B------:R-:W-:Y:S01]  /*b350*/  IMAD R15, R5, R10, R15 ;  /* 0x0000000a050f7224 */ /* 0x000fe200078e020f */
[----:B------:R0:W-:Y:S01]  /*b360*/  STL [R1+0xbc], R2 ;  /* 0x0000bc0201007387 */ /* 0x0001e20000100800 */
[----:B------:R-:W-:Y:S02]  /*b370*/  VIADD R6, R11, 0x32 ;  /* 0x000000320b067836 */ /* 0x000fe40000000000 */
[--C-:B------:R-:W-:Y:S02]  /*b380*/  @!P5 IMAD.IADD R17, R17, 0x1, -R5.reuse ;  /* 0x000000011111d824 */ /* 0x100fe400078e0a05 */
[----:B------:R-:W-:Y:S02]  /*b390*/  @!P1 IMAD.IADD R14, R14, 0x1, -R5 ;  /* 0x000000010e0e9824 */ /* 0x000fe400078e0a05 */
[----:B0-----:R-:W-:Y:S01]  /*b3a0*/  VIADD R2, R11, 0x31 ;  /* 0x000000310b027836 */ /* 0x001fe20000000000 */
[----:B------:R-:W-:-:S04]  /*b3b0*/  ISETP.GT.U32.AND P1, PT, R5, R15, PT ;  /* 0x0000000f0500720c */ /* 0x000fc80003f24070 */
[----:B------:R-:W-:Y:S02]  /*b3c0*/  IABS R13, R2 ;  /* 0x00000002000d7213 */ /* 0x000fe40000000000 */
[----:B------:R-:W-:Y:S02]  /*b3d0*/  IABS R4, R6 ;  /* 0x0000000600047213 */ /* 0x000fe40000000000 */
[----:B------:R-:W-:Y:S01]  /*b3e0*/  ISETP.GE.AND P0, PT, R6, RZ, PT ;  /* 0x000000ff0600720c */ /* 0x000fe20003f06270 */
[----:B------:R-:W-:Y:S01]  /*b3f0*/  IMAD.HI.U32 R6, R0, R13, RZ ;  /* 0x0000000d00067227 */ /* 0x000fe200078e00ff */
[----:B------:R-:W-:Y:S01]  /*b400*/  ISETP.GT.U32.AND P5, PT, R5, R17, PT ;  /* 0x000000110500720c */ /* 0x000fe20003fa4070 */
[----:B------:R0:W-:Y:S02]  /*b410*/  STL [R1+0xb8], R8 ;  /* 0x0000b80801007387 */ /* 0x0001e40000100800 */
[----:B------:R-:W-:Y:S01]  /*b420*/  @!P3 IMAD.MOV R3, RZ, RZ, -R3 ;  /* 0x000000ffff03b224 */ /* 0x000fe200078e0a03 */
[----:B------:R-:W-:Y:S01]  /*b430*/  ISETP.GE.AND P3, PT, R2, RZ, PT ;  /* 0x000000ff0200720c */ /* 0x000fe20003f66270 */
[----:B------:R-:W-:-:S02]  /*b440*/  IMAD.MOV R6, RZ, RZ, -R6 ;  /* 0x000000ffff067224 */ /* 0x000fc400078e0a06 */
[----:B------:R-:W-:Y:S02]  /*b450*/  VIADD R2, R11, 0x30 ;  /* 0x000000300b027836 */ /* 0x000fe40000000000 */
[----:B0-----:R-:W-:-:S04]  /*b460*/  IMAD.HI.U32 R8, R0, R4, RZ ;  /* 0x0000000400087227 */ /* 0x001fc800078e00ff */
[----:B------:R-:W-:Y:S02]  /*b470*/  IMAD.MOV.U32 R9, RZ, RZ, R14 ;  /* 0x000000ffff097224 */ /* 0x000fe400078e000e */
[----:B------:R-:W-:Y:S02]  /*b480*/  IMAD.MOV R8, RZ, RZ, -R8 ;  /* 0x000000ffff087224 */ /* 0x000fe400078e0a08 */
[----:B------:R-:W-:Y:S01]  /*b490*/  IMAD R13, R5, R6, R13 ;  /* 0x00000006050d7224 */ /* 0x000fe200078e020d */
[----:B------:R-:W-:Y:S01]  /*b4a0*/  IABS R6, R2 ;  /* 0x0000000200067213 */ /* 0x000fe20000000000 */
[----:B------:R-:W-:Y:S02]  /*b4b0*/  @!P1 IMAD.IADD R15, R15, 0x1, -R5 ;  /* 0x000000010f0f9824 */ /* 0x000fe400078e0a05 */
[----:B------:R-:W-:Y:S02]  /*b4c0*/  @!P4 IMAD.MOV R9, RZ, RZ, -R9 ;  /* 0x000000ffff09c224 */ /* 0x000fe400078e0a09 */
[C---:B------:R-:W-:Y:S01]  /*b4d0*/  IMAD R4, R5.reuse, R8, R4 ;  /* 0x0000000805047224 */ /* 0x040fe200078e0204 */
[----:B------:R-:W-:Y:S01]  /*b4e0*/  ISETP.GT.U32.AND P4, PT, R5, R15, PT ;  /* 0x0000000f0500720c */ /* 0x000fe20003f84070 */
[----:B------:R-:W-:Y:S01]  /*b4f0*/  @!P5 IMAD.IADD R17, R17, 0x1, -R5 ;  /* 0x000000011111d824 */ /* 0x000fe200078e0a05 */
[----:B------:R-:W-:Y:S01]  /*b500*/  STL [R1+0xb4], R3 ;  /* 0x0000b40301007387 */ /* 0x000fe20000100800 */
[----:B------:R-:W-:Y:S01]  /*b510*/  IMAD.HI.U32 R14, R0, R6, RZ ;  /* 0x00000006000e7227 */ /* 0x000fe200078e00ff */
[----:B------:R-:W-:-:S02]  /*b520*/  ISETP.GT.U32.AND P5, PT, R5, R4, PT ;  /* 0x000000040500720c */ /* 0x000fc40003fa4070 */
[----:B------:R0:W-:Y:S01]  /*b530*/  STL [R1+0xb0], R9 ;  /* 0x0000b00901007387 */ /* 0x0001e20000100800 */
[----:B------:R-:W-:Y:S01]  /*b540*/  ISETP.GT.U32.AND P1, PT, R5, R13, PT ;  /* 0x0000000d0500720c */ /* 0x000fe20003f24070 */
[----:B------:R-:W-:Y:S02]  /*b550*/  IMAD.MOV R14, RZ, RZ, -R14 ;  /* 0x000000ffff0e7224 */ /* 0x000fe400078e0a0e */
[----:B0-----:R-:W-:-:S04]  /*b560*/  IMAD.MOV.U32 R9, RZ, RZ, R17 ;  /* 0x000000ffff097224 */ /* 0x001fc800078e0011 */
[----:B------:R-:W-:Y:S01]  /*b570*/  @!P6 IMAD.MOV R9, RZ, RZ, -R9 ;  /* 0x000000ffff09e224 */ /* 0x000fe200078e0a09 */
[----:B------:R-:W-:Y:S01]  /*b580*/  ISETP.GE.AND P6, PT, R2, RZ, PT ;  /* 0x000000ff0200720c */ /* 0x000fe20003fc6270 */
[----:B------:R-:W-:Y:S02]  /*b590*/  IMAD R2, R5, R14, R6 ;  /* 0x0000000e05027224 */ /* 0x000fe400078e0206 */
[C---:B------:R-:W-:Y:S02]  /*b5a0*/  VIADD R16, R11.reuse, 0x2f ;  /* 0x0000002f0b107836 */ /* 0x040fe40000000000 */
[----:B------:R-:W-:Y:S02]  /*b5b0*/  VIADD R10, R11, 0x2e ;  /* 0x0000002e0b0a7836 */ /* 0x000fe40000000000 */
[--C-:B------:R-:W-:Y:S01]  /*b5c0*/  @!P4 IMAD.IADD R15, R15, 0x1, -R5.reuse ;  /* 0x000000010f0fc824 */ /* 0x100fe200078e0a05 */
[----:B------:R-:W-:Y:S01]  /*b5d0*/  ISETP.GT.U32.AND P4, PT, R5, R2, PT ;  /* 0x000000020500720c */ /* 0x000fe20003f84070 */
[--C-:B------:R-:W-:Y:S01]  /*b5e0*/  @!P5 IMAD.IADD R4, R4, 0x1, -R5.reuse ;  /* 0x000000010404d824 */ /* 0x100fe200078e0a05 */
[----:B------:R-:W-:Y:S01]  /*b5f0*/  IABS R18, R16 ;  /* 0x0000001000127213 */ /* 0x000fe20000000000 */
[----:B------:R-:W-:Y:S01]  /*b600*/  @!P1 IMAD.IADD R13, R13, 0x1, -R5 ;  /* 0x000000010d0d9824 */ /* 0x000fe200078e0a05 */
[----:B------:R-:W-:Y:S01]  /*b610*/  IABS R12, R10 ;  /* 0x0000000a000c7213 */ /* 0x000fe20000000000 */
[----:B------:R-:W-:Y:S01]  /*b620*/  VIADD R3, R11, 0x2d ;  /* 0x0000002d0b037836 */ /* 0x000fe20000000000 */
[C---:B------:R-:W-:Y:S01]  /*b630*/  ISETP.GT.U32.AND P5, PT, R5.reuse, R4, PT ;  /* 0x000000040500720c */ /* 0x040fe20003fa4070 */
[----:B------:R-:W-:Y:S01]  /*b640*/  IMAD.HI.U32 R17, R0, R18, RZ ;  /* 0x0000001200117227 */ /* 0x000fe200078e00ff */
[----:B------:R-:W-:-:S02]  /*b650*/  ISETP.GT.U32.AND P1, PT, R5, R13, PT ;  /* 0x0000000d0500720c */ /* 0x000fc40003f24070 */
[----:B------:R-:W-:Y:S01]  /*b660*/  IABS R8, R3 ;  /* 0x0000000300087213 */ /* 0x000fe20000000000 */
[----:B------:R-:W-:Y:S01]  /*b670*/  IMAD.HI.U32 R6, R0, R12, RZ ;  /* 0x0000000c00067227 */ /* 0x000fe200078e00ff */
[----:B------:R0:W-:Y:S03]  /*b680*/  STL [R1+0xac], R9 ;  /* 0x0000ac0901007387 */ /* 0x0001e60000100800 */
[----:B------:R-:W-:Y:S02]  /*b690*/  IMAD.MOV R17, RZ, RZ, -R17 ;  /* 0x000000ffff117224 */ /* 0x000fe400078e0a11 */
[----:B------:R-:W-:Y:S02]  /*b6a0*/  IMAD.MOV R6, RZ, RZ, -R6 ;  /* 0x000000ffff067224 */ /* 0x000fe400078e0a06 */
[----:B------:R-:W-:Y:S02]  /*b6b0*/  @!P4 IMAD.IADD R2, R2, 0x1, -R5 ;  /* 0x000000010202c824 */ /* 0x000fe400078e0a05 */
[----:B------:R-:W-:-:S04]  /*b6c0*/  IMAD.HI.U32 R14, R0, R8, RZ ;  /* 0x00000008000e7227 */ /* 0x000fc800078e00ff */
[----:B0-----:R-:W-:Y:S02]  /*b6d0*/  IMAD.MOV.U32 R9, RZ, RZ, R15 ;  /* 0x000000ffff097224 */ /* 0x001fe400078e000f */
[C---:B------:R-:W-:Y:S02]  /*b6e0*/  IMAD R18, R5.reuse, R17, R18 ;  /* 0x0000001105127224 */ /* 0x040fe400078e0212 */
[C---:B------:R-:W-:Y:S02]  /*b6f0*/  IMAD R12, R5.reuse, R6, R12 ;  /* 0x00000006050c7224 */ /* 0x040fe400078e020c */
[----:B------:R-:W-:Y:S01]  /*b700*/  @!P2 IMAD.MOV R9, RZ, RZ, -R9 ;  /* 0x000000ffff09a224 */ /* 0x000fe200078e0a09 */
[----:B------:R-:W-:Y:S01]  /*b710*/  ISETP.GT.U32.AND P2, PT, R5, R2, PT ;  /* 0x000000020500720c */ /* 0x000fe20003f44070 */
[----:B------:R-:W-:Y:S02]  /*b720*/  IMAD.MOV R14, RZ, RZ, -R14 ;  /* 0x000000ffff0e7224 */ /* 0x000fe400078e0a0e */
[----:B------:R-:W-:-:S02]  /*b730*/  VIADD R6, R11, 0x2c ;  /* 0x0000002c0b067836 */ /* 0x000fc40000000000 */
[--C-:B------:R-:W-:Y:S01]  /*b740*/  @!P5 IMAD.IADD R4, R4, 0x1, -R5.reuse ;  /* 0x000000010404d824 */ /* 0x100fe200078e0a05 */
[----:B------:R-:W-:Y:S01]  /*b750*/  ISETP.GT.U32.AND P4, PT, R5, R18, PT ;  /* 0x000000120500720c */ /* 0x000fe20003f84070 */
[----:B------:R-:W-:Y:S01]  /*b760*/  @!P1 IMAD.IADD R13, R13, 0x1, -R5 ;  /* 0x000000010d0d9824 */ /* 0x000fe200078e0a05 */
[C---:B------:R-:W-:Y:S01]  /*b770*/  ISETP.GT.U32.AND P1, PT, R5.reuse, R12, PT ;  /* 0x0000000c0500720c */ /* 0x040fe20003f24070 */
[----:B------:R-:W-:Y:S01]  /*b780*/  IMAD R8, R5, R14, R8 ;  /* 0x0000000e05087224 */ /* 0x000fe200078e0208 */
[----:B------:R-:W-:Y:S01]  /*b790*/  IABS R14, R6 ;  /* 0x00000006000e7213 */ /* 0x000fe20000000000 */
[----:B------:R0:W-:Y:S01]  /*b7a0*/  STL [R1+0xa8], R9 ;  /* 0x0000a80901007387 */ /* 0x0001e20000100800 */
[----:B------:R-:W-:-:S03]  /*b7b0*/  IMAD.MOV.U32 R15, RZ, RZ, R4 ;  /* 0x000000ffff0f7224 */ /* 0x000fc600078e0004 */
[----:B------:R-:W-:Y:S02]  /*b7c0*/  IMAD.MOV.U32 R4, RZ, RZ, R14 ;  /* 0x000000ffff047224 */ /* 0x000fe400078e000e */
[----:B------:R-:W-:Y:S02]  /*b7d0*/  @!P0 IMAD.MOV R15, RZ, RZ, -R15 ;  /* 0x000000ffff0f8224 */ /* 0x000fe400078e0a0f */
[----:B0-----:R-:W-:Y:S01]  /*b7e0*/  IMAD.MOV.U32 R9, RZ, RZ, R13 ;  /* 0x000000ffff097224 */ /* 0x001fe200078e000d */
[----:B------:R-:W-:Y:S01]  /*b7f0*/  ISETP.GE.AND P0, PT, R10, RZ, PT ;  /* 0x000000ff0a00720c */ /* 0x000fe20003f06270 */
[----:B------:R-:W-:Y:S02]  /*b800*/  VIADD R10, R11, 0x2b ;  /* 0x0000002b0b0a7836 */ /* 0x000fe40000000000 */
[----:B------:R-:W-:Y:S01]  /*b810*/  @!P3 IMAD.MOV R9, RZ, RZ, -R9 ;  /* 0x000000ffff09b224 */ /* 0x000fe200078e0a09 */
[----:B------:R-:W-:Y:S01]  /*b820*/  ISETP.GT.U32.AND P3, PT, R5, R8, PT ;  /* 0x000000080500720c */ /* 0x000fe20003f64070 */
[----:B------:R-:W-:Y:S01]  /*b830*/  @!P2 IMAD.IADD R2, R2, 0x1, -R5 ;  /* 0x000000010202a824 */ /* 0x000fe200078e0a05 */
[----:B------:R-:W-:Y:S01]  /*b840*/  STL [R1+0xa4], R15 ;  /* 0x0000a40f01007387 */ /* 0x000fe20000100800 */
[----:B------:R-:W-:Y:S01]  /*b850*/  IMAD.HI.U32 R13, R0, R4, RZ ;  /* 0x00000004000d7227 */ /* 0x000fe200078e00ff */
[----:B------:R-:W-:-:S02]  /*b860*/  IABS R17, R10 ;  /* 0x0000000a00117213 */ /* 0x000fc40000000000 */
[----:B------:R0:W-:Y:S01]  /*b870*/  STL [R1+0xa0], R9 ;  /* 0x0000a00901007387 */ /* 0x0001e20000100800 */
[--C-:B------:R-:W-:Y:S02]  /*b880*/  @!P4 IMAD.IADD R18, R18, 0x1, -R5.reuse ;  /* 0x000000011212c824 */ /* 0x100fe400078e0a05 */
[----:B------:R-:W-:Y:S02]  /*b890*/  @!P1 IMAD.IADD R12, R12, 0x1, -R5 ;  /* 0x000000010c0c9824 */ /* 0x000fe400078e0a05 */
[----:B------:R-:W-:Y:S02]  /*b8a0*/  IMAD.MOV R13, RZ, RZ, -R13 ;  /* 0x000000ffff0d7224 */ /* 0x000fe400078e0a0d */
[----:B0-----:R-:W-:Y:S01]  /*b8b0*/  IMAD.MOV.U32 R9, RZ, RZ, R2 ;  /* 0x000000ffff097224 */ /* 0x001fe200078e0002 */
[C---:B------:R-:W-:Y:S01]  /*b8c0*/  ISETP.GT.U32.AND P1, PT, R5.reuse, R18, PT ;  /* 0x000000120500720c */ /* 0x040fe20003f24070 */
[C---:B------:R-:W-:Y:S02]  /*b8d0*/  IMAD R4, R5.reuse, R13, R4 ;  /* 0x0000000d05047224 */ /* 0x040fe400078e0204 */
[----:B------:R-:W-:Y:S01]  /*b8e0*/  @!P6 IMAD.MOV R9, RZ, RZ, -R9 ;  /* 0x000000ffff09e224 */ /* 0x000fe200078e0a09 */
[----:B------:R-:W-:Y:S01]  /*b8f0*/  ISETP.GT.U32.AND P6, PT, R5, R12, PT ;  /* 0x0000000c0500720c */ /* 0x000fe20003fc4070 */
[----:B------:R-:W-:-:S04]  /*b900*/  IMAD.HI.U32 R13, R0, R17, RZ ;  /* 0x00000011000d7227 */ /* 0x000fc800078e00ff */
[----:B------:R-:W-:Y:S02]  /*b910*/  @!P3 IMAD.IADD R8, R8, 0x1, -R5 ;  /* 0x000000010808b824 */ /* 0x000fe400078e0a05 */
[----:B------:R-:W-:Y:S01]  /*b920*/  IMAD.MOV R13, RZ, RZ, -R13 ;  /* 0x000000ffff0d7224 */ /* 0x000fe200078e0a0d */
[----:B------:R-:W-:Y:S02]  /*b930*/  ISETP.GE.AND P5, PT, R16, RZ, PT ;  /* 0x000000ff1000720c */ /* 0x000fe40003fa6270 */
[----:B------:R-:W-:Y:S01]  /*b940*/  ISETP.GE.AND P4, PT, R6, RZ, PT ;  /* 0x000000ff0600720c */ /* 0x000fe20003f86270 */
[----:B------:R-:W-:Y:S01]  /*b950*/  VIADD R6, R11, 0x2a ;  /* 0x0000002a0b067836 */ /* 0x000fe20000000000 */
[C---:B------:R-:W-:Y:S01]  /*b960*/  ISETP.GT.U32.AND P3, PT, R5.reuse, R8, PT ;  /* 0x000000080500720c */ /* 0x040fe20003f64070 */
[----:B------:R-:W-:Y:S01]  /*b970*/  IMAD R17, R5, R13, R17 ;  /* 0x0000000d05117224 */ /* 0x000fe200078e0211 */
[----:B------:R-:W-:Y:S01]  /*b980*/  ISETP.GE.AND P2, PT, R3, RZ, PT ;  /* 0x000000ff0300720c */ /* 0x000fe20003f46270 */
[----:B------:R-:W-:Y:S01]  /*b990*/  VIADD R3, R11, 0x29 ;  /* 0x000000290b037836 */ /* 0x000fe20000000000 */
[----:B------:R-:W-:Y:S01]  /*b9a0*/  IABS R16, R6 ;  /* 0x0000000600107213 */ /* 0x000fe20000000000 */
[----:B------:R-:W-:-:S02]  /*b9b0*/  @!P1 IMAD.IADD R18, R18, 0x1, -R5 ;  /* 0x0000000112129824 */ /* 0x000fc400078e0a05 */
[----:B------:R-:W-:Y:S01]  /*b9c0*/  @!P6 IMAD.IADD R12, R12, 0x1, -R5 ;  /* 0x000000010c0ce824 */ /* 0x000fe200078e0a05 */
[C---:B------:R-:W-:Y:S01]  /*b9d0*/  ISETP.GT.U32.AND P6, PT, R5.reuse, R17, PT ;  /* 0x000000110500720c */ /* 0x040fe20003fc4070 */
[----:B------:R0:W-:Y:S01]  /*b9e0*/  STL [R1+0x9c], R9 ;  /* 0x00009c0901007387 */ /* 0x0001e20000100800 */
[----:B------:R-:W-:Y:S01]  /*b9f0*/  ISETP.GT.U32.AND P1, PT, R5, R4, PT ;  /* 0x000000040500720c */ /* 0x000fe20003f24070 */
[----:B------:R-:W-:Y:S01]  /*ba00*/  IMAD.HI.U32 R13, R0, R16, RZ ;  /* 0x00000010000d7227 */ /* 0x000fe200078e00ff */
[----:B------:R-:W-:-:S03]  /*ba10*/  IABS R15, R3 ;  /* 0x00000003000f7213 */ /* 0x000fc60000000000 */
[----:B------:R-:W-:Y:S02]  /*ba20*/  @!P3 IMAD.IADD R8, R8, 0x1, -R5 ;  /* 0x000000010808b824 */ /* 0x000fe400078e0a05 */
[----:B0-----:R-:W-:Y:S01]  /*ba30*/  IMAD.MOV.U32 R9, RZ, RZ, R18 ;  /* 0x000000ffff097224 */ /* 0x001fe200078e0012 */
[----:B------:R-:W-:Y:S01]  /*ba40*/  ISETP.GE.AND P3, PT, R10, RZ, PT ;  /* 0x000000ff0a00720c */ /* 0x000fe20003f66270 */
[----:B------:R-:W-:Y:S02]  /*ba50*/  VIADD R2, R11, 0x28 ;  /* 0x000000280b027836 */ /* 0x000fe40000000000 */
[----:B------:R-:W-:Y:S02]  /*ba60*/  @!P5 IMAD.MOV R9, RZ, RZ, -R9 ;  /* 0x000000ffff09d224 */ /* 0x000fe400078e0a09 */
[----:B------:R-:W-:-:S04]  /*ba70*/  IMAD.HI.U32 R10, R0, R15, RZ ;  /* 0x0000000f000a7227 */ /* 0x000fc800078e00ff */
[----:B------:R-:W-:Y:S01]  /*ba80*/  IMAD.MOV R13, RZ, RZ, -R13 ;  /* 0x000000ffff0d7224 */ /* 0x000fe200078e0a0d */
[----:B------:R0:W-:Y:S01]  /*ba90*/  STL [R1+0x98], R9 ;  /* 0x0000980901007387 */ /* 0x0001e20000100800 */
[----:B------:R-:W-:Y:S01]  /*baa0*/  IMAD.MOV R10, RZ, RZ, -R10 ;  /* 0x000000ffff0a7224 */ /* 0x000fe200078e0a0a */
[----:B------:R-:W-:Y:S01]  /*bab0*/  IABS R14, R2 ;  /* 0x00000002000e7213 */ /* 0x000fe20000000000 */
[--C-:B------:R-:W-:Y:S02]  /*bac0*/  @!P6 IMAD.IADD R17, R17, 0x1, -R5.reuse ;  /* 0x000000011111e824 */ /* 0x100fe400078e0a05 */
[C---:B------:R-:W-:Y:S02]  /*bad0*/  IMAD R16, R5.reuse, R13, R16 ;  /* 0x0000000d05107224 */ /* 0x040fe400078e0210 */
[----:B0-----:R-:W-:Y:S01]  /*bae0*/  IMAD.MOV.U32 R9, RZ, RZ, R12 ;  /* 0x000000ffff097224 */ /* 0x001fe200078e000c */
[C---:B------:R-:W-:Y:S01]  /*baf0*/  ISETP.GT.U32.AND P6, PT, R5.reuse, R17, PT ;  /* 0x000000110500720c */ /* 0x040fe20003fc4070 */
[----:B------:R-:W-:Y:S01]  /*bb00*/  @!P1 IMAD.IADD R4, R4, 0x1, -R5 ;  /* 0x0000000104049824 */ /* 0x000fe200078e0a05 */
[----:B------:R-:W-:Y:S01]  /*bb10*/  ISETP.GE.AND P1, PT, R6, RZ, PT ;  /* 0x000000ff0600720c */ /* 0x000fe20003f26270 */
[----:B------:R-:W-:-:S02]  /*bb20*/  IMAD R15, R5, R10, R15 ;  /* 0x0000000a050f7224 */ /* 0x000fc400078e020f */
[----:B------:R-:W-:Y:S01]  /*bb30*/  @!P0 IMAD.MOV R9, RZ, RZ, -R9 ;  /* 0x000000ffff098224 */ /* 0x000fe200078e0a09 */
[----:B------:R-:W-:Y:S01]  /*bb40*/  ISETP.GT.U32.AND P0, PT, R5, R16, PT ;  /* 0x000000100500720c */ /* 0x000fe20003f04070 */
[----:B------:R-:W-:-:S04]  /*bb50*/  IMAD.HI.U32 R6, R0, R14, RZ ;  /* 0x0000000e00067227 */ /* 0x000fc800078e00ff */
[----:B------:R-:W-:Y:S01]  /*bb60*/  @!P2 IMAD.MOV R8, RZ, RZ, -R8 ;  /* 0x000000ffff08a224 */ /* 0x000fe200078e0a08 */
[----:B------:R-:W-:Y:S01]  /*bb70*/  ISETP.GT.U32.AND P2, PT, R5, R15, PT ;  /* 0x0000000f0500720c */ /* 0x000fe20003f44070 */
[----:B------:R-:W-:Y:S02]  /*bb80*/  IMAD.MOV R6, RZ, RZ, -R6 ;  /* 0x000000ffff067224 */ /* 0x000fe400078e0a06 */
[----:B------:R-:W-:Y:S02]  /*bb90*/  VIADD R13, R11, 0x27 ;  /* 0x000000270b0d7836 */ /* 0x000fe40000000000 */
[C---:B------:R-:W-:Y:S01]  /*bba0*/  IMAD R14, R5.reuse, R6, R14 ;  /* 0x00000006050e7224 */ /* 0x040fe200078e020e */
[----:B------:R-:W-:Y:S01]  /*bbb0*/  ISETP.GT.U32.AND P5, PT, R5, R4, PT ;  /* 0x000000040500720c */ /* 0x000fe20003fa4070 */
[--C-:B------:R-:W-:Y:S01]  /*bbc0*/  @!P6 IMAD.IADD R17, R17, 0x1, -R5.reuse ;  /* 0x000000011111e824 */ /* 0x100fe200078e0a05 */
[----:B------:R-:W-:Y:S01]  /*bbd0*/  IABS R6, R13 ;  /* 0x0000000d00067213 */ /* 0x000fe20000000000 */
[--C-:B------:R-:W-:Y:S01]  /*bbe0*/  @!P0 IMAD.IADD R16, R16, 0x1, -R5.reuse ;  /* 0x0000000110108824 */ /* 0x100fe200078e0a05 */
[----:B------:R-:W-:Y:S01]  /*bbf0*/  ISETP.GT.U32.AND P6, PT, R5, R14, PT ;  /* 0x0000000e0500720c */ /* 0x000fe20003fc4070 */
[----:B------:R-:W-:Y:S01]  /*bc00*/  STL [R1+0x94], R9 ;  /* 0x0000940901007387 */ /* 0x000fe20000100800 */
[----:B------:R-:W-:Y:S01]  /*bc10*/  ISETP.GE.AND P0, PT, R2, RZ, PT ;  /* 0x000000ff0200720c */ /* 0x000fe20003f06270 */
[----:B------:R-:W-:Y:S01]  /*bc20*/  @!P2 IMAD.IADD R15, R15, 0x1, -R5 ;  /* 0x000000010f0fa824 */ /* 0x000fe200078e0a05 */
[----:B------:R-:W-:Y:S01]  /*bc30*/  ISETP.GT.U32.AND P2, PT, R5, R16, PT ;  /* 0x000000100500720c */ /* 0x000fe20003f44070 */
[----:B------:R0:W-:Y:S01]  /*bc40*/  STL [R1+0x90], R8 ;  /* 0x0000900801007387 */ /* 0x0001e20000100800 */
[----:B------:R-:W-:-:S04]  /*bc50*/  IMAD.HI.U32 R2, R0, R6, RZ ;  /* 0x0000000600027227 */ /* 0x000fc800078e00ff */
[----:B------:R-:W-:Y:S02]  /*bc60*/  IMAD.MOV R2, RZ, RZ, -R2 ;  /* 0x000000ffff027224 */ /* 0x000fe400078e0a02 */
[----:B0-----:R-:W-:Y:S02]  /*bc70*/  VIADD R8, R11, 0x26 ;  /* 0x000000260b087836 */ /* 0x001fe40000000000 */
[----:B------:R-:W-:-:S03]  /*bc80*/  @!P5 IMAD.IADD R4, R4, 0x1, -R5 ;  /* 0x000000010404d824 */ /* 0x000fc600078e0a05 */
[----:B------:R-:W-:Y:S01]  /*bc90*/  IABS R12, R8 ;  /* 0x00000008000c7213 */ /* 0x000fe20000000000 */
[----:B------:R-:W-:Y:S01]  /*bca0*/  @!P6 IMAD.IADD R14, R14, 0x1, -R5 ;  /* 0x000000010e0ee824 */ /* 0x000fe200078e0a05 */
[C---:B------:R-:W-:Y:S01]  /*bcb0*/  ISETP.GT.U32.AND P6, PT, R5.reuse, R15, PT ;  /* 0x0000000f0500720c */ /* 0x040fe20003fc4070 */
[----:B------:R-:W-:Y:S02]  /*bcc0*/  IMAD R6, R5, R2, R6 ;  /* 0x0000000205067224 */ /* 0x000fe400078e0206 */
[----:B------:R-:W-:Y:S01]  /*bcd0*/  IMAD.MOV.U32 R9, RZ, RZ, R4 ;  /* 0x000000ffff097224 */ /* 0x000fe200078e0004 */
[----:B------:R-:W-:Y:S01]  /*bce0*/  ISETP.GE.AND P5, PT, R3, RZ, PT ;  /* 0x000000ff0300720c */ /* 0x000fe20003fa6270 */
[----:B------:R-:W-:-:S04]  /*bcf0*/  IMAD.HI.U32 R4, R0, R12, RZ ;  /* 0x0000000c00047227 */ /* 0x000fc800078e00ff */
[----:B------:R-:W-:Y:S02]  /*bd00*/  VIADD R3, R11, 0x25 ;  /* 0x000000250b037836 */ /* 0x000fe40000000000 */
[----:B------:R-:W-:Y:S01]  /*bd10*/  @!P2 IMAD.IADD R16, R16, 0x1, -R5 ;  /* 0x000000011010a824 */ /* 0x000fe200078e0a05 */
[C---:B------:R-:W-:Y:S01]  /*bd20*/  ISETP.GT.U32.AND P2, PT, R5.reuse, R6, PT ;  /* 0x000000060500720c */ /* 0x040fe20003f44070 */
[----:B------:R-:W-:Y:S01]  /*bd30*/  IMAD.MOV R4, RZ, RZ, -R4 ;  /* 0x000000ffff047224 */ /* 0x000fe200078e0a04 */
[----:B------:R-:W-:Y:S01]  /*bd40*/  IABS R18, R3 ;  /* 0x0000000300127213 */ /* 0x000fe20000000000 */
[----:B------:R-:W-:Y:S02]  /*bd50*/  @!P4 IMAD.MOV R9, RZ, RZ, -R9 ;  /* 0x000000ffff09c224 */ /* 0x000fe400078e0a09 */
[C---:B------:R-:W-:Y:S01]  /*bd60*/  IMAD R12, R5.reuse, R4, R12 ;  /* 0x00000004050c7224 */ /* 0x040fe200078e020c */
[----:B------:R-:W-:Y:S01]  /*bd70*/  ISETP.GT.U32.AND P4, PT, R5, R14, PT ;  /* 0x0000000e0500720c */ /* 0x000fe20003f84070 */
[----:B------:R-:W-:-:S04]  /*bd80*/  IMAD.HI.U32 R19, R0, R18, RZ ;  /* 0x0000001200137227 */ /* 0x000fc800078e00ff */
[----:B------:R-:W-:Y:S01]  /*bd90*/  @!P6 IMAD.IADD R15, R15, 0x1, -R5 ;  /* 0x000000010f0fe824 */ /* 0x000fe200078e0a05 */
[----:B------:R-:W-:Y:S01]  /*bda0*/  ISETP.GT.U32.AND P6, PT, R5, R12, PT ;  /* 0x0000000c0500720c */ /* 0x000fe20003fc4070 */
[----:B------:R-:W-:Y:S01]  /*bdb0*/  IMAD.MOV R19, RZ, RZ, -R19 ;  /* 0x000000ffff137224 */ /* 0x000fe200078e0a13 */
[----:B------:R0:W-:Y:S01]  /*bdc0*/  STL [R1+0x8c], R9 ;  /* 0x00008c0901007387 */ /* 0x0001e20000100800 */
[----:B------:R-:W-:Y:S01]  /*bdd0*/  @!P2 IMAD.IADD R6, R6, 0x1, -R5 ;  /* 0x000000010606a824 */ /* 0x000fe200078e0a05 */
[----:B------:R-:W-:Y:S01]  /*bde0*/  ISETP.GE.AND P2, PT, R8, RZ, PT ;  /* 0x000000ff0800720c */ /* 0x000fe20003f46270 */
[----:B------:R-:W-:Y:S02]  /*bdf0*/  VIADD R2, R11, 0x24 ;  /* 0x000000240b027836 */ /* 0x000fe40000000000 */
[----:B------:R-:W-:Y:S02]  /*be00*/  IMAD R8, R5, R19, R18 ;  /* 0x0000001305087224 */ /* 0x000fe400078e0212 */
[----:B------:R-:W-:-:S02]  /*be10*/  @!P3 IMAD.MOV R17, RZ, RZ, -R17 ;  /* 0x000000ffff11b224 */ /* 0x000fc400078e0a11 */
[----:B0-----:R-:W-:Y:S01]  /*be20*/  IMAD.MOV.U32 R9, RZ, RZ, R16 ;  /* 0x000000ffff097224 */ /* 0x001fe200078e0010 */
[C---:B------:R-:W-:Y:S01]  /*be30*/  ISETP.GT.U32.AND P3, PT, R5.reuse, R6, PT ;  /* 0x000000060500720c */ /* 0x040fe20003f64070 */
[----:B------:R-:W-:Y:S02]  /*be40*/  @!P4 IMAD.IADD R14, R14, 0x1, -R5 ;  /* 0x000000010e0ec824 */ /* 0x000fe400078e0a05 */
[----:B------:R-:W-:Y:S01]  /*be50*/  @!P1 IMAD.MOV R9, RZ, RZ, -R9 ;  /* 0x000000ffff099224 */ /* 0x000fe200078e0a09 */
[----:B------:R-:W-:Y:S01]  /*be60*/  IABS R10, R2 ;  /* 0x00000002000a7213 */ /* 0x000fe20000000000 */
[----:B------:R-:W-:Y:S01]  /*be70*/  @!P6 IMAD.IADD R12, R12, 0x1, -R5 ;  /* 0x000000010c0ce824 */ /* 0x000fe200078e0a05 */
[----:B------:R-:W-:Y:S01]  /*be80*/  ISETP.GT.U32.AND P1, PT, R5, R8, PT ;  /* 0x000000080500720c */ /* 0x000fe20003f24070 */
[----:B------:R-:W-:Y:S01]  /*be90*/  STL [R1+0x84], R17 ;  /* 0x0000841101007387 */ /* 0x000fe20000100800 */
[----:B------:R-:W-:-:S03]  /*bea0*/  ISETP.GE.AND P4, PT, R13, RZ, PT ;  /* 0x000000ff0d00720c */ /* 0x000fc60003f86270 */
[----:B------:R0:W-:Y:S01]  /*beb0*/  STL [R1+0x80], R9 ;  /* 0x0000800901007387 */ /* 0x0001e20000100800 */
[----:B------:R-:W-:Y:S01]  /*bec0*/  VIADD R4, R11, 0x23 ;  /* 0x000000230b047836 */ /* 0x000fe20000000000 */
[----:B------:R-:W-:Y:S01]  /*bed0*/  ISETP.GT.U32.AND P6, PT, R5, R12, PT ;  /* 0x0000000c0500720c */ /* 0x000fe20003fc4070 */
[----:B------:R-:W-:-:S04]  /*bee0*/  IMAD.HI.U32 R13, R0, R10, RZ ;  /* 0x0000000a000d7227 */ /* 0x000fc800078e00ff */
[----:B------:R-:W-:Y:S02]  /*bef0*/  @!P5 IMAD.MOV R15, RZ, RZ, -R15 ;  /* 0x000000ffff0fd224 */ /* 0x000fe400078e0a0f */
[----:B0-----:R-:W-:Y:S01]  /*bf00*/  IMAD.MOV.U32 R9, RZ, RZ, R14 ;  /* 0x000000ffff097224 */ /* 0x001fe200078e000e */
[----:B------:R-:W-:Y:S01]  /*bf10*/  IABS R20, R4 ;  /* 0x0000000400147213 */ /* 0x000fe20000000000 */
[----:B------:R-:W-:Y:S02]  /*bf20*/  IMAD.MOV R13, RZ, RZ, -R13 ;  /* 0x000000ffff0d7224 */ /* 0x000fe400078e0a0d */
[----:B------:R-:W-:Y:S01]  /*bf30*/  @!P0 IMAD.MOV R9, RZ, RZ, -R9 ;  /* 0x000000ffff098224 */ /* 0x000fe200078e0a09 */
[----:B------:R-:W-:Y:S01]  /*bf40*/  ISETP.GE.AND P0, PT, R2, RZ, PT ;  /* 0x000000ff0200720c */ /* 0x000fe20003f06270 */
[----:B------:R-:W-:Y:S02]  /*bf50*/  VIADD R2, R11, 0x22 ;  /* 0x000000220b027836 */ /* 0x000fe40000000000 */
[----:B------:R-:W-:Y:S01]  /*bf60*/  @!P3 IMAD.IADD R6, R6, 0x1, -R5 ;  /* 0x000000010606b824 */ /* 0x000fe200078e0a05 */
[----:B------:R-:W-:Y:S01]  /*bf70*/  STL [R1+0x7c], R15 ;  /* 0x00007c0f01007387 */ /* 0x000fe20000100800 */
[----:B------:R-:W-:Y:S01]  /*bf80*/  ISETP.GE.AND P5, PT, R3, RZ, PT ;  /* 0x000000ff0300720c */ /* 0x000fe20003fa6270 */
[----:B------:R-:W-:-:S02]  /*bf90*/  IMAD R3, R5, R13, R10 ;  /* 0x0000000d05037224 */ /* 0x000fc400078e020a */
[----:B------:R0:W-:Y:S01]  /*bfa0*/  STL [R1+0x78], R9 ;  /* 0x0000780901007387 */ /* 0x0001e20000100800 */
[----:B------:R-:W-:Y:S01]  /*bfb0*/  @!P1 IMAD.IADD R8, R8, 0x1, -R5 ;  /* 0x0000000108089824 */ /* 0x000fe200078e0a05 */
[----:B------:R-:W-:Y:S01]  /*bfc0*/  IABS R19, R2 ;  /* 0x0000000200137213 */ /* 0x000fe20000000000 */
[----:B------:R-:W-:Y:S01]  /*bfd0*/  IMAD.HI.U32 R14, R0, R20, RZ ;  /* 0x00000014000e7227 */ /* 0x000fe200078e00ff */
[----:B------:R-:W-:-:S03]  /*bfe0*/  ISETP.GT.U32.AND P3, PT, R5, R3, PT ;  /* 0x000000030500720c */ /* 0x000fc60003f64070 */
[----:B0-----:R-:W-:Y:S02]  /*bff0*/  IMAD.MOV.U32 R9, RZ, RZ, R6 ;  /* 0x000000ffff097224 */ /* 0x001fe400078e0006 */
[----:B------:R-:W-:Y:S02]  /*c000*/  IMAD.MOV R14, RZ, RZ, -R14 ;  /* 0x000000ffff0e7224 */ /* 0x000fe400078e0a0e */
[----:B------:R-:W-:Y:S01]  /*c010*/  @!P4 IMAD.MOV R9, RZ, RZ, -R9 ;  /* 0x000000ffff09c224 */ /* 0x000fe200078e0a09 */
[C---:B------:R-:W-:Y:S01]  /*c020*/  ISETP.GT.U32.AND P4, PT, R5.reuse, R8, PT ;  /* 0x000000080500720c */ /* 0x040fe20003f84070 */
[----:B------:R-:W-:Y:S02]  /*c030*/  @!P6 IMAD.IADD R12, R12, 0x1, -R5 ;  /* 0x000000010c0ce824 */ /* 0x000fe400078e0a05 */
[----:B------:R-:W-:Y:S01]  /*c040*/  IMAD.HI.U32 R6, R0, R19, RZ ;  /* 0x0000001300067227 */ /* 0x000fe200078e00ff */
[----:B------:R0:W-:Y:S03]  /*c050*/  STL [R1+0x74], R9 ;  /* 0x0000740901007387 */ /* 0x0001e60000100800 */
[----:B------:R-:W-:-:S02]  /*c060*/  IMAD R20, R5, R14, R20 ;  /* 0x0000000e05147224 */ /* 0x000fc400078e0214 */
[----:B------:R-:W-:Y:S02]  /*c070*/  IMAD.MOV R6, RZ, RZ, -R6 ;  /* 0x000000ffff067224 */ /* 0x000fe400078e0a06 */
[----:B0-----:R-:W-:Y:S02]  /*c080*/  IMAD.MOV.U32 R9, RZ, RZ, R12 ;  /* 0x000000ffff097224 */ /* 0x001fe400078e000c */
[C---:B------:R-:W-:Y:S02]  /*c090*/  IMAD R19, R5.reuse, R6, R19 ;  /* 0x0000000605137224 */ /* 0x040fe400078e0213 */
[----:B------:R-:W-:Y:S01]  /*c0a0*/  @!P2 IMAD.MOV R9, RZ, RZ, -R9 ;  /* 0x000000ffff09a224 */ /* 0x000fe200078e0a09 */
[----:B------:R-:W-:Y:S01]  /*c0b0*/  ISETP.GT.U32.AND P2, PT, R5, R20, PT ;  /* 0x000000140500720c */ /* 0x000fe20003f44070 */
[--C-:B------:R-:W-:Y:S02]  /*c0c0*/  @!P3 IMAD.IADD R3, R3, 0x1, -R5.reuse ;  /* 0x000000010303b824 */ /* 0x100fe400078e0a05 */
[----:B------:R-:W-:Y:S01]  /*c0d0*/  @!P4 IMAD.IADD R8, R8, 0x1, -R5 ;  /* 0x000000010808c824 */ /* 0x000fe200078e0a05 */
[----:B------:R-:W-:Y:S01]  /*c0e0*/  ISETP.GT.U32.AND P4, PT, R5, R19, PT ;  /* 0x000000130500720c */ /* 0x000fe20003f84070 */
[----:B------:R-:W-:Y:S01]  /*c0f0*/  VIADD R10, R11, 0x20 ;  /* 0x000000200b0a7836 */ /* 0x000fe20000000000 */
[----:B------:R-:W-:-:S02]  /*c100*/  ISETP.GT.U32.AND P3, PT, R5, R3, PT ;  /* 0x000000030500720c */ /* 0x000fc40003f64070 */
[----:B------:R-:W-:Y:S01]  /*c110*/  ISETP.GE.AND P6, PT, R4, RZ, PT ;  /* 0x000000ff0400720c */ /* 0x000fe20003fc6270 */
[C---:B------:R-:W-:Y:S01]  /*c120*/  VIADD R4, R11.reuse, 0x21 ;  /* 0x000000210b047836 */ /* 0x040fe20000000000 */
[----:B------:R-:W-:Y:S01]  /*c130*/  ISETP.GE.AND P1, PT, R2, RZ, PT ;  /* 0x000000ff0200720c */ /* 0x000fe20003f26270 */
[----:B------:R0:W-:Y:S01]  /*c140*/  STL [R1+0x70], R9 ;  /* 0x0000700901007387 */ /* 0x0001e20000100800 */
[----:B------:R-:W-:Y:S01]  /*c150*/  VIADD R2, R11, 0x1f ;  /* 0x0000001f0b027836 */ /* 0x000fe20000000000 */
[----:B------:R-:W-:Y:S01]  /*c160*/  IABS R15, R10 ;  /* 0x0000000a000f7213 */ /* 0x000fe20000000000 */
[--C-:B------:R-:W-:Y:S01]  /*c170*/  @!P2 IMAD.IADD R20, R20, 0x1, -R5.reuse ;  /* 0x000000011414a824 */ /* 0x100fe200078e0a05 */
[----:B------:R-:W-:Y:S02]  /*c180*/  IABS R18, R4 ;  /* 0x0000000400127213 */ /* 0x000fe40000000000 */
[----:B------:R-:W-:Y:S02]  /*c190*/  @!P4 IMAD.IADD R19, R19, 0x1, -R5 ;  /* 0x000000011313c824 */ /* 0x000fe400078e0a05 */
[----:B0-----:R-:W-:Y:S01]  /*c1a0*/  IMAD.MOV.U32 R9, RZ, RZ, R8 ;  /* 0x000000ffff097224 */ /* 0x001fe200078e0008 */
[----:B------:R-:W-:Y:S01]  /*c1b0*/  IABS R17, R2 ;  /* 0x0000000200117213 */ /* 0x000fe20000000000 */
[----:B------:R-:W-:-:S04]  /*c1c0*/  IMAD.HI.U32 R6, R0, R15, RZ ;  /* 0x0000000f00067227 */ /* 0x000fc800078e00ff */
[----:B------:R-:W-:Y:S01]  /*c1d0*/  @!P5 IMAD.MOV R9, RZ, RZ, -R9 ;  /* 0x000000ffff09d224 */ /* 0x000fe200078e0a09 */
[C---:B------:R-:W-:Y:S01]  /*c1e0*/  ISETP.GT.U32.AND P5, PT, R5.reuse, R20, PT ;  /* 0x000000140500720c */ /* 0x040fe20003fa4070 */
[----:B------:R-:W-:Y:S01]  /*c1f0*/  IMAD.HI.U32 R12, R0, R18, RZ ;  /* 0x00000012000c7227 */ /* 0x000fe200078e00ff */
[----:B------:R-:W-:-:S03]  /*c200*/  ISETP.GT.U32.AND P4, PT, R5, R19, PT ;  /* 0x000000130500720c */ /* 0x000fc60003f84070 */
[----:B------:R-:W-:Y:S01]  /*c210*/  @!P3 IMAD.IADD R3, R3, 0x1, -R5 ;  /* 0x000000010303b824 */ /* 0x000fe200078e0a05 */
[----:B------:R-:W-:Y:S01]  /*c220*/  ISETP.GE.AND P3, PT, R4, RZ, PT ;  /* 0x000000ff0400720c */ /* 0x000fe20003f66270 */
[----:B------:R-:W-:-:S04]  /*c230*/  IMAD.HI.U32 R4, R0, R17, RZ ;  /* 0x0000001100047227 */ /* 0x000fc800078e00ff */
[----:B------:R-:W-:Y:S02]  /*c240*/  IMAD.MOV R6, RZ, RZ, -R6 ;  /* 0x000000ffff067224 */ /* 0x000fe400078e0a06 */
[----:B------:R-:W-:Y:S02]  /*c250*/  IMAD.MOV R12, RZ, RZ, -R12 ;  /* 0x000000ffff0c7224 */ /* 0x000fe400078e0a0c */
[----:B------:R-:W-:Y:S02]  /*c260*/  IMAD.MOV R4, RZ, RZ, -R4 ;  /* 0x000000ffff047224 */ /* 0x000fe400078e0a04 */
[C---:B------:R-:W-:Y:S02]  /*c270*/  IMAD R15, R5.reuse, R6, R15 ;  /* 0x00000006050f7224 */ /* 0x040fe400078e020f */
[C---:B------:R-:W-:Y:S02]  /*c280*/  IMAD R18, R5.reuse, R12, R18 ;  /* 0x0000000c05127224 */ /* 0x040fe400078e0212 */
[----:B------:R-:W-:-:S02]  /*c290*/  IMAD R17, R5, R4, R17 ;  /* 0x0000000405117224 */ /* 0x000fc400078e0211 */
[----:B------:R-:W-:Y:S01]  /*c2a0*/  @!P5 IMAD.IADD R20, R20, 0x1, -R5 ;  /* 0x000000011414d824 */ /* 0x000fe200078e0a05 */
[C---:B------:R-:W-:Y:S01]  /*c2b0*/  ISETP.GT.U32.AND P5, PT, R5.reuse, R15, PT ;  /* 0x0000000f0500720c */ /* 0x040fe20003fa4070 */
[----:B------:R-:W-:Y:S01]  /*c2c0*/  @!P0 IMAD.MOV R3, RZ, RZ, -R3 ;  /* 0x000000ffff038224 */ /* 0x000fe200078e0a03 */
[----:B------:R-:W-:Y:S01]  /*c2d0*/  ISETP.GT.U32.AND P0, PT, R5, R18, PT ;  /* 0x000000120500720c */ /* 0x000fe20003f04070 */
[----:B------:R-:W-:Y:S01]  /*c2e0*/  @!P4 IMAD.IADD R19, R19, 0x1, -R5 ;  /* 0x000000011313c824 */ /* 0x000fe200078e0a05 */
[----:B------:R-:W-:Y:S01]  /*c2f0*/  ISETP.GT.U32.AND P4, PT, R5, R17, PT ;  /* 0x000000110500720c */ /* 0x000fe20003f84070 */
[C---:B------:R-:W-:Y:S02]  /*c300*/  VIADD R16, R11.reuse, 0x1c ;  /* 0x0000001c0b107836 */ /* 0x040fe40000000000 */
[C---:B------:R-:W-:Y:S02]  /*c310*/  VIADD R4, R11.reuse, 0x1d ;  /* 0x0000001d0b047836 */ /* 0x040fe40000000000 */
[----:B------:R-:W-:Y:S01]  /*c320*/  VIADD R6, R11, 0x1e ;  /* 0x0000001e0b067836 */ /* 0x000fe20000000000 */
[----:B------:R-:W-:-:S02]  /*c330*/  IABS R13, R16 ;  /* 0x00000010000d7213 */ /* 0x000fc40000000000 */
[----:B------:R-:W-:Y:S01]  /*c340*/  IABS R8, R4 ;  /* 0x0000000400087213 */ /* 0x000fe20000000000 */
[--C-:B------:R-:W-:Y:S01]  /*c350*/  @!P5 IMAD.IADD R15, R15, 0x1, -R5.reuse ;  /* 0x000000010f0fd824 */ /* 0x100fe200078e0a05 */
[----:B------:R-:W-:Y:S01]  /*c360*/  IABS R12, R6 ;  /* 0x00000006000c7213 */ /* 0x000fe20000000000 */
[--C-:B------:R-:W-:Y:S01]  /*c370*/  @!P0 IMAD.IADD R18, R18, 0x1, -R5.reuse ;  /* 0x0000000112128824 */ /* 0x100fe200078e0a05 */
[----:B------:R-:W-:Y:S01]  /*c380*/  ISETP.GE.AND P0, PT, R2, RZ, PT ;  /* 0x000000ff0200720c */ /* 0x000fe20003f06270 */
[----:B------:R-:W-:Y:S01]  /*c390*/  @!P4 IMAD.IADD R17, R17, 0x1, -R5 ;  /* 0x000000011111c824 */ /* 0x000fe200078e0a05 */
[C---:B------:R-:W-:Y:S01]  /*c3a0*/  ISETP.GT.U32.AND P4, PT, R5.reuse, R15, PT ;  /* 0x0000000f0500720c */ /* 0x040fe20003f84070 */
[----:B------:R-:W-:Y:S01]  /*c3b0*/  IMAD.MOV.U32 R2, RZ, RZ, R13 ;  /* 0x000000ffff027224 */ /* 0x000fe200078e000d */
[----:B------:R-:W-:Y:S01]  /*c3c0*/  ISETP.GT.U32.AND P5, PT, R5, R18, PT ;  /* 0x000000120500720c */ /* 0x000fe20003fa4070 */
[----:B------:R-:W-:-:S04]  /*c3d0*/  IMAD.HI.U32 R13, R0, R8, RZ ;  /* 0x00000008000d7227 */ /* 0x000fc800078e00ff */
[----:B------:R-:W-:-:S04]  /*c3e0*/  IMAD.HI.U32 R14, R0, R12, RZ ;  /* 0x0000000c000e7227 */ /* 0x000fc800078e00ff */
[----:B------:R-:W-:Y:S02]  /*c3f0*/  IMAD.MOV R13, RZ, RZ, -R13 ;  /* 0x000000ffff0d7224 */ /* 0x000fe400078e0a0d */
[----:B------:R-:W-:Y:S02]  /*c400*/  IMAD.MOV R14, RZ, RZ, -R14 ;  /* 0x000000ffff0e7224 */ /* 0x000fe400078e0a0e */
[----:B------:R-:W-:Y:S01]  /*c410*/  IMAD.MOV.U32 R21, RZ, RZ, R20 ;  /* 0x000000ffff157224 */ /* 0x000fe200078e0014 */
[----:B------:R0:W-:Y:S01]  /*c420*/  STL [R1+0x6c], R9 ;  /* 0x00006c0901007387 */ /* 0x0001e20000100800 */
[C---:B------:R-:W-:Y:S02]  /*c430*/  IMAD R8, R5.reuse, R13, R8 ;  /* 0x0000000d05087224 */ /* 0x040fe400078e0208 */
[----:B------:R-:W-:Y:S01]  /*c440*/  @!P6 IMAD.MOV R21, RZ, RZ, -R21 ;  /* 0x000000ffff15e224 */ /* 0x000fe200078e0a15 */
[----:B------:R1:W-:Y:S01]  /*c450*/  STL [R1+0x68], R3 ;  /* 0x0000680301007387 */ /* 0x0003e20000100800 */
[C---:B------:R-:W-:Y:S01]  /*c460*/  IMAD R12, R5.reuse, R14, R12 ;  /* 0x0000000e050c7224 */ /* 0x040fe200078e020c */
[----:B------:R-:W-:Y:S01]  /*c470*/  ISETP.GT.U32.AND P6, PT, R5, R17, PT ;  /* 0x000000110500720c */ /* 0x000fe20003fc4070 */
[----:B------:R-:W-:-:S02]  /*c480*/  @!P4 IMAD.IADD R15, R15, 0x1, -R5 ;  /* 0x000000010f0fc824 */ /* 0x000fc400078e0a05 */
[----:B0-----:R-:W-:Y:S01]  /*c490*/  IMAD.MOV.U32 R9, RZ, RZ, R19 ;  /* 0x000000ffff097224 */ /* 0x001fe200078e0013 */
[----:B------:R-:W-:Y:S01]  /*c4a0*/  ISETP.GT.U32.AND P4, PT, R5, R8, PT ;  /* 0x000000080500720c */ /* 0x000fe20003f84070 */
[----:B------:R-:W-:Y:S02]  /*c4b0*/  @!P5 IMAD.IADD R18, R18, 0x1, -R5 ;  /* 0x000000011212d824 */ /* 0x000fe400078e0a05 */
[----:B-1----:R-:W-:Y:S01]  /*c4c0*/  VIADD R3, R11, 0x1b ;  /* 0x0000001b0b037836 */ /* 0x002fe20000000000 */
[----:B------:R-:W-:Y:S01]  /*c4d0*/  ISETP.GT.U32.AND P5, PT, R5, R12, PT ;  /* 0x0000000c0500720c */ /* 0x000fe20003fa4070 */
[----:B------:R-:W-:Y:S01]  /*c4e0*/  @!P1 IMAD.MOV R9, RZ, RZ, -R9 ;  /* 0x000000ffff099224 */ /* 0x000fe200078e0a09 */
[----:B------:R-:W-:Y:S01]  /*c4f0*/  ISETP.GE.AND P2, PT, R10, RZ, PT ;  /* 0x000000ff0a00720c */ /* 0x000fe20003f46270 */
[----:B------:R-:W-:Y:S01]  /*c500*/  IMAD.HI.U32 R14, R0, R2, RZ ;  /* 0x00000002000e7227 */ /* 0x000fe200078e00ff */
[----:B------:R-:W-:Y:S01]  /*c510*/  IABS R10, R3 ;  /* 0x00000003000a7213 */ /* 0x000fe20000000000 */
[----:B------:R-:W-:Y:S01]  /*c520*/  STL [R1+0x64], R21 ;  /* 0x0000641501007387 */ /* 0x000fe20000100800 */
[----:B------:R-:W-:Y:S01]  /*c530*/  ISETP.GE.AND P1, PT, R6, RZ, PT ;  /* 0x000000ff0600720c */ /* 0x000fe20003f26270 */
[----:B------:R-:W-:-:S02]  /*c540*/  IMAD.MOV R14, RZ, RZ, -R14 ;  /* 0x000000ffff0e7224 */ /* 0x000fc400078e0a0e */
[----:B------:R0:W-:Y:S01]  /*c550*/  STL [R1+0x60], R9 ;  /* 0x0000600901007387 */ /* 0x0001e20000100800 */
[----:B------:R-:W-:-:S04]  /*c560*/  IMAD.HI.U32 R6, R0, R10, RZ ;  /* 0x0000000a00067227 */ /* 0x000fc800078e00ff */
[----:B------:R-:W-:Y:S02]  /*c570*/  @!P6 IMAD.IADD R17, R17, 0x1, -R5 ;  /* 0x000000011111e824 */ /* 0x000fe400078e0a05 */
[----:B0-----:R-:W-:Y:S01]  /*c580*/  IMAD.MOV.U32 R9, RZ, RZ, R18 ;  /* 0x000000ffff097224 */ /* 0x001fe200078e0012 */
[----:B------:R-:W-:Y:S01]  /*c590*/  ISETP.GE.AND P6, PT, R4, RZ, PT ;  /* 0x000000ff0400720c */ /* 0x000fe20003fc6270 */
[----:B------:R-:W-:Y:S02]  /*c5a0*/  IMAD R2, R5, R14, R2 ;  /* 0x0000000e05027224 */ /* 0x000fe400078e0202 */
[----:B------:R-:W-:Y:S02]  /*c5b0*/  @!P3 IMAD.MOV R9, RZ, RZ, -R9 ;  /* 0x000000ffff09b224 */ /* 0x000fe400078e0a09 */
[----:B------:R-:W-:Y:S02]  /*c5c0*/  IMAD.MOV R6, RZ, RZ, -R6 ;  /* 0x000000ffff067224 */ /* 0x000fe400078e0a06 */
[----:B------:R-:W-:-:S02]  /*c5d0*/  VIADD R4, R11, 0x19 ;  /* 0x000000190b047836 */ /* 0x000fc40000000000 */
[--C-:B------:R-:W-:Y:S01]  /*c5e0*/  @!P4 IMAD.IADD R8, R8, 0x1, -R5.reuse ;  /* 0x000000010808c824 */ /* 0x100fe200078e0a05 */
[----:B------:R0:W-:Y:S01]  /*c5f0*/  STL [R1+0x5c], R9 ;  /* 0x00005c0901007387 */ /* 0x0001e20000100800 */
[----:B------:R-:W-:Y:S01]  /*c600*/  @!P5 IMAD.IADD R12, R12, 0x1, -R5 ;  /* 0x000000010c0cd824 */ /* 0x000fe200078e0a05 */
[C---:B------:R-:W-:Y:S01]  /*c610*/  ISETP.GT.U32.AND P5, PT, R5.reuse, R2, PT ;  /* 0x000000020500720c */ /* 0x040fe20003fa4070 */
[C---:B------:R-:W-:Y:S01]  /*c620*/  IMAD R10, R5.reuse, R6, R10 ;  /* 0x00000006050a7224 */ /* 0x040fe200078e020a */
[----:B------:R-:W-:Y:S02]  /*c630*/  IABS R6, R4 ;  /* 0x0000000400067213 */ /* 0x000fe40000000000 */
[----:B------:R-:W-:Y:S01]  /*c640*/  ISETP.GT.U32.AND P4, PT, R5, R8, PT ;  /* 0x000000080500720c */ /* 0x000fe20003f84070 */
[----:B------:R-:W-:Y:S02]  /*c650*/  IMAD.MOV.U32 R18, RZ, RZ, R15 ;  /* 0x000000ffff127224 */ /* 0x000fe400078e000f */
[----:B0-----:R-:W-:-:S04]  /*c660*/  IMAD.MOV.U32 R9, RZ, RZ, R17 ;  /* 0x000000ffff097224 */ /* 0x001fc800078e0011 */
[----:B------:R-:W-:Y:S01]  /*c670*/  @!P0 IMAD.MOV R9, RZ, RZ, -R9 ;  /* 0x000000ffff098224 */ /* 0x000fe200078e0a09 */
[----:B------:R-:W-:Y:S01]  /*c680*/  ISETP.GE.AND P0, PT, R16, RZ, PT ;  /* 0x000000ff1000720c */ /* 0x000fe20003f06270 */
[----:B------:R-:W-:-:S04]  /*c690*/  IMAD.HI.U32 R16, R0, R6, RZ ;  /* 0x0000000600107227 */ /* 0x000fc800078e00ff */
[----:B------:R-:W-:Y:S01]  /*c6a0*/  @!P2 IMAD.MOV R18, RZ, RZ, -R18 ;  /* 0x000000ffff12a224 */ /* 0x000fe200078e0a12 */
[----:B------:R-:W-:Y:S01]  /*c6b0*/  ISETP.GT.U32.AND P2, PT, R5, R10, PT ;  /* 0x0000000a0500720c */ /* 0x000fe20003f44070 */
[----:B------:R-:W-:Y:S01]  /*c6c0*/  VIADD R13, R11, 0x1a ;  /* 0x0000001a0b0d7836 */ /* 0x000fe20000000000 */
[C---:B------:R-:W-:Y:S01]  /*c6d0*/  ISETP.GT.U32.AND P3, PT, R5.reuse, R12, PT ;  /* 0x0000000c0500720c */ /* 0x040fe20003f64070 */
[----:B------:R-:W-:Y:S02]  /*c6e0*/  IMAD.MOV R16, RZ, RZ, -R16 ;  /* 0x000000ffff107224 */ /* 0x000fe400078e0a10 */
[--C-:B------:R-:W-:Y:S01]  /*c6f0*/  @!P5 IMAD.IADD R2, R2, 0x1, -R5.reuse ;  /* 0x000000010202d824 */ /* 0x100fe200078e0a05 */
[----:B------:R-:W-:Y:S01]  /*c700*/  IABS R14, R13 ;  /* 0x0000000d000e7213 */ /* 0x000fe20000000000 */
[----:B------:R-:W-:Y:S02]  /*c710*/  @!P4 IMAD.IADD R8, R8, 0x1, -R5 ;  /* 0x000000010808c824 */ /* 0x000fe400078e0a05 */
[C---:B------:R-:W-:Y:S01]  /*c720*/  IMAD R6, R5.reuse, R16, R6 ;  /* 0x0000001005067224 */ /* 0x040fe200078e0206 */
[----:B------:R-:W-:Y:S01]  /*c730*/  ISETP.GT.U32.AND P5, PT, R5, R2, PT ;  /* 0x000000020500720c */ /* 0x000fe20003fa4070 */
[----:B------:R-:W-:-:S04]  /*c740*/  IMAD.HI.U32 R15, R0, R14, RZ ;  /* 0x0000000e000f7227 */ /* 0x000fc800078e00ff */
[----:B------:R-:W-:Y:S01]  /*c750*/  @!P6 IMAD.MOV R8, RZ, RZ, -R8 ;  /* 0x000000ffff08e224 */ /* 0x000fe200078e0a08 */
[----:B------:R-:W-:Y:S01]  /*c760*/  ISETP.GT.U32.AND P6, PT, R5, R6, PT ;  /* 0x000000060500720c */ /* 0x000fe20003fc4070 */
[----:B------:R-:W-:Y:S02]  /*c770*/  @!P2 IMAD.IADD R10, R10, 0x1, -R5 ;  /* 0x000000010a0aa824 */ /* 0x000fe400078e0a05 */
[----:B------:R-:W-:Y:S02]  /*c780*/  IMAD.MOV R15, RZ, RZ, -R15 ;  /* 0x000000ffff0f7224 */ /* 0x000fe400078e0a0f */
[--C-:B------:R-:W-:Y:S01]  /*c790*/  @!P3 IMAD.IADD R12, R12, 0x1, -R5.reuse ;  /* 0x000000010c0cb824 */ /* 0x100fe200078e0a05 */
[----:B------:R-:W-:Y:S01]  /*c7a0*/  ISETP.GE.AND P3, PT, R3, RZ, PT ;  /* 0x000000ff0300720c */ /* 0x000fe20003f66270 */
[C---:B------:R-:W-:Y:S01]  /*c7b0*/  IMAD R3, R5.reuse, R15, R14 ;  /* 0x0000000f05037224 */ /* 0x040fe200078e020e */
[C---:B------:R-:W-:Y:S01]  /*c7c0*/  ISETP.GT.U32.AND P2, PT, R5.reuse, R10, PT ;  /* 0x0000000a0500720c */ /* 0x040fe20003f44070 */
[--C-:B------:R-:W-:Y:S01]  /*c7d0*/  @!P5 IMAD.IADD R2, R2, 0x1, -R5.reuse ;  /* 0x000000010202d824 */ /* 0x100fe200078e0a05 */
[----:B------:R0:W-:Y:S02]  /*c7e0*/  STL [R1+0x58], R18 ;  /* 0x0000581201007387 */ /* 0x0001e40000100800 */
[C---:B------:R-:W-:Y:S01]  /*c7f0*/  ISETP.GT.U32.AND P5, PT, R5.reuse, R3, PT ;  /* 0x000000030500720c */ /* 0x040fe20003fa4070 */
[----:B------:R-:W-:Y:S01]  /*c800*/  @!P6 IMAD.IADD R6, R6, 0x1, -R5 ;  /* 0x000000010606e824 */ /* 0x000fe200078e0a05 */
[----:B------:R1:W-:Y:S04]  /*c810*/  STL [R1+0x54], R9 ;  /* 0x0000540901007387 */ /* 0x0003e80000100800 */
[----:B------:R-:W-:Y:S01]  /*c820*/  ISETP.GT.U32.AND P6, PT, R5, R6, PT ;  /* 0x000000060500720c */ /* 0x000fe20003fc4070 */
[----:B0-----:R-:W-:-:S02]  /*c830*/  VIADD R18, R11, 0x17 ;  /* 0x000000170b127836 */ /* 0x001fc40000000000 */
[----:B-1----:R-:W-:Y:S02]  /*c840*/  IMAD.MOV.U32 R9, RZ, RZ, R12 ;  /* 0x000000ffff097224 */ /* 0x002fe400078e000c */
[----:B------:R-:W-:Y:S02]  /*c850*/  @!P2 IMAD.IADD R10, R10, 0x1, -R5 ;  /* 0x000000010a0aa824 */ /* 0x000fe400078e0a05 */
[----:B------:R-:W-:Y:S01]  /*c860*/  @!P1 IMAD.MOV R9, RZ, RZ, -R9 ;  /* 0x000000ffff099224 */ /* 0x000fe200078e0a09 */
[----:B------:R-:W-:Y:S01]  /*c870*/  ISETP.GE.AND P2, PT, R18, RZ, PT ;  /* 0x000000ff1200720c */ /* 0x000fe20003f46270 */
[----:B------:R-:W-:Y:S01]  /*c880*/  VIADD R12, R11, 0x18 ;  /* 0x000000180b0c7836 */ /* 0x000fe20000000000 */
[----:B------:R-:W-:Y:S01]  /*c890*/  IABS R18, R18 ;  /* 0x0000001200127213 */ /* 0x000fe20000000000 */
[----:B------:R-:W-:Y:S01]  /*c8a0*/  @!P0 IMAD.MOV R2, RZ, RZ, -R2 ;  /* 0x000000ffff028224 */ /* 0x000fe200078e0a02 */
[----:B------:R0:W-:Y:S01]  /*c8b0*/  STL [R1+0x50], R9 ;  /* 0x0000500901007387 */ /* 0x0001e20000100800 */
[----:B------:R-:W-:Y:S01]  /*c8c0*/  ISETP.GE.AND P1, PT, R4, RZ, PT ;  /* 0x000000ff0400720c */ /* 0x000fe20003f26270 */
[----:B------:R-:W-:Y:S01]  /*c8d0*/  @!P5 IMAD.IADD R3, R3, 0x1, -R5 ;  /* 0x000000010303d824 */ /* 0x000fe200078e0a05 */
[----:B------:R-:W-:-:S02]  /*c8e0*/  IABS R4, R12 ;  /* 0x0000000c00047213 */ /* 0x000fc40000000000 */
[----:B------:R-:W-:Y:S01]  /*c8f0*/  ISETP.GE.AND P0, PT, R12, RZ, PT ;  /* 0x000000ff0c00720c */ /* 0x000fe20003f06270 */
[----:B------:R-:W-:-:S04]  /*c900*/  IMAD.HI.U32 R12, R0, R18, RZ ;  /* 0x00000012000c7227 */ /* 0x000fc800078e00ff */
[----:B0-----:R-:W-:Y:S01]  /*c910*/  IMAD.MOV.U32 R9, RZ, RZ, R10 ;  /* 0x000000ffff097224 */ /* 0x001fe200078e000a */
[----:B------:R0:W-:Y:S01]  /*c920*/  STL [R1+0x4c], R8 ;  /* 0x00004c0801007387 */ /* 0x0001e20000100800 */
[----:B------:R-:W-:Y:S02]  /*c930*/  ISETP.GT.U32.AND P5, PT, R5, R3, PT ;  /* 0x000000030500720c */ /* 0x000fe40003fa4070 */
[----:B------:R-:W-:Y:S01]  /*c940*/  @!P3 IMAD.MOV R9, RZ, RZ, -R9 ;  /* 0x000000ffff09b224 */ /* 0x000fe200078e0a09 */
[----:B------:R1:W-:Y:S01]  /*c950*/  STL [R1+0x40], R2 ;  /* 0x0000400201007387 */ /* 0x0003e20000100800 */
[----:B------:R-:W-:Y:S02]  /*c960*/  IMAD.MOV R12, RZ, RZ, -R12 ;  /* 0x000000ffff0c7224 */ /* 0x000fe400078e0a0c */
[----:B------:R-:W-:Y:S02]  /*c970*/  @!P6 IMAD.IADD R6, R6, 0x1, -R5 ;  /* 0x000000010606e824 */ /* 0x000fe400078e0a05 */
[----:B0-----:R-:W-:Y:S01]  /*c980*/  IMAD.HI.U32 R8, R0, R4, RZ ;  /* 0x0000000400087227 */ /* 0x001fe200078e00ff */
[----:B------:R0:W-:Y:S03]  /*c990*/  STL [R1+0x3c], R9 ;  /* 0x00003c0901007387 */ /* 0x0001e60000100800 */
[----:B-1----:R-:W-:-:S02]  /*c9a0*/  VIADD R2, R11, 0x16 ;  /* 0x000000160b027836 */ /* 0x002fc40000000000 */
[----:B------:R-:W-:Y:S02]  /*c9b0*/  IMAD.MOV R8, RZ, RZ, -R8 ;  /* 0x000000ffff087224 */ /* 0x000fe400078e0a08 */
[C---:B------:R-:W-:Y:S02]  /*c9c0*/  IMAD R18, R5.reuse, R12, R18 ;  /* 0x0000000c05127224 */ /* 0x040fe400078e0212 */
[----:B0-----:R-:W-:Y:S01]  /*c9d0*/  IMAD.MOV.U32 R9, RZ, RZ, R6 ;  /* 0x000000ffff097224 */ /* 0x001fe200078e0006 */
[----:B------:R-:W-:Y:S02]  /*c9e0*/  IABS R16, R2 ;  /* 0x0000000200107213 */ /* 0x000fe40000000000 */
[----:B------:R-:W-:Y:S01]  /*c9f0*/  ISETP.GE.AND P3, PT, R2, RZ, PT ;  /* 0x000000ff0200720c */ /* 0x000fe20003f66270 */
[C---:B------:R-:W-:Y:S02]  /*ca00*/  IMAD R2, R5.reuse, R8, R4 ;  /* 0x0000000805027224 */ /* 0x040fe400078e0204 */
[----:B------:R-:W-:Y:S01]  /*ca10*/  @!P1 IMAD.MOV R9, RZ, RZ, -R9 ;  /* 0x000000ffff099224 */ /* 0x000fe200078e0a09 */
[----:B------:R-:W-:Y:S01]  /*ca20*/  ISETP.GT.U32.AND P1, PT, R5, R18, PT ;  /* 0x000000120500720c */ /* 0x000fe20003f24070 */
[----:B------:R-:W-:Y:S01]  /*ca30*/  @!P5 IMAD.IADD R3, R3, 0x1, -R5 ;  /* 0x000000010303d824 */ /* 0x000fe200078e0a05 */
[----:B------:R-:W-:Y:S01]  /*ca40*/  ISETP.GE.AND P4, PT, R13, RZ, PT ;  /* 0x000000ff0d00720c */ /* 0x000fe20003f86270 */
[----:B------:R-:W-:Y:S01]  /*ca50*/  VIADD R8, R11, 0x15 ;  /* 0x000000150b087836 */ /* 0x000fe20000000000 */
[----:B------:R-:W-:Y:S01]  /*ca60*/  ISETP.GT.U32.AND P5, PT, R5, R2, PT ;  /* 0x000000020500720c */ /* 0x000fe20003fa4070 */
[----:B------:R-:W-:-:S03]  /*ca70*/  IMAD.HI.U32 R4, R0, R16, RZ ;  /* 0x0000001000047227 */ /* 0x000fc600078e00ff */
[----:B------:R-:W-:Y:S01]  /*ca80*/  IABS R10, R8 ;  /* 0x00000008000a7213 */ /* 0x000fe20000000000 */
[----:B------:R-:W-:Y:S02]  /*ca90*/  IMAD.MOV R4, RZ, RZ, -R4 ;  /* 0x000000ffff047224 */ /* 0x000fe400078e0a04 */
[----:B------:R-:W-:Y:S02]  /*caa0*/  VIADD R15, R11, 0x14 ;  /* 0x000000140b0f7836 */ /* 0x000fe40000000000 */
[----:B------:R-:W-:Y:S02]  /*cab0*/  IMAD.MOV.U32 R13, RZ, RZ, R3 ;  /* 0x000000ffff0d7224 */ /* 0x000fe400078e0003 */
[----:B------:R-:W-:Y:S02]  /*cac0*/  @!P1 IMAD.IADD R18, R18, 0x1, -R5 ;  /* 0x0000000112129824 */ /* 0x000fe400078e0a05 */
[----:B------:R-:W-:-:S03]  /*cad0*/  IMAD.HI.U32 R3, R0, R10, RZ ;  /* 0x0000000a00037227 */ /* 0x000fc600078e00ff */
[C---:B------:R-:W-:Y:S01]  /*cae0*/  ISETP.GT.U32.AND P1, PT, R5.reuse, R18, PT ;  /* 0x000000120500720c */ /* 0x040fe20003f24070 */
[----:B------:R-:W-:Y:S02]  /*caf0*/  IMAD R16, R5, R4, R16 ;  /* 0x0000000405107224 */ /* 0x000fe400078e0210 */
[----:B------:R-:W-:Y:S02]  /*cb00*/  @!P5 IMAD.IADD R2, R2, 0x1, -R5 ;  /* 0x000000010202d824 */ /* 0x000fe400078e0a05 */
[----:B------:R-:W-:Y:S01]  /*cb10*/  @!P4 IMAD.MOV R13, RZ, RZ, -R13 ;  /* 0x000000ffff0dc224 */ /* 0x000fe200078e0a0d */
[----:B------:R-:W-:Y:S01]  /*cb20*/  ISETP.GE.AND P4, PT, R15, RZ, PT ;  /* 0x000000ff0f00720c */ /* 0x000fe20003f86270 */
[----:B------:R-:W-:Y:S01]  /*cb30*/  VIADD R4, R11, 0x13 ;  /* 0x000000130b047836 */ /* 0x000fe20000000000 */
[----:B------:R-:W-:Y:S01]  /*cb40*/  IABS R15, R15 ;  /* 0x0000000f000f7213 */ /* 0x000fe20000000000 */
[----:B------:R-:W-:Y:S01]  /*cb50*/  IMAD.MOV R3, RZ, RZ, -R3 ;  /* 0x000000ffff037224 */ /* 0x000fe200078e0a03 */
[----:B------:R-:W-:-:S02]  /*cb60*/  ISETP.GT.U32.AND P5, PT, R5, R2, PT ;  /* 0x000000020500720c */ /* 0x000fc40003fa4070 */
[----:B------:R-:W-:Y:S01]  /*cb70*/  ISETP.GE.AND P6, PT, R8, RZ, PT ;  /* 0x000000ff0800720c */ /* 0x000fe20003fc6270 */
[----:B------:R-:W-:Y:S01]  /*cb80*/  IMAD R10, R5, R3, R10 ;  /* 0x00000003050a7224 */ /* 0x000fe200078e020a */
[----:B------:R-:W-:Y:S01]  /*cb90*/  IABS R14, R4 ;  /* 0x00000004000e7213 */ /* 0x000fe20000000000 */
[----:B------:R-:W-:Y:S02]  /*cba0*/  VIADD R3, R11, 0x12 ;  /* 0x000000120b037836 */ /* 0x000fe40000000000 */
[C---:B------:R-:W-:Y:S01]  /*cbb0*/  IMAD.HI.U32 R8, R0.reuse, R15, RZ ;  /* 0x0000000f00087227 */ /* 0x040fe200078e00ff */
[----:B------:R0:W-:Y:S03]  /*cbc0*/  STL [R1+0x38], R13 ;  /* 0x0000380d01007387 */ /* 0x0001e60000100800 */
[----:B------:R-:W-:-:S04]  /*cbd0*/  IMAD.HI.U32 R19, R0, R14, RZ ;  /* 0x0000000e00137227 */ /* 0x000fc800078e00ff */
[----:B------:R-:W-:Y:S01]  /*cbe0*/  IMAD.MOV R8, RZ, RZ, -R8 ;  /* 0x000000ffff087224 */ /* 0x000fe200078e0a08 */
[----:B0-----:R-:W-:Y:S01]  /*cbf0*/  IABS R13, R3 ;  /* 0x00000003000d7213 */ /* 0x001fe20000000000 */
[----:B------:R-:W-:Y:S01]  /*cc00*/  @!P1 IMAD.IADD R18, R18, 0x1, -R5 ;  /* 0x0000000112129824 */ /* 0x000fe200078e0a05 */
[C---:B------:R-:W-:Y:S01]  /*cc10*/  ISETP.GT.U32.AND P1, PT, R5.reuse, R10, PT ;  /* 0x0000000a0500720c */ /* 0x040fe20003f24070 */
[----:B------:R-:W-:Y:S02]  /*cc20*/  IMAD.MOV R19, RZ, RZ, -R19 ;  /* 0x000000ffff137224 */ /* 0x000fe400078e0a13 */
[----:B------:R-:W-:Y:S02]  /*cc30*/  IMAD R15, R5, R8, R15 ;  /* 0x00000008050f7224 */ /* 0x000fe400078e020f */
[----:B------:R-:W-:-:S04]  /*cc40*/  IMAD.HI.U32 R8, R0, R13, RZ ;  /* 0x0000000d00087227 */ /* 0x000fc800078e00ff */
[----:B------:R-:W-:Y:S01]  /*cc50*/  @!P5 IMAD.IADD R2, R2, 0x1, -R5 ;  /* 0x000000010202d824 */ /* 0x000fe200078e0a05 */
[----:B------:R-:W-:Y:S01]  /*cc60*/  ISETP.GT.U32.AND P5, PT, R5, R16, PT ;  /* 0x000000100500720c */ /* 0x000fe20003fa4070 */
[----:B------:R-:W-:Y:S02]  /*cc70*/  VIADD R17, R11, 0x10 ;  /* 0x000000100b117836 */ /* 0x000fe40000000000 */
[C---:B------:R-:W-:Y:S02]  /*cc80*/  IMAD R14, R5.reuse, R19, R14 ;  /* 0x00000013050e7224 */ /* 0x040fe400078e020e */
[----:B------:R-:W-:Y:S01]  /*cc90*/  IMAD.MOV R19, RZ, RZ, -R8 ;  /* 0x000000ffff137224 */ /* 0x000fe200078e0a08 */
[----:B------:R-:W-:Y:S01]  /*cca0*/  IABS R12, R17 ;  /* 0x00000011000c7213 */ /* 0x000fe20000000000 */
[----:B------:R-:W-:Y:S02]  /*ccb0*/  IMAD.MOV.U32 R21, RZ, RZ, R2 ;  /* 0x000000ffff157224 */ /* 0x000fe400078e0002 */
[----:B------:R-:W-:-:S02]  /*ccc0*/  IMAD R13, R5, R19, R13 ;  /* 0x00000013050d7224 */ /* 0x000fc400078e020d */
[----:B------:R-:W-:Y:S01]  /*ccd0*/  @!P0 IMAD.MOV R21, RZ, RZ, -R21 ;  /* 0x000000ffff158224 */ /* 0x000fe200078e0a15 */
[C---:B------:R-:W-:Y:S01]  /*cce0*/  ISETP.GT.U32.AND P0, PT, R5.reuse, R15, PT ;  /* 0x0000000f0500720c */ /* 0x040fe20003f04070 */
[----:B------:R-:W-:Y:S01]  /*ccf0*/  @!P1 IMAD.IADD R10, R10, 0x1, -R5 ;  /* 0x000000010a0a9824 */ /* 0x000fe200078e0a05 */
[----:B------:R-:W-:Y:S01]  /*cd00*/  ISETP.GT.U32.AND P1, PT, R5, R13, PT ;  /* 0x0000000d0500720c */ /* 0x000fe20003f24070 */
[----:B------:R-:W-:-:S04]  /*cd10*/  IMAD.HI.U32 R2, R0, R12, RZ ;  /* 0x0000000c00027227 */ /* 0x000fc800078e00ff */
[--C-:B------:R-:W-:Y:S02]  /*cd20*/  @!P5 IMAD.IADD R16, R16, 0x1, -R5.reuse ;  /* 0x000000011010d824 */ /* 0x100fe400078e0a05 */
[----:B------:R-:W-:Y:S02]  /*cd30*/  IMAD.MOV R2, RZ, RZ, -R2 ;  /* 0x000000ffff027224 */ /* 0x000fe400078e0a02 */
[----:B------:R-:W-:Y:S01]  /*cd40*/  VIADD R20, R11, 0x11 ;  /* 0x000000110b147836 */ /* 0x000fe20000000000 */
[----:B------:R0:W-:Y:S01]  /*cd50*/  STL [R1+0x34], R9 ;  /* 0x0000340901007387 */ /* 0x0001e20000100800 */
[C---:B------:R-:W-:Y:S01]  /*cd60*/  ISETP.GT.U32.AND P5, PT, R5.reuse, R16, PT ;  /* 0x000000100500720c */ /* 0x040fe20003fa4070 */
[----:B------:R-:W-:Y:S02]  /*cd70*/  IMAD R12, R5, R2, R12 ;  /* 0x00000002050c7224 */ /* 0x000fe400078e020c */
[----:B------:R-:W-:Y:S01]  /*cd80*/  VIADD R2, R11, 0xf ;  /* 0x0000000f0b027836 */ /* 0x000fe20000000000 */
[----:B------:R-:W-:Y:S01]  /*cd90*/  IABS R6, R20 ;  /* 0x0000001400067213 */ /* 0x000fe20000000000 */
[----:B------:R-:W-:-:S02]  /*cda0*/  @!P0 IMAD.IADD R15, R15, 0x1, -R5 ;  /* 0x000000010f0f8824 */ /* 0x000fc400078e0a05 */
[----:B0-----:R-:W-:Y:S01]  /*cdb0*/  IMAD.MOV.U32 R9, RZ, RZ, R18 ;  /* 0x000000ffff097224 */ /* 0x001fe200078e0012 */
[----:B------:R-:W-:Y:S01]  /*cdc0*/  ISETP.GT.U32.AND P0, PT, R5, R10, PT ;  /* 0x0000000a0500720c */ /* 0x000fe20003f04070 */
[----:B------:R-:W-:Y:S01]  /*cdd0*/  @!P1 IMAD.IADD R13, R13, 0x1, -R5 ;  /* 0x000000010d0d9824 */ /* 0x000fe200078e0a05 */
[----:B------:R-:W-:Y:S01]  /*cde0*/  IABS R18, R2 ;  /* 0x0000000200127213 */ /* 0x000fe20000000000 */
[----:B------:R-:W-:Y:S01]  /*cdf0*/  @!P2 IMAD.MOV R9, RZ, RZ, -R9 ;  /* 0x000000ffff09a224 */ /* 0x000fe200078e0a09 */
[C---:B------:R-:W-:Y:S01]  /*ce00*/  ISETP.GT.U32.AND P2, PT, R5.reuse, R14, PT ;  /* 0x0000000e0500720c */ /* 0x040fe20003f44070 */
[----:B------:R-:W-:Y:S01]  /*ce10*/  IMAD.HI.U32 R8, R0, R6, RZ ;  /* 0x0000000600087227 */ /* 0x000fe200078e00ff */
[----:B------:R0:W-:Y:S01]  /*ce20*/  STL [R1+0x30], R21 ;  /* 0x0000301501007387 */ /* 0x0001e20000100800 */
[----:B------:R-:W-:Y:S02]  /*ce30*/  ISETP.GT.U32.AND P1, PT, R5, R13, PT ;  /* 0x0000000d0500720c */ /* 0x000fe40003f24070 */
[----:B------:R-:W-:-:S02]  /*ce40*/  IMAD.MOV R8, RZ, RZ, -R8 ;  /* 0x000000ffff087224 */ /* 0x000fc400078e0a08 */
[----:B------:R-:W-:Y:S01]  /*ce50*/  @!P5 IMAD.IADD R16, R16, 0x1, -R5 ;  /* 0x000000011010d824 */ /* 0x000fe200078e0a05 */
[----:B------:R-:W-:Y:S01]  /*ce60*/  ISETP.GE.AND P5, PT, R4, RZ, PT ;  /* 0x000000ff0400720c */ /* 0x000fe20003fa6270 */
[----:B0-----:R-:W-:Y:S01]  /*ce70*/  IMAD.HI.U32 R21, R0, R18, RZ ;  /* 0x0000001200157227 */ /* 0x001fe200078e00ff */
[----:B------:R0:W-:Y:S03]  /*ce80*/  STL [R1+0x2c], R9 ;  /* 0x00002c0901007387 */ /* 0x0001e60000100800 */
[----:B------:R-:W-:Y:S02]  /*ce90*/  IMAD R4, R5, R8, R6 ;  /* 0x0000000805047224 */ /* 0x000fe400078e0206 */
[----:B------:R-:W-:Y:S02]  /*cea0*/  IMAD.MOV R21, RZ, RZ, -R21 ;  /* 0x000000ffff157224 */ /* 0x000fe400078e0a15 */
[----:B------:R-:W-:-:S02]  /*ceb0*/  @!P2 IMAD.IADD R14, R14, 0x1, -R5 ;  /* 0x000000010e0ea824 */ /* 0x000fc400078e0a05 */
[----:B------:R-:W-:Y:S01]  /*cec0*/  @!P0 IMAD.IADD R10, R10, 0x1, -R5 ;  /* 0x000000010a0a8824 */ /* 0x000fe200078e0a05 */
[C---:B------:R-:W-:Y:S01]  /*ced0*/  ISETP.GT.U32.AND P0, PT, R5.reuse, R4, PT ;  /* 0x000000040500720c */ /* 0x040fe20003f04070 */
[----:B0-----:R-:W-:Y:S02]  /*cee0*/  IMAD.MOV.U32 R9, RZ, RZ, R16 ;  /* 0x000000ffff097224 */ /* 0x001fe400078e0010 */
[C---:B------:R-:W-:Y:S01]  /*cef0*/  IMAD R18, R5.reuse, R21, R18 ;  /* 0x0000001505127224 */ /* 0x040fe200078e0212 */
[C---:B------:R-:W-:Y:S01]  /*cf00*/  ISETP.GT.U32.AND P2, PT, R5.reuse, R15, PT ;  /* 0x0000000f0500720c */ /* 0x040fe20003f44070 */
[----:B------:R-:W-:Y:S01]  /*cf10*/  @!P3 IMAD.MOV R9, RZ, RZ, -R9 ;  /* 0x000000ffff09b224 */ /* 0x000fe200078e0a09 */
[----:B------:R-:W-:Y:S01]  /*cf20*/  ISETP.GT.U32.AND P3, PT, R5, R14, PT ;  /* 0x0000000e0500720c */ /* 0x000fe20003f64070 */
[----:B------:R-:W-:Y:S01]  /*cf30*/  @!P1 IMAD.IADD R13, R13, 0x1, -R5 ;  /* 0x000000010d0d9824 */ /* 0x000fe200078e0a05 */
[----:B------:R-:W-:Y:S01]  /*cf40*/  ISETP.GT.U32.AND P1, PT, R5, R18, PT ;  /* 0x000000120500720c */ /* 0x000fe20003f24070 */
[----:B------:R-:W-:-:S02]  /*cf50*/  VIADD R8, R11, 0xd ;  /* 0x0000000d0b087836 */ /* 0x000fc40000000000 */
[----:B------:R-:W-:Y:S02]  /*cf60*/  VIADD R6, R11, 0xe ;  /* 0x0000000e0b067836 */ /* 0x000fe40000000000 */
[--C-:B------:R-:W-:Y:S01]  /*cf70*/  @!P0 IMAD.IADD R4, R4, 0x1, -R5.reuse ;  /* 0x0000000104048824 */ /* 0x100fe200078e0a05 */
[----:B------:R-:W-:Y:S02]  /*cf80*/  IABS R19, R8 ;  /* 0x0000000800137213 */ /* 0x000fe40000000000 */
[----:B------:R-:W-:Y:S01]  /*cf90*/  IABS R16, R6 ;  /* 0x0000000600107213 */ /* 0x000fe20000000000 */
[--C-:B------:R-:W-:Y:S01]  /*cfa0*/  @!P2 IMAD.IADD R15, R15, 0x1, -R5.reuse ;  /* 0x000000010f0fa824 */ /* 0x100fe200078e0a05 */
[----:B------:R-:W-:Y:S01]  /*cfb0*/  ISETP.GT.U32.AND P2, PT, R5, R12, PT ;  /* 0x0000000c0500720c */ /* 0x000fe20003f44070 */
[--C-:B------:R-:W-:Y:S01]  /*cfc0*/  @!P3 IMAD.IADD R14, R14, 0x1, -R5.reuse ;  /* 0x000000010e0eb824 */ /* 0x100fe200078e0a05 */
[----:B------:R-:W-:Y:S01]  /*cfd0*/  ISETP.GE.AND P3, PT, R3, RZ, PT ;  /* 0x000000ff0300720c */ /* 0x000fe20003f66270 */
[----:B------:R-:W-:Y:S01]  /*cfe0*/  @!P1 IMAD.IADD R18, R18, 0x1, -R5 ;  /* 0x0000000112129824 */ /* 0x000fe200078e0a05 */
[----:B------:R-:W-:Y:S01]  /*cff0*/  ISETP.GT.U32.AND P1, PT, R5, R4, PT ;  /* 0x000000040500720c */ /* 0x000fe20003f24070 */
[----:B------:R-:W-:Y:S01]  /*d000*/  IMAD.HI.U32 R3, R0, R19, RZ ;  /* 0x0000001300037227 */ /* 0x000fe200078e00ff */
[----:B------:R-:W-:-:S03]  /*d010*/  ISETP.GE.AND P0, PT, R20, RZ, PT ;  /* 0x000000ff1400720c */ /* 0x000fc60003f06270 */
[----:B------:R-:W-:Y:S01]  /*d020*/  IMAD.HI.U32 R21, R0, R16, RZ ;  /* 0x0000001000157227 */ /* 0x000fe200078e00ff */
[----:B------:R0:W-:Y:S03]  /*d030*/  STL [R1+0x28], R9 ;  /* 0x0000280901007387 */ /* 0x0001e60000100800 */
[----:B------:R-:W-:Y:S02]  /*d040*/  IMAD.MOV R20, RZ, RZ, -R3 ;  /* 0x000000ffff147224 */ /* 0x000fe400078e0a03 */
[----:B------:R-:W-:Y:S02]  /*d050*/  IMAD.MOV R21, RZ, RZ, -R21 ;  /* 0x000000ffff157224 */ /* 0x000fe400078e0a15 */
[----:B------:R-:W-:Y:S02]  /*d060*/  IMAD.MOV.U32 R22, RZ, RZ, R10 ;  /* 0x000000ffff167224 */ /* 0x000fe400078e000a */
[----:B0-----:R-:W-:-:S02]  /*d070*/  IMAD.MOV.U32 R9, RZ, RZ, R15 ;  /* 0x000000ffff097224 */ /* 0x001fc400078e000f */
[----:B------:R-:W-:Y:S02]  /*d080*/  IMAD R19, R5, R20, R19 ;  /* 0x0000001405137224 */ /* 0x000fe400078e0213 */
[----:B------:R-:W-:Y:S02]  /*d090*/  @!P2 IMAD.IADD R12, R12, 0x1, -R5 ;  /* 0x000000010c0ca824 */ /* 0x000fe400078e0a05 */
[----:B------:R-:W-:Y:S02]  /*d0a0*/  VIADD R3, R11, 0xc ;  /* 0x0000000c0b037836 */ /* 0x000fe40000000000 */
[----:B------:R-:W-:Y:S02]  /*d0b0*/  IMAD R16, R5, R21, R16 ;  /* 0x0000001505107224 */ /* 0x000fe400078e0210 */
[----:B------:R-:W-:Y:S02]  /*d0c0*/  @!P6 IMAD.MOV R22, RZ, RZ, -R22 ;  /* 0x000000ffff16e224 */ /* 0x000fe400078e0a16 */
[----:B------:R-:W-:-:S02]  /*d0d0*/  @!P4 IMAD.MOV R9, RZ, RZ, -R9 ;  /* 0x000000ffff09c224 */ /* 0x000fc400078e0a09 */
[----:B------:R-:W-:Y:S01]  /*d0e0*/  @!P1 IMAD.IADD R4, R4, 0x1, -R5 ;  /* 0x0000000104049824 */ /* 0x000fe200078e0a05 */
[C---:B------:R-:W-:Y:S01]  /*d0f0*/  ISETP.GT.U32.AND P1, PT, R5.reuse, R19, PT ;  /* 0x000000130500720c */ /* 0x040fe20003f24070 */
[----:B------:R-:W-:Y:S01]  /*d100*/  @!P5 IMAD.MOV R14, RZ, RZ, -R14 ;  /* 0x000000ffff0ed224 */ /* 0x000fe200078e0a0e */
[----:B------:R-:W-:Y:S01]  /*d110*/  IABS R10, R3 ;  /* 0x00000003000a7213 */ /* 0x000fe20000000000 */
[----:B------:R-:W-:Y:S01]  /*d120*/  STL [R1+0x24], R22 ;  /* 0x0000241601007387 */ /* 0x000fe20000100800 */
[C---:B------:R-:W-:Y:S02]  /*d130*/  ISETP.GT.U32.AND P6, PT, R5.reuse, R12, PT ;  /* 0x0000000c0500720c */ /* 0x040fe40003fc4070 */
[----:B------:R-:W-:Y:S01]  /*d140*/  ISETP.GT.U32.AND P5, PT, R5, R16, PT ;  /* 0x000000100500720c */ /* 0x000fe20003fa4070 */
[----:B------:R0:W-:Y:S01]  /*d150*/  STL [R1+0x20], R9 ;  /* 0x0000200901007387 */ /* 0x0001e20000100800 */
[----:B------:R-:W-:Y:S01]  /*d160*/  ISETP.GE.AND P2, PT, R17, RZ, PT ;  /* 0x000000ff1100720c */ /* 0x000fe20003f46270 */
[----:B0-----:R-:W-:-:S02]  /*d170*/  IMAD.MOV.U32 R9, RZ, RZ, R13 ;  /* 0x000000ffff097224 */ /* 0x001fc400078e000d */
[----:B------:R-:W-:-:S04]  /*d180*/  IMAD.HI.U32 R13, R0, R10, RZ ;  /* 0x0000000a000d7227 */ /* 0x000fc800078e00ff */
[----:B------:R-:W-:Y:S01]  /*d190*/  @!P3 IMAD.MOV R9, RZ, RZ, -R9 ;  /* 0x000000ffff09b224 */ /* 0x000fe200078e0a09 */
[----:B------:R-:W-:Y:S01]  /*d1a0*/  STL [R1+0x1c], R14 ;  /* 0x00001c0e01007387 */ /* 0x000fe20000100800 */
[----:B------:R-:W-:Y:S02]  /*d1b0*/  IMAD.MOV R13, RZ, RZ, -R13 ;  /* 0x000000ffff0d7224 */ /* 0x000fe400078e0a0d */
[--C-:B------:R-:W-:Y:S01]  /*d1c0*/  @!P1 IMAD.IADD R19, R19, 0x1, -R5.reuse ;  /* 0x0000000113139824 */ /* 0x100fe200078e0a05 */
[----:B------:R0:W-:Y:S01]  /*d1d0*/  STL [R1+0x18], R9 ;  /* 0x0000180901007387 */ /* 0x0001e20000100800 */
[--C-:B------:R-:W-:Y:S02]  /*d1e0*/  @!P6 IMAD.IADD R12, R12, 0x1, -R5.reuse ;  /* 0x000000010c0ce824 */ /* 0x100fe400078e0a05 */
[----:B------:R-:W-:Y:S02]  /*d1f0*/  @!P5 IMAD.IADD R16, R16, 0x1, -R5 ;  /* 0x000000011010d824 */ /* 0x000fe400078e0a05 */
[----:B------:R-:W-:-:S02]  /*d200*/  IMAD R10, R5, R13, R10 ;  /* 0x0000000d050a7224 */ /* 0x000fc400078e020a */
[----:B0-----:R-:W-:Y:S01]  /*d210*/  IMAD.MOV.U32 R9, RZ, RZ, R4 ;  /* 0x000000ffff097224 */ /* 0x001fe200078e0004 */
[C---:B------:R-:W-:Y:S01]  /*d220*/  ISETP.GT.U32.AND P1, PT, R5.reuse, R16, PT ;  /* 0x000000100500720c */ /* 0x040fe20003f24070 */
[----:B------:R-:W-:Y:S02]  /*d230*/  @!P2 IMAD.MOV R12, RZ, RZ, -R12 ;  /* 0x000000ffff0ca224 */ /* 0x000fe400078e0a0c */
[----:B------:R-:W-:Y:S01]  /*d240*/  @!P0 IMAD.MOV R9, RZ, RZ, -R9 ;  /* 0x000000ffff098224 */ /* 0x000fe200078e0a09 */
[C---:B------:R-:W-:Y:S02]  /*d250*/  ISETP.GT.U32.AND P0, PT, R5.reuse, R19, PT ;  /* 0x000000130500720c */ /* 0x040fe40003f04070 */
[----:B------:R-:W-:Y:S02]  /*d260*/  ISETP.GT.U32.AND P2, PT, R5, R10, PT ;  /* 0x0000000a0500720c */ /* 0x000fe40003f44070 */
[----:B------:R-:W-:Y:S01]  /*d270*/  ISETP.GE.AND P3, PT, R2, RZ, PT ;  /* 0x000000ff0200720c */ /* 0x000fe20003f66270 */
[----:B------:R-:W-:Y:S01]  /*d280*/  VIADD R2, R11, 0xb ;  /* 0x0000000b0b027836 */ /* 0x000fe20000000000 */
[----:B------:R-:W-:-:S02]  /*d290*/  ISETP.GT.U32.AND P4, PT, R5, R18, PT ;  /* 0x000000120500720c */ /* 0x000fc40003f84070 */
[----:B------:R-:W-:Y:S01]  /*d2a0*/  ISETP.GE.AND P6, PT, R6, RZ, PT ;  /* 0x000000ff0600720c */ /* 0x000fe20003fc6270 */
[----:B------:R-:W-:Y:S01]  /*d2b0*/  VIADD R17, R11, 0xa ;  /* 0x0000000a0b117836 */ /* 0x000fe20000000000 */
[----:B------:R-:W-:Y:S01]  /*d2c0*/  IABS R15, R2 ;  /* 0x00000002000f7213 */ /* 0x000fe20000000000 */
[--C-:B------:R-:W-:Y:S01]  /*d2d0*/  @!P1 IMAD.IADD R16, R16, 0x1, -R5.reuse ;  /* 0x0000000110109824 */ /* 0x100fe200078e0a05 */
[----:B------:R-:W-:Y:S01]  /*d2e0*/  ISETP.GE.AND P5, PT, R3, RZ, PT ;  /* 0x000000ff0300720c */ /* 0x000fe20003fa6270 */
[----:B------:R-:W-:Y:S01]  /*d2f0*/  @!P0 IMAD.IADD R19, R19, 0x1, -R5 ;  /* 0x0000000113138824 */ /* 0x000fe200078e0a05 */
[----:B------:R-:W-:Y:S01]  /*d300*/  ISETP.GE.AND P0, PT, R17, RZ, PT ;  /* 0x000000ff1100720c */ /* 0x000fe20003f06270 */
[----:B------:R-:W-:Y:S01]  /*d310*/  IMAD.HI.U32 R3, R0, R15, RZ ;  /* 0x0000000f00037227 */ /* 0x000fe200078e00ff */
[----:B------:R-:W-:-:S03]  /*d320*/  IABS R17, R17 ;  /* 0x0000001100117213 */ /* 0x000fc60000000000 */
[--C-:B------:R-:W-:Y:S02]  /*d330*/  @!P2 IMAD.IADD R10, R10, 0x1, -R5.reuse ;  /* 0x000000010a0aa824 */ /* 0x100fe400078e0a05 */
[----:B------:R-:W-:Y:S02]  /*d340*/  VIADD R20, R11, 0x9 ;  /* 0x000000090b147836 */ /* 0x000fe40000000000 */
[----:B------:R-:W-:Y:S01]  /*d350*/  @!P4 IMAD.IADD R18, R18, 0x1, -R5 ;  /* 0x000000011212c824 */ /* 0x000fe200078e0a05 */
[----:B------:R-:W-:Y:S01]  /*d360*/  ISETP.GE.AND P4, PT, R8, RZ, PT ;  /* 0x000000ff0800720c */ /* 0x000fe20003f86270 */
[----:B------:R-:W-:Y:S02]  /*d370*/  IMAD.MOV R3, RZ, RZ, -R3 ;  /* 0x000000ffff037224 */ /* 0x000fe400078e0a03 */
[----:B------:R-:W-:Y:S01]  /*d380*/  @!P6 IMAD.MOV R16, RZ, RZ, -R16 ;  /* 0x000000ffff10e224 */ /* 0x000fe200078e0a10 */
[----:B------:R-:W-:Y:S01]  /*d390*/  ISETP.GT.U32.AND P6, PT, R5, R10, PT ;  /* 0x0000000a0500720c */ /* 0x000fe20003fc4070 */
[----:B------:R-:W-:Y:S01]  /*d3a0*/  IMAD.HI.U32 R8, R0, R17, RZ ;  /* 0x0000001100087227 */ /* 0x000fe200078e00ff */
[----:B------:R-:W-:-:S02]  /*d3b0*/  ISETP.GE.AND P2, PT, R20, RZ, PT ;  /* 0x000000ff1400720c */ /* 0x000fc40003f46270 */
[----:B------:R-:W-:Y:S01]  /*d3c0*/  IABS R20, R20 ;  /* 0x0000001400147213 */ /* 0x000fe20000000000 */
[C---:B------:R-:W-:Y:S02]  /*d3d0*/  IMAD R15, R5.reuse, R3, R15 ;  /* 0x00000003050f7224 */ /* 0x040fe400078e020f */
[----:B------:R-:W-:Y:S02]  /*d3e0*/  IMAD.MOV R8, RZ, RZ, -R8 ;  /* 0x000000ffff087224 */ /* 0x000fe400078e0a08 */
[----:B------:R-:W-:Y:S01]  /*d3f0*/  IMAD.HI.U32 R3, R0, R20, RZ ;  /* 0x0000001400037227 */ /* 0x000fe200078e00ff */
[----:B------:R-:W-:-:S03]  /*d400*/  ISETP.GT.U32.AND P1, PT, R5, R15, PT ;  /* 0x0000000f0500720c */ /* 0x000fc60003f24070 */
[C---:B------:R-:W-:Y:S02]  /*d410*/  IMAD R17, R5.reuse, R8, R17 ;  /* 0x0000000805117224 */ /* 0x040fe400078e0211 */
[----:B------:R-:W-:Y:S02]  /*d420*/  IMAD.MOV R3, RZ, RZ, -R3 ;  /* 0x000000ffff037224 */ /* 0x000fe400078e0a03 */
[--C-:B------:R-:W-:Y:S01]  /*d430*/  @!P6 IMAD.IADD R10, R10, 0x1, -R5.reuse ;  /* 0x000000010a0ae824 */ /* 0x100fe200078e0a05 */
[C---:B------:R-:W-:Y:S01]  /*d440*/  ISETP.GT.U32.AND P6, PT, R5.reuse, R17, PT ;  /* 0x000000110500720c */ /* 0x040fe20003fc4070 */
[----:B------:R-:W-:Y:S02]  /*d450*/  IMAD R20, R5, R3, R20 ;  /* 0x0000000305147224 */ /* 0x000fe400078e0214 */
[----:B------:R-:W-:Y:S02]  /*d460*/  @!P5 IMAD.MOV R10, RZ, RZ, -R10 ;  /* 0x000000ffff0ad224 */ /* 0x000fe400078e0a0a */
[----:B------:R-:W-:Y:S01]  /*d470*/  @!P1 IMAD.IADD R15, R15, 0x1, -R5 ;  /* 0x000000010f0f9824 */ /* 0x000fe200078e0a05 */
[----:B------:R-:W-:Y:S01]  /*d480*/  ISETP.GT.U32.AND P5, PT, R5, R20, PT ;  /* 0x000000140500720c */ /* 0x000fe20003fa4070 */
[----:B------:R-:W-:-:S03]  /*d490*/  VIADD R6, R11, 0x8 ;  /* 0x000000080b067836 */ /* 0x000fc60000000000 */
[----:B------:R-:W-:Y:S01]  /*d4a0*/  ISETP.GT.U32.AND P1, PT, R5, R15, PT ;  /* 0x0000000f0500720c */ /* 0x000fe20003f24070 */
[----:B------:R-:W-:Y:S01]  /*d4b0*/  @!P3 IMAD.MOV R18, RZ, RZ, -R18 ;  /* 0x000000ffff12b224 */ /* 0x000fe200078e0a12 */
[----:B------:R-:W-:Y:S01]  /*d4c0*/  IABS R13, R6 ;  /* 0x00000006000d7213 */ /* 0x000fe20000000000 */
[--C-:B------:R-:W-:Y:S01]  /*d4d0*/  @!P6 IMAD.IADD R17, R17, 0x1, -R5.reuse ;  /* 0x000000011111e824 */ /* 0x100fe200078e0a05 */
[----:B------:R-:W-:Y:S01]  /*d4e0*/  ISETP.GE.AND P3, PT, R2, RZ, PT ;  /* 0x000000ff0200720c */ /* 0x000fe20003f66270 */
[----:B------:R-:W-:Y:S02]  /*d4f0*/  VIADD R2, R11, 0x7 ;  /* 0x000000070b027836 */ /* 0x000fe40000000000 */
[----:B------:R-:W-:Y:S01]  /*d500*/  IMAD.HI.U32 R4, R0, R13, RZ ;  /* 0x0000000d00047227 */ /* 0x000fe200078e00ff */
[----:B------:R-:W-:Y:S02]  /*d510*/  ISETP.GT.U32.AND P6, PT, R5, R17, PT ;  /* 0x000000110500720c */ /* 0x000fe40003fc4070 */
[----:B------:R-:W-:Y:S01]  /*d520*/  IABS R22, R2 ;  /* 0x0000000200167213 */ /* 0x000fe20000000000 */
[----:B------:R-:W-:-:S02]  /*d530*/  @!P5 IMAD.IADD R20, R20, 0x1, -R5 ;  /* 0x000000011414d824 */ /* 0x000fc400078e0a05 */
[----:B------:R-:W-:Y:S01]  /*d540*/  IMAD.MOV R4, RZ, RZ, -R4 ;  /* 0x000000ffff047224 */ /* 0x000fe200078e0a04 */
[----:B------:R-:W0:Y:S01]  /*d550*/  S2R R29, SR_TID.X ;  /* 0x00000000001d7919 */ /* 0x000e220000002100 */
[----:B------:R-:W-:Y:S01]  /*d560*/  @!P1 IMAD.IADD R15, R15, 0x1, -R5 ;  /* 0x000000010f0f9824 */ /* 0x000fe200078e0a05 */
[----:B------:R-:W-:Y:S01]  /*d570*/  ISETP.GE.AND P1, PT, R2, RZ, PT ;  /* 0x000000ff0200720c */ /* 0x000fe20003f26270 */
[----:B------:R-:W-:Y:S01]  /*d580*/  IMAD.HI.U32 R2, R0, R22, RZ ;  /* 0x0000001600027227 */ /* 0x000fe200078e00ff */
[----:B------:R-:W-:-:S03]  /*d590*/  ISETP.GT.U32.AND P5, PT, R5, R20, PT ;  /* 0x000000140500720c */ /* 0x000fc60003fa4070 */
[----:B------:R-:W-:Y:S02]  /*d5a0*/  IMAD R13, R5, R4, R13 ;  /* 0x00000004050d7224 */ /* 0x000fe400078e020d */
[----:B------:R-:W-:Y:S02]  /*d5b0*/  IMAD.MOV R2, RZ, RZ, -R2 ;  /* 0x000000ffff027224 */ /* 0x000fe400078e0a02 */
[--C-:B------:R-:W-:Y:S01]  /*d5c0*/  @!P6 IMAD.IADD R17, R17, 0x1, -R5.reuse ;  /* 0x000000011111e824 */ /* 0x100fe200078e0a05 */
[C---:B------:R-:W-:Y:S01]  /*d5d0*/  ISETP.GT.U32.AND P6, PT, R5.reuse, R13, PT ;  /* 0x0000000d0500720c */ /* 0x040fe20003fc4070 */
[----:B------:R-:W-:Y:S02]  /*d5e0*/  IMAD R22, R5, R2, R22 ;  /* 0x0000000205167224 */ /* 0x000fe400078e0216 */
[----:B------:R-:W-:Y:S02]  /*d5f0*/  VIADD R3, R11, 0x6 ;  /* 0x000000060b037836 */ /* 0x000fe40000000000 */
[----:B------:R-:W-:Y:S01]  /*d600*/  @!P5 IMAD.IADD R20, R20, 0x1, -R5 ;  /* 0x000000011414d824 */ /* 0x000fe200078e0a05 */
[----:B------:R-:W-:Y:S01]  /*d610*/  ISETP.GT.U32.AND P5, PT, R5, R22, PT ;  /* 0x000000160500720c */ /* 0x000fe20003fa4070 */
[----:B------:R-:W-:Y:S01]  /*d620*/  @!P4 IMAD.MOV R19, RZ, RZ, -R19 ;  /* 0x000000ffff13c224 */ /* 0x000fe200078e0a13 */
[----:B------:R-:W-:Y:S01]  /*d630*/  ISETP.GE.AND P4, PT, R6, RZ, PT ;  /* 0x000000ff0600720c */ /* 0x000fe20003f86270 */
[C---:B------:R-:W-:Y:S01]  /*d640*/  VIADD R14, R11.reuse, 0x5 ;  /* 0x000000050b0e7836 */ /* 0x040fe20000000000 */
[----:B------:R-:W-:Y:S01]  /*d650*/  IABS R24, R3 ;  /* 0x0000000300187213 */ /* 0x000fe20000000000 */
[----:B------:R-:W-:-:S02]  /*d660*/  VIADD R6, R11, 0x3 ;  /* 0x000000030b067836 */ /* 0x000fc40000000000 */
[----:B------:R-:W-:Y:S02]  /*d670*/  @!P6 IMAD.IADD R13, R13, 0x1, -R5 ;  /* 0x000000010d0de824 */ /* 0x000fe400078e0a05 */
[----:B------:R-:W-:Y:S01]  /*d680*/  @!P3 IMAD.MOV R15, RZ, RZ, -R15 ;  /* 0x000000ffff0fb224 */ /* 0x000fe200078e0a0f */
[----:B------:R-:W-:Y:S01]  /*d690*/  ISETP.GE.AND P3, PT, R3, RZ, PT ;  /* 0x000000ff0300720c */ /* 0x000fe20003f66270 */
[----:B------:R-:W-:Y:S01]  /*d6a0*/  VIADD R3, R11, 0x2 ;  /* 0x000000020b037836 */ /* 0x000fe20000000000 */
[----:B------:R-:W-:Y:S01]  /*d6b0*/  IABS R25, R14 ;  /* 0x0000000e00197213 */ /* 0x000fe20000000000 */
[----:B------:R-:W-:Y:S01]  /*d6c0*/  IMAD.HI.U32 R2, R0, R24, RZ ;  /* 0x0000001800027227 */ /* 0x000fe200078e00ff */
[----:B------:R-:W-:Y:S02]  /*d6d0*/  IABS R8, R6 ;  /* 0x0000000600087213 */ /* 0x000fe40000000000 */
[----:B------:R-:W-:Y:S01]  /*d6e0*/  ISETP.GT.U32.AND P6, PT, R5, R13, PT ;  /* 0x0000000d0500720c */ /* 0x000fe20003fc4070 */
[----:B------:R-:W-:Y:S01]  /*d6f0*/  @!P5 IMAD.IADD R22, R22, 0x1, -R5 ;  /* 0x000000011616d824 */ /* 0x000fe200078e0a05 */
[----:B------:R-:W-:Y:S01]  /*d700*/  IABS R21, R3 ;  /* 0x0000000300157213 */ /* 0x000fe20000000000 */
[----:B------:R-:W-:-:S02]  /*d710*/  IMAD.MOV R2, RZ, RZ, -R2 ;  /* 0x000000ffff027224 */ /* 0x000fc400078e0a02 */
[----:B------:R-:W-:Y:S01]  /*d720*/  IMAD.HI.U32 R28, R0, R25, RZ ;  /* 0x00000019001c7227 */ /* 0x000fe200078e00ff */
[----:B0-----:R-:W-:-:S03]  /*d730*/  SHF.R.U32.HI R29, RZ, 0x4, R29 ;  /* 0x00000004ff1d7819 */ /* 0x001fc6000001161d */
[----:B------:R-:W-:Y:S02]  /*d740*/  VIADD R4, R11, 0x4 ;  /* 0x000000040b047836 */ /* 0x000fe40000000000 */
[----:B------:R-:W-:Y:S01]  /*d750*/  IMAD.HI.U32 R23, R0, R8, RZ ;  /* 0x0000000800177227 */ /* 0x000fe200078e00ff */
[----:B------:R-:W-:-:S03]  /*d760*/  ISETP.GT.U32.AND P5, PT, R5, R22, PT ;  /* 0x000000160500720c */ /* 0x000fc60003fa4070 */
[----:B------:R-:W-:Y:S02]  /*d770*/  IMAD R24, R5, R2, R24 ;  /* 0x0000000205187224 */ /* 0x000fe400078e0218 */
[----:B------:R-:W-:Y:S01]  /*d780*/  IMAD.MOV R28, RZ, RZ, -R28 ;  /* 0x000000ffff1c7224 */ /* 0x000fe200078e0a1c */
[----:B------:R-:W-:Y:S01]  /*d790*/  IABS R26, R4 ;  /* 0x00000004001a7213 */ /* 0x000fe20000000000 */
[----:B------:R-:W-:Y:S01]  /*d7a0*/  IMAD.HI.U32 R2, R0, R21, RZ ;  /* 0x0000001500027227 */ /* 0x000fe200078e00ff */
[----:B------:R-:W-:-:S03]  /*d7b0*/  SGXT.U32 R29, R29, 0x2 ;  /* 0x000000021d1d781a */ /* 0x000fc60000000000 */
[----:B------:R-:W-:Y:S02]  /*d7c0*/  IMAD.MOV R23, RZ, RZ, -R23 ;  /* 0x000000ffff177224 */ /* 0x000fe400078e0a17 */
[C---:B------:R-:W-:Y:S02]  /*d7d0*/  IMAD R25, R5.reuse, R28, R25 ;  /* 0x0000001c05197224 */ /* 0x040fe400078e0219 */
[----:B------:R-:W-:Y:S01]  /*d7e0*/  @!P0 IMAD.MOV R17, RZ, RZ, -R17 ;  /* 0x000000ffff118224 */ /* 0x000fe200078e0a11 */
[C---:B------:R-:W-:Y:S01]  /*d7f0*/  ISETP.GT.U32.AND P0, PT, R5.reuse, R24, PT ;  /* 0x000000180500720c */ /* 0x040fe20003f04070 */
[----:B------:R-:W-:Y:S01]  /*d800*/  IMAD.MOV R2, RZ, RZ, -R2 ;  /* 0x000000ffff027224 */ /* 0x000fe200078e0a02 */
[----:B------:R0:W-:Y:S01]  /*d810*/  STL [R1+0x1a64], R9 ;  /* 0x001a640901007387 */ /* 0x0001e20000100800 */
[----:B------:R-:W-:Y:S02]  /*d820*/  IMAD R8, R5, R23, R8 ;  /* 0x0000001705087224 */ /* 0x000fe400078e0208 */
[----:B------:R-:W-:Y:S01]  /*d830*/  @!P6 IMAD.IADD R13, R13, 0x1, -R5 ;  /* 0x000000010d0de824 */ /* 0x000fe200078e0a05 */
[----:B------:R-:W-:Y:S01]  /*d840*/  STL [R1+0x1a68], R12 ;  /* 0x001a680c01007387 */ /* 0x000fe20000100800 */
[----:B------:R-:W-:Y:S01]  /*d850*/  IMAD.HI.U32 R27, R0, R26, RZ ;  /* 0x0000001a001b7227 */ /* 0x000fe200078e00ff */
[----:B------:R-:W-:-:S02]  /*d860*/  LOP3.LUT R29, R29, 0x78, RZ, 0xfc, !PT ;  /* 0x000000781d1d7812 */ /* 0x000fc400078efcff */
[----:B------:R-:W-:Y:S01]  /*d870*/  STL [R1+0x1a6c], R18 ;  /* 0x001a6c1201007387 */ /* 0x000fe20000100800 */
[C---:B------:R-:W-:Y:S01]  /*d880*/  IMAD R21, R5.reuse, R2, R21 ;  /* 0x0000000205157224 */ /* 0x040fe200078e0215 */
[C---:B------:R-:W-:Y:S01]  /*d890*/  ISETP.GT.U32.AND P6, PT, R5.reuse, R25, PT ;  /* 0x000000190500720c */ /* 0x040fe20003fc4070 */
[----:B------:R-:W-:Y:S01]  /*d8a0*/  @!P4 IMAD.MOV R13, RZ, RZ, -R13 ;  /* 0x000000ffff0dc224 */ /* 0x000fe200078e0a0d */
[----:B------:R-:W-:Y:S01]  /*d8b0*/  STL [R1+0x1a70], R16 ;  /* 0x001a701001007387 */ /* 0x000fe20000100800 */
[----:B------:R-:W-:Y:S01]  /*d8c0*/  ISETP.GT.U32.AND P4, PT, R5, R8, PT ;  /* 0x000000080500720c */ /* 0x000fe20003f84070 */
[----:B------:R-:W-:Y:S02]  /*d8d0*/  IMAD.MOV R27, RZ, RZ, -R27 ;  /* 0x000000ffff1b7224 */ /* 0x000fe400078e0a1b */
[----:B------:R-:W-:Y:S01]  /*d8e0*/  STL [R1+0x1a74], R19 ;  /* 0x001a741301007387 */ /* 0x000fe20000100800 */
[----:B0-----:R-:W-:-:S03]  /*d8f0*/  IMAD R9, RZ, RZ, -UR6 ;  /* 0x80000006ff097e24 */ /* 0x001fc6000f8e02ff */
[----:B------:R0:W-:Y:S01]  /*d900*/  STL [R1+0x1a78], R10 ;  /* 0x001a780a01007387 */ /* 0x0001e20000100800 */
[--C-:B------:R-:W-:Y:S01]  /*d910*/  @!P5 IMAD.IADD R22, R22, 0x1, -R5.reuse ;  /* 0x000000011616d824 */ /* 0x100fe200078e0a05 */
[C---:B------:R-:W-:Y:S01]  /*d920*/  ISETP.GT.U32.AND P5, PT, R5.reuse, R21, PT ;  /* 0x000000150500720c */ /* 0x040fe20003fa4070 */
[----:B------:R-:W-:Y:S02]  /*d930*/  @!P2 IMAD.MOV R20, RZ, RZ, -R20 ;  /* 0x000000ffff14a224 */ /* 0x000fe400078e0a14 */
[----:B------:R-:W-:Y:S02]  /*d940*/  IMAD R26, R5, R27, R26 ;  /* 0x0000001b051a7224 */ /* 0x000fe400078e021a */
[----:B0-----:R-:W-:Y:S01]  /*d950*/  IMAD R10, R29, UR6, RZ ;  /* 0x000000061d0a7c24 */ /* 0x001fe2000f8e02ff */
[----:B------:R-:W-:Y:S01]  /*d960*/  STL [R1+0x1a7c], R15 ;  /* 0x001a7c0f01007387 */ /* 0x000fe20000100800 */
[--C-:B------:R-:W-:Y:S02]  /*d970*/  @!P0 IMAD.IADD R24, R24, 0x1, -R5.reuse ;  /* 0x0000000118188824 */ /* 0x100fe400078e0a05 */
[----:B------:R-:W-:Y:S01]  /*d980*/  IMAD R10, R9, 0x4, R10 ;  /* 0x00000004090a7824 */ /* 0x000fe200078e020a */
[----:B------:R-:W-:Y:S01]  /*d990*/  STL [R1+0x1a80], R17 ;  /* 0x001a801101007387 */ /* 0x000fe20000100800 */
[----:B------:R-:W-:Y:S01]  /*d9a0*/  VIADD R2, R11, 0x1 ;  /* 0x000000010b027836 */ /* 0x000fe20000000000 */
[----:B------:R-:W-:Y:S01]  /*d9b0*/  ISETP.GT.U32.AND P2, PT, R5, R26, PT ;  /* 0x0000001a0500720c */ /* 0x000fe20003f44070 */
[----:B------:R-:W0:Y:S01]  /*d9c0*/  S2R R12, SR_TID.X ;  /* 0x00000000000c7919 */ /* 0x000e220000002100 */
[----:B------:R-:W-:Y:S01]  /*d9d0*/  ISETP.GE.AND P0, PT, R14, RZ, PT ;  /* 0x000000ff0e00720c */ /* 0x000fe20003f06270 */
[----:B------:R-:W-:Y:S01]  /*d9e0*/  STL [R1+0x1a84], R20 ;  /* 0x001a841401007387 */ /* 0x000fe20000100800 */
[----:B------:R-:W-:Y:S01]  /*d9f0*/  @!P6 IMAD.IADD R25, R25, 0x1, -R5 ;  /* 0x000000011919e824 */ /* 0x000fe200078e0a05 */
[----:B------:R-:W1:Y:S02]  /*da00*/  LDC R11, c[0x0][0x230] ;  /* 0x00008c00ff0b7b82 */ /* 0x000e640000000800 */
[----:B------:R-:W-:Y:S01]  /*da10*/  STL [R1+0x1a88], R13 ;  /* 0x001a880d01007387 */ /* 0x000fe20000100800 */
[----:B------:R-:W-:Y:S01]  /*da20*/  ISETP.GT.U32.AND P6, PT, R5, R24, PT ;  /* 0x000000180500720c */ /* 0x000fe20003fc4070 */
[----:B------:R-:W-:-:S02]  /*da30*/  IMAD.MOV.U32 R14, RZ, RZ, R22 ;  /* 0x000000ffff0e7224 */ /* 0x000fc400078e0016 */
[----:B------:R3:W-:Y:S01]  /*da40*/  STL [R1+0x48], R10 ;  /* 0x0000480a01007387 */ /* 0x0007e20000100800 */
[--C-:B------:R-:W-:Y:S01]  /*da50*/  @!P4 IMAD.IADD R8, R8, 0x1, -R5.reuse ;  /* 0x000000010808c824 */ /* 0x100fe200078e0a05 */
[----:B------:R-:W-:Y:S01]  /*da60*/  IABS R23, R2 ;  /* 0x0000000200177213 */ /* 0x000fe20000000000 */
[----:B------:R-:W-:Y:S02]  /*da70*/  @!P5 IMAD.IADD R21, R21, 0x1, -R5 ;  /* 0x000000011515d824 */ /* 0x000fe400078e0a05 */
[----:B------:R-:W-:Y:S02]  /*da80*/  @!P1 IMAD.MOV R14, RZ, RZ, -R14 ;  /* 0x000000ffff0e9224 */ /* 0x000fe400078e0a0e */
[----:B---3--:R-:W-:Y:S01]  /*da90*/  IMAD R10, R9, 0x4, R10 ;  /* 0x00000004090a7824 */ /* 0x008fe200078e020a */
[----:B------:R-:W-:Y:S01]  /*daa0*/  ISETP.GT.U32.AND P5, PT, R5, R8, PT ;  /* 0x000000080500720c */ /* 0x000fe20003fa4070 */
[----:B------:R-:W-:-:S03]  /*dab0*/  IMAD.HI.U32 R0, R0, R23, RZ ;  /* 0x0000001700007227 */ /* 0x000fc600078e00ff */
[----:B------:R3:W-:Y:S01]  /*dac0*/  STL [R1+0x88], R10 ;  /* 0x0000880a01007387 */ /* 0x0007e20000100800 */
[--C-:B------:R-:W-:Y:S02]  /*dad0*/  @!P2 IMAD.IADD R26, R26, 0x1, -R5.reuse ;  /* 0x000000011a1aa824 */ /* 0x100fe400078e0a05 */
[----:B------:R-:W-:Y:S01]  /*dae0*/  IMAD.MOV R0, RZ, RZ, -R0 ;  /* 0x000000ffff007224 */ /* 0x000fe200078e0a00 */
[----:B------:R-:W-:Y:S01]  /*daf0*/  STL [R1+0x1a8c], R14 ;  /* 0x001a8c0e01007387 */ /* 0x000fe20000100800 */
[----:B---3--:R-:W-:Y:S02]  /*db00*/  IMAD R10, R9, 0x4, R10 ;  /* 0x00000004090a7824 */ /* 0x008fe400078e020a */
[----:B------:R-:W-:-:S03]  /*db10*/  @!P6 IMAD.IADD R24, R24, 0x1, -R5 ;  /* 0x000000011818e824 */ /* 0x000fc600078e0a05 */
[----:B------:R3:W-:Y:S01]  /*db20*/  STL [R1+0x10], R10 ;  /* 0x0000100a01007387 */ /* 0x0007e20000100800 */
[----:B------:R-:W-:Y:S01]  /*db30*/  ISETP.GE.AND P6, PT, R4, RZ, PT ;  /* 0x000000ff0400720c */ /* 0x000fe20003fc6270 */
[C---:B------:R-:W-:Y:S01]  /*db40*/  IMAD R22, R5.reuse, R0, R23 ;  /* 0x0000000005167224 */ /* 0x040fe200078e0217 */
[----:B------:R-:W-:Y:S01]  /*db50*/  ISETP.GT.U32.AND P4, PT, R5, R26, PT ;  /* 0x0000001a0500720c */ /* 0x000fe20003f84070 */
[----:B---3--:R-:W-:Y:S01]  /*db60*/  IMAD R10, R9, 0x4, R10 ;  /* 0x00000004090a7824 */ /* 0x008fe200078e020a */
[----:B------:R-:W-:-:S03]  /*db70*/  ISETP.GT.U32.AND P1, PT, R5, R21, PT ;  /* 0x000000150500720c */ /* 0x000fc60003f24070 */
[----:B------:R-:W-:Y:S01]  /*db80*/  IMAD R4, R9, 0x4, R10 ;  /* 0x0000000409047824 */ /* 0x000fe200078e020a */
[----:B------:R-:W-:Y:S01]  /*db90*/  STL [R1+0xc], R10 ;  /* 0x00000c0a01007387 */ /* 0x000fe20000100800 */
[--C-:B------:R-:W-:Y:S01]  /*dba0*/  @!P5 IMAD.IADD R8, R8, 0x1, -R5.reuse ;  /* 0x000000010808d824 */ /* 0x100fe200078e0a05 */
[C---:B------:R-:W-:Y:S02]  /*dbb0*/  ISETP.GT.U32.AND P5, PT, R5.reuse, R22, PT ;  /* 0x000000160500720c */ /* 0x040fe40003fa4070 */
[----:B------:R3:W-:Y:S01]  /*dbc0*/  STL [R1+0x8], R4 ;  /* 0x0000080401007387 */ /* 0x0007e20000100800 */
[----:B------:R-:W-:Y:S02]  /*dbd0*/  ISETP.GT.U32.AND P2, PT, R5, R25, PT ;  /* 0x000000190500720c */ /* 0x000fe40003f44070 */
[----:B------:R-:W-:Y:S02]  /*dbe0*/  @!P4 IMAD.IADD R26, R26, 0x1, -R5 ;  /* 0x000000011a1ac824 */ /* 0x000fe400078e0a05 */
[----:B---3--:R-:W-:Y:S01]  /*dbf0*/  IMAD R4, R9, 0x4, R4 ;  /* 0x0000000409047824 */ /* 0x008fe200078e0204 */
[----:B------:R-:W-:Y:S01]  /*dc00*/  ISETP.GE.AND P4, PT, R3, RZ, PT ;  /* 0x000000ff0300720c */ /* 0x000fe20003f86270 */
[----:B0-----:R-:W-:-:S03]  /*dc10*/  IMAD.SHL.U32 R0, R12, 0x20, RZ ;  /* 0x000000200c007824 */ /* 0x001fc600078e00ff */
[----:B------:R0:W-:Y:S01]  /*dc20*/  STL [R1+0x4], R4 ;  /* 0x0000040401007387 */ /* 0x0001e20000100800 */
[----:B------:R-:W-:Y:S01]  /*dc30*/  SHF.R.S32.HI R3, RZ, 0x2, R12 ;  /* 0x00000002ff037819 */ /* 0x000fe2000001140c */
[--C-:B------:R-:W-:Y:S01]  /*dc40*/  @!P1 IMAD.IADD R21, R21, 0x1, -R5.reuse ;  /* 0x0000000115159824 */ /* 0x100fe200078e0a05 */
[----:B------:R-:W-:Y:S01]  /*dc50*/  LOP3.LUT R29, R12, 0x7, RZ, 0xc0, !PT ;  /* 0x000000070c1d7812 */ /* 0x000fe200078ec0ff */
[----:B------:R-:W-:Y:S01]  /*dc60*/  @!P5 IMAD.IADD R22, R22, 0x1, -R5 ;  /* 0x000000011616d824 */ /* 0x000fe200078e0a05 */
[----:B------:R-:W-:Y:S01]  /*dc70*/  ISETP.GE.AND P1, PT, R2, RZ, PT ;  /* 0x000000ff0200720c */ /* 0x000fe20003f26270 */
[----:B0-----:R-:W-:Y:S01]  /*dc80*/  IMAD R4, R9, 0x4, R4 ;  /* 0x0000000409047824 */ /* 0x001fe200078e0204 */
[----:B------:R-:W-:-:S03]  /*dc90*/  LOP3.LUT R2, R0, 0x60, RZ, 0xc0, !PT ;  /* 0x0000006000027812 */ /* 0x000fc600078ec0ff */
[----:B------:R-:W-:Y:S01]  /*dca0*/  IMAD R28, R9, 0x4, R4 ;  /* 0x00000004091c7824 */ /* 0x000fe200078e0204 */
[----:B------:R-:W-:Y:S01]  /*dcb0*/  SGXT R3, R3, 0x1 ;  /* 0x000000010303781a */ /* 0x000fe20000000200 */
[----:B------:R-:W-:Y:S02]  /*dcc0*/  IMAD R29, R29, 0x110, RZ ;  /* 0x000001101d1d7824 */ /* 0x000fe400078e02ff */
[----:B------:R-:W-:Y:S01]  /*dcd0*/  IMAD R0, R9, 0x4, R28 ;  /* 0x0000000409007824 */ /* 0x000fe200078e021c */
[----:B------:R-:W-:Y:S01]  /*dce0*/  STL [R1], R4 ;  /* 0x0000000401007387 */ /* 0x000fe20000100800 */
[----:B------:R-:W-:Y:S01]  /*dcf0*/  IMAD.SHL.U32 R23, R12, 0x2, RZ ;  /* 0x000000020c177824 */ /* 0x000fe200078e00ff */
[----:B------:R-:W-:Y:S01]  /*dd00*/  ISETP.GT.U32.AND P5, PT, R5, R22, PT ;  /* 0x000000160500720c */ /* 0x000fe20003fa4070 */
[----:B-1----:R-:W-:Y:S01]  /*dd10*/  VIADD R11, R11, 0x7f ;  /* 0x0000007f0b0b7836 */ /* 0x002fe20000000000 */
[----:B------:R0:W-:Y:S01]  /*dd20*/  STL [R1+0x17ac], R2 ;  /* 0x0017ac0201007387 */ /* 0x0001e20000100800 */
[----:B------:R-:W-:Y:S01]  /*dd30*/  LOP3.LUT R3, R2, 0x90, R3, 0xf8, !PT ;  /* 0x0000009002037812 */ /* 0x000fe200078ef803 */
[----:B------:R-:W-:Y:S01]  /*dd40*/  @!P2 IMAD.IADD R25, R25, 0x1, -R5 ;  /* 0x000000011919a824 */ /* 0x000fe200078e0a05 */
[----:B------:R-:W-:Y:S01]  /*dd50*/  ISETP.GE.AND P2, PT, R6, RZ, PT ;  /* 0x000000ff0600720c */ /* 0x000fe20003f46270 */
[----:B------:R-:W-:Y:S01]  /*dd60*/  IMAD.SHL.U32 R6, R12, 0x10, RZ ;  /* 0x000000100c067824 */ /* 0x000fe200078e00ff */
[----:B------:R-:W-:-:S02]  /*dd70*/  LOP3.LUT R29, R29, 0x30, R23, 0x78, !PT ;  /* 0x000000301d1d7812 */ /* 0x000fc400078e7817 */
[----:B------:R-:W-:Y:S01]  /*dd80*/  LOP3.LUT R23, R3, 0x10, R23, 0x78, !PT ;  /* 0x0000001003177812 */ /* 0x000fe200078e7817 */
[C---:B0-----:R-:W-:Y:S01]  /*dd90*/  IMAD R2, R9.reuse, 0x4, R0 ;  /* 0x0000000409027824 */ /* 0x041fe200078e0200 */
[----:B------:R-:W-:Y:S01]  /*dda0*/  SHF.R.S32.HI R4, RZ, 0x1f, R11 ;  /* 0x0000001fff047819 */ /* 0x000fe2000001140b */
[----:B------:R-:W-:Y:S02]  /*ddb0*/  STL [R1+0x1a90], R28 ;  /* 0x001a901c01007387 */ /* 0x000fe40000100800 */
[----:B------:R-:W-:Y:S02]  /*ddc0*/  IMAD R3, R9, 0x4, R2 ;  /* 0x0000000409037824 */ /* 0x000fe400078e0202 */
[----:B------:R0:W-:Y:S01]  /*ddd0*/  STL [R1+0x1a94], R0 ;  /* 0x001a940001007387 */ /* 0x0001e20000100800 */
[----:B------:R-:W-:-:S03]  /*dde0*/  IMAD.SHL.U32 R27, R12, 0x40, RZ ;  /* 0x000000400c1b7824 */ /* 0x000fc600078e00ff */
[----:B------:R-:W-:Y:S01]  /*ddf0*/  STL [R1+0x1a98], R2 ;  /* 0x001a980201007387 */ /* 0x000fe20000100800 */
[----:B------:R-:W-:-:S03]  /*de00*/  @!P5 IMAD.IADD R22, R22, 0x1, -R5 ;  /* 0x000000011616d824 */ /* 0x000fc600078e0a05 */
[----:B------:R1:W-:Y:S01]  /*de10*/  STL [R1+0x17a8], R6 ;  /* 0x0017a80601007387 */ /* 0x0003e20000100800 */
[----:B0-----:R-:W-:Y:S01]  /*de20*/  LEA.HI R0, R4, R11, RZ, 0x7 ;  /* 0x0000000b04007211 */ /* 0x001fe200078f38ff */
[----:B------:R-:W-:Y:S01]  /*de30*/  IMAD R4, R9, 0x4, R3 ;  /* 0x0000000409047824 */ /* 0x000fe200078e0203 */
[----:B------:R-:W-:-:S03]  /*de40*/  LOP3.LUT R29, R29, 0x800, R27, 0xf8, !PT ;  /* 0x000008001d1d7812 */ /* 0x000fc600078ef81b */
[----:B------:R-:W-:Y:S01]  /*de50*/  IMAD R5, R9, 0x4, R4 ;  /* 0x0000000409057824 */ /* 0x000fe200078e0204 */
[----:B-1----:R-:W-:Y:S01]  /*de60*/  LOP3.LUT R6, R6, 0x100, RZ, 0xc0, !PT ;  /* 0x0000010006067812 */ /* 0x002fe200078ec0ff */
[----:B------:R-:W-:Y:S03]  /*de70*/  STL [R1+0x1a9c], R3 ;  /* 0x001a9c0301007387 */ /* 0x000fe60000100800 */
[----:B------:R-:W-:Y:S01]  /*de80*/  IADD3 R0, R23, UR5, R6 ;  /* 0x0000000517007c10 */ /* 0x000fe2000fffe006 */
[----:B------:R-:W-:Y:S01]  /*de90*/  IMAD R6, R9, 0x4, R5 ;  /* 0x0000000409067824 */ /* 0x000fe200078e0205 */
[----:B------:R-:W-:Y:S01]  /*dea0*/  STL [R1+0x1828], R29 ;  /* 0x0018281d01007387 */ /* 0x000fe20000100800 */
[----:B--2---:R-:W-:-:S03]  /*deb0*/  ISETP.NE.AND P5, PT, R7, RZ, PT ;  /* 0x000000ff0700720c */ /* 0x004fc60003fa5270 */
[----:B------:R-:W-:Y:S01]  /*dec0*/  STL [R1+0x51c], R0 ;  /* 0x00051c0001007387 */ /* 0x000fe20000100800 */
[----:B------:R-:W-:Y:S01]  /*ded0*/  LOP3.LUT R23, RZ, R7, RZ, 0x33, !PT ;  /* 0x00000007ff177212 */ /* 0x000fe200078e33ff */
[----:B------:R-:W-:Y:S02]  /*dee0*/  IMAD R7, R9, 0x8, R6 ;  /* 0x0000000809077824 */ /* 0x000fe400078e0206 */
[----:B------:R-:W-:Y:S04]  /*def0*/  STL [R1+0x1aa0], R4 ;  /* 0x001aa00401007387 */ /* 0x000fe80000100800 */
[----:B------:R-:W-:Y:S04]  /*df00*/  STL [R1+0x1aa4], R5 ;  /* 0x001aa40501007387 */ /* 0x000fe80000100800 */
[----:B------:R0:W-:Y:S04]  /*df10*/  STL [R1+0x1aa8], R6 ;  /* 0x001aa80601007387 */ /* 0x0001e80000100800 */
[----:B0-----:R-:W2:Y:S04]  /*df20*/  LDL.LU R6, [R1+0x3d8] ;  /* 0x0003d80001067983 */ /* 0x001ea80000300800 */
[----:B------:R-:W3:Y:S04]  /*df30*/  LDL.LU R5, [R1+0x3d4] ;  /* 0x0003d40001057983 */ /* 0x000ee80000300800 */
[----:B------:R-:W4:Y:S04]  /*df40*/  LDL.LU R4, [R1+0x3d0] ;  /* 0x0003d00001047983 */ /* 0x000f280000300800 */
[----:B------:R-:W5:Y:S04]  /*df50*/  LDL.LU R29, [R1+0x3cc] ;  /* 0x0003cc00011d7983 */ /* 0x000f680000300800 */
[----:B------:R-:W5:Y:S04]  /*df60*/  LDL.LU R3, [R1+0x3c8] ;  /* 0x0003c80001037983 */ /* 0x000f680000300800 */
[----:B------:R-:W5:Y:S04]  /*df70*/  LDL.LU R2, [R1+0x3c4] ;  /* 0x0003c40001027983 */ /* 0x000f680000300800 */
[----:B------:R-:W5:Y:S04]  /*df80*/  LDL.LU R0, [R1+0x3c0] ;  /* 0x0003c00001007983 */ /* 0x000f680000300800 */
[----:B------:R-:W5:Y:S04]  /*df90*/  LDL.LU R28, [R1+0x3bc] ;  /* 0x0003bc00011c7983 */ /* 0x000f680000300800 */
[----:B------:R-:W5:Y:S04]  /*dfa0*/  LDL.LU R14, [R1+0x3b4] ;  /* 0x0003b400010e7983 */ /* 0x000f680000300800 */
[----:B------:R-:W5:Y:S04]  /*dfb0*/  LDL.LU R13, [R1+0x3ac] ;  /* 0x0003ac00010d7983 */ /* 0x000f680000300800 */
[----:B------:R-:W5:Y:S01]  /*dfc0*/  LDL.LU R20, [R1+0x3a8] ;  /* 0x0003a80001147983 */ /* 0x000f620000300800 */
[----:B------:R-:W-:-:S03]  /*dfd0*/  IMAD.MOV.U32 R27, RZ, RZ, R8 ;  /* 0x000000ffff1b7224 */ /* 0x000fc600078e0008 */
[----:B------:R-:W5:Y:S01]  /*dfe0*/  LDL.LU R17, [R1+0x3a4] ;  /* 0x0003a40001117983 */ /* 0x000f620000300800 */
[----:B------:R-:W-:-:S03]  /*dff0*/  IMAD R8, R9, 0x4, R7 ;  /* 0x0000000409087824 */ /* 0x000fc600078e0207 */
[----:B------:R-:W5:Y:S04]  /*e000*/  LDL.LU R15, [R1+0x3a0] ;  /* 0x0003a000010f7983 */ /* 0x000f680000300800 */
[----:B------:R-:W5:Y:S04]  /*e010*/  LDL.LU R10, [R1+0x39c] ;  /* 0x00039c00010a7983 */ /* 0x000f680000300800 */
[----:B------:R-:W5:Y:S04]  /*e020*/  LDL.LU R19, [R1+0x398] ;  /* 0x0003980001137983 */ /* 0x000f680000300800 */
[----:B------:R-:W5:Y:S04]  /*e030*/  LDL.LU R16, [R1+0x394] ;  /* 0x0003940001107983 */ /* 0x000f680000300800 */
[----:B------:R-:W5:Y:S04]  /*e040*/  LDL.LU R18, [R1+0x390] ;  /* 0x0003900001127983 */ /* 0x000f680000300800 */
[----:B------:R-:W5:Y:S04]  /*e050*/  LDL.LU R12, [R1+0x38c] ;  /* 0x00038c00010c7983 */ /* 0x000f680000300800 */
[----:B------:R-:W5:Y:S04]  /*e060*/  LDL.LU R11, [R1+0x388] ;  /* 0x00038800010b7983 */ /* 0x000f680000300800 */
[----:B------:R-:W5:Y:S04]  /*e070*/  LDL.LU R9, [R1+0x384] ;  /* 0x0003840001097983 */ /* 0x000f680000300800 */
[----:B------:R0:W-:Y:S04]  /*e080*/  STL [R1+0x1ab0], R8 ;  /* 0x001ab00801007387 */ /* 0x0001e80000100800 */
[----:B0-----:R-:W5:Y:S01]  /*e090*/  LDL.LU R8, [R1+0x3dc] ;  /* 0x0003dc0001087983 */ /* 0x001f620000300800 */
[----:B------:R-:W-:-:S02]  /*e0a0*/  @!P3 IMAD.MOV R24, RZ, RZ, -R24 ;  /* 0x000000ffff18b224 */ /* 0x000fc400078e0a18 */
[----:B------:R-:W-:Y:S02]  /*e0b0*/  @!P0 IMAD.MOV R25, RZ, RZ, -R25 ;  /* 0x000000ffff198224 */ /* 0x000fe400078e0a19 */
[----:B------:R-:W-:Y:S01]  /*e0c0*/  @!P6 IMAD.MOV R26, RZ, RZ, -R26 ;  /* 0x000000ffff1ae224 */ /* 0x000fe200078e0a1a */
[----:B------:R2:W-:Y:S01]  /*e0d0*/  STL [R1+0x1aac], R7 ;  /* 0x001aac0701007387 */ /* 0x0005e20000100800 */
[----:B------:R-:W-:Y:S02]  /*e0e0*/  @!P2 IMAD.MOV R27, RZ, RZ, -R27 ;  /* 0x000000ffff1ba224 */ /* 0x000fe400078e0a1b */
[----:B------:R-:W-:Y:S01]  /*e0f0*/  @!P4 IMAD.MOV R21, RZ, RZ, -R21 ;  /* 0x000000ffff15c224 */ /* 0x000fe200078e0a15 */
[----:B------:R-:W-:Y:S01]  /*e100*/  STL [R1+0x1ab4], R24 ;  /* 0x001ab41801007387 */ /* 0x000fe20000100800 */
[----:B------:R-:W-:-:S03]  /*e110*/  @!P1 IMAD.MOV R22, RZ, RZ, -R22 ;  /* 0x000000ffff169224 */ /* 0x000fc600078e0a16 */
[----:B------:R-:W-:Y:S04]  /*e120*/  STL [R1+0x1ab8], R25 ;  /* 0x001ab81901007387 */ /* 0x000fe80000100800 */
[----:B------:R-:W-:Y:S04]  /*e130*/  STL [R1+0x1abc], R26 ;  /* 0x001abc1a01007387 */ /* 0x000fe80000100800 */
[----:B------:R-:W-:Y:S04]  /*e140*/  STL [R1+0x1ac0], R27 ;  /* 0x001ac01b01007387 */ /* 0x000fe80000100800 */
[----:B------:R-:W-:Y:S04]  /*e150*/  STL [R1+0x1ac4], R21 ;  /* 0x001ac41501007387 */ /* 0x000fe80000100800 */
[----:B------:R-:W-:Y:S01]  /*e160*/  STL [R1+0x1ac8], R22 ;  /* 0x001ac81601007387 */ /* 0x000fe20000100800 */
[----:B--2---:R-:W-:-:S02]  /*e170*/  SEL R7, R23, R6, !P5 ;  /* 0x0000000617077207 */ /* 0x004fc40006800000 */
[C---:B---3--:R-:W-:Y:S02]  /*e180*/  SEL R6, R23.reuse, R5, !P5 ;  /* 0x0000000517067207 */ /* 0x048fe40006800000 */
[C---:B----4-:R-:W-:Y:S02]  /*e190*/  SEL R4, R23.reuse, R4, !P5 ;  /* 0x0000000417047207 */ /* 0x050fe40006800000 */
[C---:B-----5:R-:W-:Y:S02]  /*e1a0*/  SEL R5, R23.reuse, R29, !P5 ;  /* 0x0000001d17057207 */ /* 0x060fe40006800000 */
[C---:B------:R-:W-:Y:S02]  /*e1b0*/  SEL R3, R23.reuse, R3, !P5 ;  /* 0x0000000317037207 */ /* 0x040fe40006800000 */
[----:B------:R-:W-:-:S05]  /*e1c0*/  SEL R8, R23, R8, !P5 ;  /* 0x0000000817087207 */ /* 0x000fca0006800000 */
[----:B------:R-:W-:Y:S04]  /*e1d0*/  STL [R1+0x41c], R8 ;  /* 0x00041c0801007387 */ /* 0x000fe80000100800 */
[----:B------:R-:W-:Y:S04]  /*e1e0*/  STL [R1+0x418], R7 ;  /* 0x0004180701007387 */ /* 0x000fe80000100800 */
[----:B------:R-:W-:Y:S04]  /*e1f0*/  STL [R1+0x414], R6 ;  /* 0x0004140601007387 */ /* 0x000fe80000100800 */
[----:B------:R0:W-:Y:S04]  /*e200*/  STL [R1+0x410], R4 ;  /* 0x0004100401007387 */ /* 0x0001e80000100800 */
[----:B------:R-:W-:Y:S01]  /*e210*/  STL [R1+0x40c], R5 ;  /* 0x00040c0501007387 */ /* 0x000fe20000100800 */
[----:B0-----:R-:W-:-:S02]  /*e220*/  SEL R4, R23, R2, !P5 ;  /* 0x0000000217047207 */ /* 0x001fc40006800000 */
[C---:B------:R-:W-:Y:S01]  /*e230*/  SEL R2, R23.reuse, R0, !P5 ;  /* 0x0000000017027207 */ /* 0x040fe20006800000 */
[----:B------:R0:W-:Y:S01]  /*e240*/  STL [R1+0x408], R3 ;  /* 0x0004080301007387 */ /* 0x0001e20000100800 */
[----:B------:R-:W-:-:S03]  /*e250*/  SEL R0, R23, R14, !P5 ;  /* 0x0000000e17007207 */ /* 0x000fc60006800000 */
[----:B------:R-:W-:Y:S04]  /*e260*/  STL [R1+0x404], R4 ;  /* 0x0004040401007387 */ /* 0x000fe80000100800 */
[----:B------:R1:W-:Y:S01]  /*e270*/  STL [R1+0x400], R2 ;  /* 0x0004000201007387 */ /* 0x0003e20000100800 */
[----:B0-----:R-:W-:-:S05]  /*e280*/  SEL R3, R23, R28, !P5 ;  /* 0x0000001c17037207 */ /* 0x001fca0006800000 */
[----:B------:R0:W-:Y:S01]  /*e290*/  STL [R1+0x3fc], R3 ;  /* 0x0003fc0301007387 */ /* 0x0001e20000100800 */
[----:B-1----:R-:W-:-:S03]  /*e2a0*/  SEL R2, R23, R13, !P5 ;  /* 0x0000000d17027207 */ /* 0x002fc60006800000 */
[----:B------:R1:W-:Y:S04]  /*e2b0*/  STL [R1+0x3f8], R0 ;  /* 0x0003f80001007387 */ /* 0x0003e80000100800 */
[----:B------:R2:W-:Y:S01]  /*e2c0*/  STL [R1+0x3f4], R2 ;  /* 0x0003f40201007387 */ /* 0x0005e20000100800 */
[C---:B0-----:R-:W-:Y:S02]  /*e2d0*/  SEL R3, R23.reuse, R20, !P5 ;  /* 0x0000001417037207 */ /* 0x041fe40006800000 */
[----:B-1----:R-:W-:-:S03]  /*e2e0*/  SEL R0, R23, R17, !P5 ;  /* 0x0000001117007207 */ /* 0x002fc60006800000 */
[----:B------:R0:W-:Y:S01]  /*e2f0*/  STL [R1+0x3f0], R3 ;  /* 0x0003f00301007387 */ /* 0x0001e20000100800 */
[----:B--2---:R-:W-:-:S03]  /*e300*/  SEL R2, R23, R15, !P5 ;  /* 0x0000000f17027207 */ /* 0x004fc60006800000 */
        /* <DEDUP_REMOVED lines=10> */
[----:B------:R-:W-:Y:S01]  /*e3b0*/  STL [R1+0x3d8], R3 ;  /* 0x0003d80301007387 */ /* 0x000fe20000100800 */
[----:B--2---:R-:W-:-:S03]  /*e3c0*/  SEL R2, R23, R11, !P5 ;  /* 0x0000000b17027207 */ /* 0x004fc60006800000 */
[----:B------:R-:W2:Y:S04]  /*e3d0*/  LDL.LU R11, [R1+0x380] ;  /* 0x00038000010b7983 */ /* 0x000ea80000300800 */
[----:B------:R0:W-:Y:S04]  /*e3e0*/  STL [R1+0x3d4], R0 ;  /* 0x0003d40001007387 */ /* 0x0001e80000100800 */
[----:B------:R-:W-:Y:S04]  /*e3f0*/  STL [R1+0x3d0], R2 ;  /* 0x0003d00201007387 */ /* 0x000fe80000100800 */
[----:B------:R-:W3:Y:S01]  /*e400*/  LDL.LU R22, [R1+0x370] ;  /* 0x0003700001167983 */ /* 0x000ee20000300800 */
[----:B0-----:R-:W-:-:S03]  /*e410*/  SEL R0, R23, R9, !P5 ;  /* 0x0000000917007207 */ /* 0x001fc60006800000 */
[----:B---3--:R0:W-:Y:S04]  /*e420*/  STL [R1+0x1b04], R22 ;  /* 0x001b041601007387 */ /* 0x0081e80000100800 */
[----:B------:R-:W-:Y:S04]  /*e430*/  STL [R1+0x3cc], R0 ;  /* 0x0003cc0001007387 */ /* 0x000fe80000100800 */
[----:B0-----:R-:W3:Y:S01]  /*e440*/  LDL.LU R22, [R1+0x374] ;  /* 0x0003740001167983 */ /* 0x001ee20000300800 */
[----:B--2---:R-:W-:-:S03]  /*e450*/  SEL R11, R23, R11, !P5 ;  /* 0x0000000b170b7207 */ /* 0x004fc60006800000 */
[----:B---3--:R0:W-:Y:S04]  /*e460*/  STL [R1+0x1b08], R22 ;  /* 0x001b081601007387 */ /* 0x0081e80000100800 */
[----:B0-----:R-:W2:Y:S04]  /*e470*/  LDL.LU R22, [R1+0x378] ;  /* 0x0003780001167983 */ /* 0x001ea80000300800 */
[----:B------:R-:W3:Y:S04]  /*e480*/  LDL.LU R21, [R1+0x36c] ;  /* 0x00036c0001157983 */ /* 0x000ee80000300800 */
[----:B------:R-:W4:Y:S04]  /*e490*/  LDL.LU R27, [R1+0x368] ;  /* 0x00036800011b7983 */ /* 0x000f280000300800 */
[----:B------:R-:W5:Y:S04]  /*e4a0*/  LDL.LU R26, [R1+0x364] ;  /* 0x00036400011a7983 */ /* 0x000f680000300800 */
[----:B------:R-:W4:Y:S04]  /*e4b0*/  LDL.LU R25, [R1+0x360] ;  /* 0x0003600001197983 */ /* 0x000f280000300800 */
        /* <DEDUP_REMOVED lines=22> */
[----:B------:R0:W-:Y:S04]  /*e620*/  STL [R1+0x3c8], R11 ;  /* 0x0003c80b01007387 */ /* 0x0001e80000100800 */
[----:B0-----:R-:W4:Y:S01]  /*e630*/  LDL.LU R11, [R1+0x2fc] ;  /* 0x0002fc00010b7983 */ /* 0x001f220000300800 */
[----:B--2---:R-:W-:-:S05]  /*e640*/  SEL R22, R23, R22, !P5 ;  /* 0x0000001617167207 */ /* 0x004fca0006800000 */
[----:B------:R0:W-:Y:S04]  /*e650*/  STL [R1+0x3c4], R22 ;  /* 0x0003c41601007387 */ /* 0x0001e80000100800 */
[----:B0-----:R-:W2:Y:S02]  /*e660*/  LDL.LU R22, [R1+0x1b08] ;  /* 0x001b080001167983 */ /* 0x001ea40000300800 */
[----:B--2---:R-:W-:-:S05]  /*e670*/  SEL R22, R23, R22, !P5 ;  /* 0x0000001617167207 */ /* 0x004fca0006800000 */
[----:B------:R0:W-:Y:S04]  /*e680*/  STL [R1+0x3c0], R22 ;  /* 0x0003c01601007387 */ /* 0x0001e80000100800 */
[----:B0-----:R-:W2:Y:S01]  /*e690*/  LDL.LU R22, [R1+0x1b04] ;  /* 0x001b040001167983 */ /* 0x001ea20000300800 */
[C---:B---3--:R-:W-:Y:S02]  /*e6a0*/  SEL R21, R23.reuse, R21, !P5 ;  /* 0x0000001517157207 */ /* 0x048fe40006800000 */
[C---:B-----5:R-:W-:Y:S02]  /*e6b0*/  SEL R26, R23.reuse, R26, !P5 ;  /* 0x0000001a171a7207 */ /* 0x060fe40006800000 */
[C---:B----4-:R-:W-:Y:S02]  /*e6c0*/  SEL R7, R23.reuse, R7, !P5 ;  /* 0x0000000717077207 */ /* 0x050fe40006800000 */
[----:B--2---:R-:W-:-:S05]  /*e6d0*/  SEL R22, R23, R22, !P5 ;  /* 0x0000001617167207 */ /* 0x004fca0006800000 */
[----:B------:R0:W-:Y:S04]  /*e6e0*/  STL [R1+0x3bc], R22 ;  /* 0x0003bc1601007387 */ /* 0x0001e80000100800 */
[----:B------:R1:W-:Y:S01]  /*e6f0*/  STL [R1+0x3b4], R21 ;  /* 0x0003b41501007387 */ /* 0x0003e20000100800 */
[C---:B0-----:R-:W-:Y:S02]  /*e700*/  SEL R22, R23.reuse, R27, !P5 ;  /* 0x0000001b17167207 */ /* 0x041fe40006800000 */
[----:B-1----:R-:W-:-:S03]  /*e710*/  SEL R21, R23, R25, !P5 ;  /* 0x0000001917157207 */ /* 0x002fc60006800000 */
[----:B------:R0:W-:Y:S04]  /*e720*/  STL [R1+0x3ac], R22 ;  /* 0x0003ac1601007387 */ /* 0x0001e80000100800 */
[----:B------:R-:W-:Y:S01]  /*e730*/  STL [R1+0x3a8], R26 ;  /* 0x0003a81a01007387 */ /* 0x000fe20000100800 */
[----:B0-----:R-:W-:-:S03]  /*e740*/  SEL R22, R23, R24, !P5 ;  /* 0x0000001817167207 */ /* 0x001fc60006800000 */
[----:B------:R0:W-:Y:S04]  /*e750*/  STL [R1+0x3a4], R21 ;  /* 0x0003a41501007387 */ /* 0x0001e80000100800 */
[----:B------:R-:W-:Y:S04]  /*e760*/  STL [R1+0x3a0], R22 ;  /* 0x0003a01601007387 */ /* 0x000fe80000100800 */
[----:B------:R1:W-:Y:S01]  /*e770*/  STL [R1+0x39c], R7 ;  /* 0x00039c0701007387 */ /* 0x0003e20000100800 */
[C---:B0-----:R-:W-:Y:S02]  /*e780*/  SEL R21, R23.reuse, R8, !P5 ;  /* 0x0000000817157207 */ /* 0x041fe40006800000 */
[----:B------:R-:W-:-:S02]  /*e790*/  SEL R8, R23, R6, !P5 ;  /* 0x0000000617087207 */ /* 0x000fc40006800000 */
[C---:B------:R-:W-:Y:S01]  /*e7a0*/  SEL R6, R23.reuse, R4, !P5 ;  /* 0x0000000417067207 */ /* 0x040fe20006800000 */
[----:B------:R-:W-:Y:S01]  /*e7b0*/  STL [R1+0x398], R21 ;  /* 0x0003981501007387 */ /* 0x000fe20000100800 */
[C---:B-1----:R-:W-:Y:S02]  /*e7c0*/  SEL R7, R23.reuse, R5, !P5 ;  /* 0x0000000517077207 */ /* 0x042fe40006800000 */
[C---:B------:R-:W-:Y:S01]  /*e7d0*/  SEL R5, R23.reuse, R29, !P5 ;  /* 0x0000001d17057207 */ /* 0x040fe20006800000 */
[----:B------:R-:W-:Y:S01]  /*e7e0*/  STL [R1+0x394], R8 ;  /* 0x0003940801007387 */ /* 0x000fe20000100800 */
[C---:B------:R-:W-:Y:S02]  /*e7f0*/  SEL R4, R23.reuse, R3, !P5 ;  /* 0x0000000317047207 */ /* 0x040fe40006800000 */
[C---:B------:R-:W-:Y:S01]  /*e800*/  SEL R3, R23.reuse, R2, !P5 ;  /* 0x0000000217037207 */ /* 0x040fe20006800000 */
[----:B------:R-:W-:Y:S01]  /*e810*/  STL [R1+0x390], R7 ;  /* 0x0003900701007387 */ /* 0x000fe20000100800 */
[----:B------:R-:W-:-:S03]  /*e820*/  SEL R2, R23, R0, !P5 ;  /* 0x0000000017027207 */ /* 0x000fc60006800000 */
[----:B------:R-:W-:Y:S01]  /*e830*/  STL [R1+0x38c], R6 ;  /* 0x00038c0601007387 */ /* 0x000fe20000100800 */
[----:B------:R-:W-:-:S03]  /*e840*/  SEL R0, R23, R28, !P5 ;  /* 0x0000001c17007207 */ /* 0x000fc60006800000 */
[----:B------:R-:W-:Y:S04]  /*e850*/  STL [R1+0x388], R5 ;  /* 0x0003880501007387 */ /* 0x000fe80000100800 */
[----:B------:R-:W-:Y:S04]  /*e860*/  STL [R1+0x384], R4 ;  /* 0x0003840401007387 */ /* 0x000fe80000100800 */
[----:B------:R0:W-:Y:S04]  /*e870*/  STL [R1+0x380], R3 ;  /* 0x0003800301007387 */ /* 0x0001e80000100800 */
[----:B------:R1:W-:Y:S01]  /*e880*/  STL [R1+0x378], R2 ;  /* 0x0003780201007387 */ /* 0x0003e20000100800 */
[----:B0-----:R-:W-:-:S03]  /*e890*/  SEL R3, R23, R14, !P5 ;  /* 0x0000000e17037207 */ /* 0x001fc60006800000 */
[----:B------:R0:W-:Y:S01]  /*e8a0*/  STL [R1+0x374], R0 ;  /* 0x0003740001007387 */ /* 0x0001e20000100800 */
[----:B-1----:R-:W-:-:S03]  /*e8b0*/  SEL R2, R23, R13, !P5 ;  /* 0x0000000d17027207 */ /* 0x002fc60006800000 */
[----:B------:R1:W-:Y:S01]  /*e8c0*/  STL [R1+0x370], R3 ;  /* 0x0003700301007387 */ /* 0x0003e20000100800 */
[----:B0-----:R-:W-:-:S03]  /*e8d0*/  SEL R0, R23, R20, !P5 ;  /* 0x0000001417007207 */ /* 0x001fc60006800000 */
        /* <DEDUP_REMOVED lines=11> */
[C---:B-1----:R-:W-:Y:S02]  /*e990*/  SEL R0, R23.reuse, R9, !P5 ;  /* 0x0000000917007207 */ /* 0x042fe40006800000 */
[----:B------:R-:W3:Y:S01]  /*e9a0*/  LDL.LU R9, [R1+0x2f8] ;  /* 0x0002f80001097983 */ /* 0x000ee20000300800 */
[----:B--2---:R-:W-:-:S03]  /*e9b0*/  SEL R3, R23, R18, !P5 ;  /* 0x0000001217037207 */ /* 0x004fc60006800000 */
[----:B------:R0:W-:Y:S04]  /*e9c0*/  STL [R1+0x354], R2 ;  /* 0x0003540201007387 */ /* 0x0001e80000100800 */
[----:B------:R1:W-:Y:S04]  /*e9d0*/  STL [R1+0x350], R0 ;  /* 0x0003500001007387 */ /* 0x0003e80000100800 */
[----:B------:R-:W-:Y:S04]  /*e9e0*/  STL [R1+0x34c], R3 ;  /* 0x00034c0301007387 */ /* 0x000fe80000100800 */
[----:B------:R-:W2:Y:S01]  /*e9f0*/  LDL.LU R22, [R1+0x2ec] ;  /* 0x0002ec0001167983 */ /* 0x000ea20000300800 */
[----:B0-----:R-:W-:-:S02]  /*ea00*/  SEL R2, R23, R12, !P5 ;  /* 0x0000000c17027207 */ /* 0x001fc40006800000 */
[----:B-1----:R-:W-:-:S03]  /*ea10*/  SEL R0, R23, R11, !P5 ;  /* 0x0000000b17007207 */ /* 0x002fc60006800000 */
[----:B------:R-:W-:Y:S04]  /*ea20*/  STL [R1+0x348], R2 ;  /* 0x0003480201007387 */ /* 0x000fe80000100800 */
[----:B--2---:R0:W-:Y:S04]  /*ea30*/  STL [R1+0x1afc], R22 ;  /* 0x001afc1601007387 */ /* 0x0041e80000100800 */
[----:B------:R-:W-:Y:S04]  /*ea40*/  STL [R1+0x344], R0 ;  /* 0x0003440001007387 */ /* 0x000fe80000100800 */
[----:B0-----:R-:W2:Y:S01]  /*ea50*/  LDL.LU R22, [R1+0x2f0] ;  /* 0x0002f00001167983 */ /* 0x001ea20000300800 */
[----:B---3--:R-:W-:-:S03]  /*ea60*/  SEL R9, R23, R9, !P5 ;  /* 0x0000000917097207 */ /* 0x008fc60006800000 */
[----:B--2---:R0:W-:Y:S04]  /*ea70*/  STL [R1+0x1b00], R22 ;  /* 0x001b001601007387 */ /* 0x0041e80000100800 */
[----:B0-----:R-:W2:Y:S04]  /*ea80*/  LDL.LU R22, [R1+0x2f4] ;  /* 0x0002f40001167983 */ /* 0x001ea80000300800 */
[----:B------:R-:W3:Y:S04]  /*ea90*/  LDL.LU R21, [R1+0x2e8] ;  /* 0x0002e80001157983 */ /* 0x000ee80000300800 */
[----:B------:R-:W4:Y:S04]  /*eaa0*/  LDL.LU R27, [R1+0x2e4] ;  /* 0x0002e400011b7983 */ /* 0x000f280000300800 */
[----:B------:R-:W5:Y:S04]  /*eab0*/  LDL.LU R26, [R1+0x2e0] ;  /* 0x0002e000011a7983 */ /* 0x000f680000300800 */
        /* <DEDUP_REMOVED lines=22> */
[----:B------:R-:W5:Y:S04]  /*ec20*/  LDL.LU R18, [R1+0x288] ;  /* 0x0002880001127983 */ /* 0x000f680000300800 */
[----:B------:R-:W5:Y:S04]  /*ec30*/  LDL.LU R12, [R1+0x284] ;  /* 0x00028400010c7983 */ /* 0x000f680000300800 */
[----:B0-----:R-:W5:Y:S01]  /*ec40*/  LDL.LU R9, [R1+0x158] ;  /* 0x0001580001097983 */ /* 0x001f620000300800 */
[----:B--2---:R-:W-:-:S05]  /*ec50*/  SEL R22, R23, R22, !P5 ;  /* 0x0000001617167207 */ /* 0x004fca0006800000 */
[----:B------:R0:W-:Y:S04]  /*ec60*/  STL [R1+0x338], R22 ;  /* 0x0003381601007387 */ /* 0x0001e80000100800 */
[----:B0-----:R-:W2:Y:S02]  /*ec70*/  LDL.LU R22, [R1+0x1b00] ;  /* 0x001b000001167983 */ /* 0x001ea40000300800 */
[----:B--2---:R-:W-:-:S05]  /*ec80*/  SEL R22, R23, R22, !P5 ;  /* 0x0000001617167207 */ /* 0x004fca0006800000 */
[----:B------:R0:W-:Y:S04]  /*ec90*/  STL [R1+0x334], R22 ;  /* 0x0003341601007387 */ /* 0x0001e80000100800 */
[----:B0-----:R-:W2:Y:S01]  /*eca0*/  LDL.LU R22, [R1+0x1afc] ;  /* 0x001afc0001167983 */ /* 0x001ea20000300800 */
[C---:B---3--:R-:W-:Y:S02]  /*ecb0*/  SEL R21, R23.reuse, R21, !P5 ;  /* 0x0000001517157207 */ /* 0x048fe40006800000 */
[C---:B----4-:R-:W-:Y:S02]  /*ecc0*/  SEL R25, R23.reuse, R25, !P5 ;  /* 0x0000001917197207 */ /* 0x050fe40006800000 */
[C---:B-----5:R-:W-:Y:S02]  /*ecd0*/  SEL R6, R23.reuse, R6, !P5 ;  /* 0x0000000617067207 */ /* 0x060fe40006800000 */
[----:B------:R-:W-:-:S02]  /*ece0*/  SEL R5, R23, R5, !P5 ;  /* 0x0000000517057207 */ /* 0x000fc40006800000 */
[C---:B------:R-:W-:Y:S02]  /*ecf0*/  SEL R4, R23.reuse, R4, !P5 ;  /* 0x0000000417047207 */ /* 0x040fe40006800000 */
[----:B--2---:R-:W-:-:S05]  /*ed00*/  SEL R22, R23, R22, !P5 ;  /* 0x0000001617167207 */ /* 0x004fca0006800000 */
[----:B------:R0:W-:Y:S04]  /*ed10*/  STL [R1+0x330], R22 ;  /* 0x0003301601007387 */ /* 0x0001e80000100800 */
[----:B------:R1:W-:Y:S01]  /*ed20*/  STL [R1+0x32c], R21 ;  /* 0x00032c1501007387 */ /* 0x0003e20000100800 */
[C---:B0-----:R-:W-:Y:S02]  /*ed30*/  SEL R22, R23.reuse, R27, !P5 ;  /* 0x0000001b17167207 */ /* 0x041fe40006800000 */
[----:B-1----:R-:W-:-:S03]  /*ed40*/  SEL R21, R23, R26, !P5 ;  /* 0x0000001a17157207 */ /* 0x002fc60006800000 */
[----:B------:R0:W-:Y:S04]  /*ed50*/  STL [R1+0x328], R22 ;  /* 0x0003281601007387 */ /* 0x0001e80000100800 */
[----:B------:R1:W-:Y:S01]  /*ed60*/  STL [R1+0x324], R21 ;  /* 0x0003241501007387 */ /* 0x0003e20000100800 */
[----:B0-----:R-:W-:-:S03]  /*ed70*/  SEL R22, R23, R24, !P5 ;  /* 0x0000001817167207 */ /* 0x001fc60006800000 */
[----:B------:R-:W-:Y:S01]  /*ed80*/  STL [R1+0x320], R25 ;  /* 0x0003201901007387 */ /* 0x000fe20000100800 */
[C---:B-1----:R-:W-:Y:S02]  /*ed90*/  SEL R21, R23.reuse, R7, !P5 ;  /* 0x0000000717157207 */ /* 0x042fe40006800000 */
[C---:B------:R-:W-:Y:S01]  /*eda0*/  SEL R7, R23.reuse, R8, !P5 ;  /* 0x0000000817077207 */ /* 0x040fe20006800000 */
[----:B------:R-:W-:Y:S04]  /*edb0*/  STL [R1+0x31c], R22 ;  /* 0x00031c1601007387 */ /* 0x000fe80000100800 */
[----:B------:R-:W-:Y:S04]  /*edc0*/  STL [R1+0x318], R21 ;  /* 0x0003181501007387 */ /* 0x000fe80000100800 */
[----:B------:R-:W-:Y:S04]  /*edd0*/  STL [R1+0x314], R7 ;  /* 0x0003140701007387 */ /* 0x000fe80000100800 */
[----:B------:R0:W-:Y:S04]  /*ede0*/  STL [R1+0x30c], R6 ;  /* 0x00030c0601007387 */ /* 0x0001e80000100800 */
[----:B------:R1:W-:Y:S04]  /*edf0*/  STL [R1+0x308], R5 ;  /* 0x0003080501007387 */ /* 0x0003e80000100800 */
[----:B------:R2:W-:Y:S01]  /*ee00*/  STL [R1+0x304], R4 ;  /* 0x0003040401007387 */ /* 0x0005e20000100800 */
[----:B0-----:R-:W-:-:S02]  /*ee10*/  SEL R6, R23, R29, !P5 ;  /* 0x0000001d17067207 */ /* 0x001fc40006800000 */
[C---:B-1----:R-:W-:Y:S02]  /*ee20*/  SEL R5, R23.reuse, R3, !P5 ;  /* 0x0000000317057207 */ /* 0x042fe40006800000 */
[C---:B------:R-:W-:Y:S02]  /*ee30*/  SEL R3, R23.reuse, R0, !P5 ;  /* 0x0000000017037207 */ /* 0x040fe40006800000 */
[C---:B--2---:R-:W-:Y:S01]  /*ee40*/  SEL R4, R23.reuse, R2, !P5 ;  /* 0x0000000217047207 */ /* 0x044fe20006800000 */
[----:B------:R-:W-:Y:S01]  /*ee50*/  STL [R1+0x300], R6 ;  /* 0x0003000601007387 */ /* 0x000fe20000100800 */
[C---:B------:R-:W-:Y:S02]  /*ee60*/  SEL R2, R23.reuse, R28, !P5 ;  /* 0x0000001c17027207 */ /* 0x040fe40006800000 */
[C---:B------:R-:W-:Y:S01]  /*ee70*/  SEL R0, R23.reuse, R14, !P5 ;  /* 0x0000000e17007207 */ /* 0x040fe20006800000 */
[----:B------:R-:W-:Y:S04]  /*ee80*/  STL [R1+0x2fc], R5 ;  /* 0x0002fc0501007387 */ /* 0x000fe80000100800 */
[----:B------:R-:W-:Y:S04]  /*ee90*/  STL [R1+0x2f8], R4 ;  /* 0x0002f80401007387 */ /* 0x000fe80000100800 */
[----:B------:R0:W-:Y:S04]  /*eea0*/  STL [R1+0x2f4], R3 ;  /* 0x0002f40301007387 */ /* 0x0001e80000100800 */
[----:B------:R1:W-:Y:S04]  /*eeb0*/  STL [R1+0x2f0], R2 ;  /* 0x0002f00201007387 */ /* 0x0003e80000100800 */
[----:B------:R2:W-:Y:S01]  /*eec0*/  STL [R1+0x2ec], R0 ;  /* 0x0002ec0001007387 */ /* 0x0005e20000100800 */
[----:B0-----:R-:W-:-:S02]  /*eed0*/  SEL R3, R23, R13, !P5 ;  /* 0x0000000d17037207 */ /* 0x001fc40006800000 */
        /* <DEDUP_REMOVED lines=9> */
[----:B------:R-:W2:Y:S04]  /*ef70*/  LDL.LU R11, [R1+0x144] ;  /* 0x00014400010b7983 */ /* 0x000ea80000300800 */
[----:B------:R1:W-:Y:S01]  /*ef80*/  STL [R1+0x2d8], R2 ;  /* 0x0002d80201007387 */ /* 0x0003e20000100800 */
[----:B0-----:R-:W-:-:S03]  /*ef90*/  SEL R3, R23, R18, !P5 ;  /* 0x0000001217037207 */ /* 0x001fc60006800000 */
[----:B------:R0:W-:Y:S01]  /*efa0*/  STL [R1+0x2d4], R0 ;  /* 0x0002d40001007387 */ /* 0x0001e20000100800 */
[C---:B-1----:R-:W-:Y:S02]  /*efb0*/  SEL R2, R23.reuse, R19, !P5 ;  /* 0x0000001317027207 */ /* 0x042fe40006800000 */
[----:B0-----:R-:W-:-:S03]  /*efc0*/  SEL R0, R23, R16, !P5 ;  /* 0x0000001017007207 */ /* 0x001fc60006800000 */
[----:B------:R0:W-:Y:S04]  /*efd0*/  STL [R1+0x2d0], R2 ;  /* 0x0002d00201007387 */ /* 0x0001e80000100800 */
[----:B------:R1:W-:Y:S04]  /*efe0*/  STL [R1+0x2cc], R0 ;  /* 0x0002cc0001007387 */ /* 0x0003e80000100800 */
[----:B------:R-:W-:Y:S04]  /*eff0*/  STL [R1+0x2c8], R3 ;  /* 0x0002c80301007387 */ /* 0x000fe80000100800 */
[----:B------:R-:W3:Y:S01]  /*f000*/  LDL.LU R22, [R1+0x134] ;  /* 0x0001340001167983 */ /* 0x000ee20000300800 */
[----:B0-----:R-:W-:-:S02]  /*f010*/  SEL R2, R23, R12, !P5 ;  /* 0x0000000c17027207 */ /* 0x001fc40006800000 */
[----:B-1----:R-:W-:-:S03]  /*f020*/  SEL R0, R23, R9, !P5 ;  /* 0x0000000917007207 */ /* 0x002fc60006800000 */
[----:B------:R-:W-:Y:S04]  /*f030*/  STL [R1+0x2c4], R2 ;  /* 0x0002c40201007387 */ /* 0x000fe80000100800 */
        /* <DEDUP_REMOVED lines=56> */
[----:B------:R-:W-:Y:S01]  /*f3c0*/  STL [R1+0x29c], R22 ;  /* 0x00029c1601007387 */ /* 0x000fe20000100800 */
[C---:B------:R-:W-:Y:S02]  /*f3d0*/  SEL R6, R23.reuse, R5, !P5 ;  /* 0x0000000517067207 */ /* 0x040fe40006800000 */
[C---:B------:R-:W-:Y:S01]  /*f3e0*/  SEL R5, R23.reuse, R29, !P5 ;  /* 0x0000001d17057207 */ /* 0x040fe20006800000 */
[----:B------:R-:W-:Y:S04]  /*f3f0*/  STL [R1+0x298], R21 ;  /* 0x0002981501007387 */ /* 0x000fe80000100800 */
[----:B------:R-:W-:Y:S04]  /*f400*/  STL [R1+0x294], R8 ;  /* 0x0002940801007387 */ /* 0x000fe80000100800 */
[----:B------:R-:W-:Y:S04]  /*f410*/  STL [R1+0x290], R7 ;  /* 0x0002900701007387 */ /* 0x000fe80000100800 */
[----:B------:R-:W-:Y:S04]  /*f420*/  STL [R1+0x28c], R6 ;  /* 0x00028c0601007387 */ /* 0x000fe80000100800 */
[----:B------:R0:W-:Y:S04]  /*f430*/  STL [R1+0x288], R4 ;  /* 0x0002880401007387 */ /* 0x0001e80000100800 */
[----:B------:R-:W-:Y:S04]  /*f440*/  STL [R1+0x284], R5 ;  /* 0x0002840501007387 */ /* 0x000fe80000100800 */
[----:B------:R1:W-:Y:S01]  /*f450*/  STL [R1+0x27c], R3 ;  /* 0x00027c0301007387 */ /* 0x0003e20000100800 */
[----:B0-----:R-:W-:-:S02]  /*f460*/  SEL R4, R23, R2, !P5 ;  /* 0x0000000217047207 */ /* 0x001fc40006800000 */
[C---:B------:R-:W-:Y:S02]  /*f470*/  SEL R2, R23.reuse, R0, !P5 ;  /* 0x0000000017027207 */ /* 0x040fe40006800000 */
[C---:B------:R-:W-:Y:S01]  /*f480*/  SEL R0, R23.reuse, R14, !P5 ;  /* 0x0000000e17007207 */ /* 0x040fe20006800000 */
[----:B------:R-:W-:Y:S01]  /*f490*/  STL [R1+0x274], R4 ;  /* 0x0002740401007387 */ /* 0x000fe20000100800 */
[----:B-1----:R-:W-:-:S03]  /*f4a0*/  SEL R3, R23, R28, !P5 ;  /* 0x0000001c17037207 */ /* 0x002fc60006800000 */
[----:B------:R0:W-:Y:S04]  /*f4b0*/  STL [R1+0x270], R2 ;  /* 0x0002700201007387 */ /* 0x0001e80000100800 */
[----:B------:R1:W-:Y:S04]  /*f4c0*/  STL [R1+0x26c], R3 ;  /* 0x00026c0301007387 */ /* 0x0003e80000100800 */
[----:B------:R2:W-:Y:S01]  /*f4d0*/  STL [R1+0x264], R0 ;  /* 0x0002640001007387 */ /* 0x0005e20000100800 */
[C---:B0-----:R-:W-:Y:S02]  /*f4e0*/  SEL R2, R23.reuse, R13, !P5 ;  /* 0x0000000d17027207 */ /* 0x041fe40006800000 */
[----:B-1----:R-:W-:-:S03]  /*f4f0*/  SEL R3, R23, R20, !P5 ;  /* 0x0000001417037207 */ /* 0x002fc60006800000 */
[----:B------:R0:W-:Y:S01]  /*f500*/  STL [R1+0x260], R2 ;  /* 0x0002600201007387 */ /* 0x0001e20000100800 */
[----:B--2---:R-:W-:-:S03]  /*f510*/  SEL R0, R23, R17, !P5 ;  /* 0x0000001117007207 */ /* 0x004fc60006800000 */
[----:B------:R1:W-:Y:S01]  /*f520*/  STL [R1+0x25c], R3 ;  /* 0x00025c0301007387 */ /* 0x0003e20000100800 */
[----:B0-----:R-:W-:-:S03]  /*f530*/  SEL R2, R23, R9, !P5 ;  /* 0x0000000917027207 */ /* 0x001fc60006800000 */
[----:B------:R-:W2:Y:S01]  /*f540*/  LDL.LU R9, [R1+0x230] ;  /* 0x0002300001097983 */ /* 0x000ea20000300800 */
[----:B-1----:R-:W-:-:S03]  /*f550*/  SEL R3, R23, R10, !P5 ;  /* 0x0000000a17037207 */ /* 0x002fc60006800000 */
[----:B------:R0:W-:Y:S04]  /*f560*/  STL [R1+0x258], R0 ;  /* 0x0002580001007387 */ /* 0x0001e80000100800 */
[----:B------:R1:W-:Y:S01]  /*f570*/  STL [R1+0x254], R2 ;  /* 0x0002540201007387 */ /* 0x0003e20000100800 */
[C---:B0-----:R-:W-:Y:S02]  /*f580*/  SEL R0, R23.reuse, R15, !P5 ;  /* 0x0000000f17007207 */ /* 0x041fe40006800000 */
[----:B-1----:R-:W-:-:S03]  /*f590*/  SEL R2, R23, R19, !P5 ;  /* 0x0000001317027207 */ /* 0x002fc60006800000 */
[----:B------:R0:W-:Y:S04]  /*f5a0*/  STL [R1+0x250], R0 ;  /* 0x0002500001007387 */ /* 0x0001e80000100800 */
[----:B------:R1:W-:Y:S01]  /*f5b0*/  STL [R1+0x24c], R3 ;  /* 0x00024c0301007387 */ /* 0x0003e20000100800 */
[----:B0-----:R-:W-:-:S03]  /*f5c0*/  SEL R0, R23, R16, !P5 ;  /* 0x0000001017007207 */ /* 0x001fc60006800000 */
[----:B------:R0:W-:Y:S01]  /*f5d0*/  STL [R1+0x248], R2 ;  /* 0x0002480201007387 */ /* 0x0001e20000100800 */
[----:B-1----:R-:W-:-:S03]  /*f5e0*/  SEL R3, R23, R18, !P5 ;  /* 0x0000001217037207 */ /* 0x002fc60006800000 */
[----:B------:R1:W-:Y:S04]  /*f5f0*/  STL [R1+0x244], R0 ;  /* 0x0002440001007387 */ /* 0x0003e80000100800 */
[----:B------:R-:W-:Y:S04]  /*f600*/  STL [R1+0x240], R3 ;  /* 0x0002400301007387 */ /* 0x000fe80000100800 */
[----:B------:R-:W3:Y:S01]  /*f610*/  LDL.LU R22, [R1+0x218] ;  /* 0x0002180001167983 */ /* 0x000ee20000300800 */
[C---:B0-----:R-:W-:Y:S02]  /*f620*/  SEL R2, R23.reuse, R12, !P5 ;  /* 0x0000000c17027207 */ /* 0x041fe40006800000 */
        /* <DEDUP_REMOVED lines=29> */
[----:B------:R-:W4:Y:S04]  /*f800*/  LDL.LU R15, [R1+0x198] ;  /* 0x00019800010f7983 */ /* 0x000f280000300800 */
[----:B------:R-:W4:Y:S04]  /*f810*/  LDL.LU R10, [R1+0x1c0] ;  /* 0x0001c000010a7983 */ /* 0x000f280000300800 */
[----:B------:R-:W4:Y:S04]  /*f820*/  LDL.LU R19, [R1+0x1c4] ;  /* 0x0001c40001137983 */ /* 0x000f280000300800 */
[----:B------:R-:W4:Y:S04]  /*f830*/  LDL.LU R16, [R1+0x1ac] ;  /* 0x0001ac0001107983 */ /* 0x000f280000300800 */
[----:B------:R-:W4:Y:S04]  /*f840*/  LDL.LU R18, [R1+0x1b0] ;  /* 0x0001b00001127983 */ /* 0x000f280000300800 */
[----:B------:R-:W4:Y:S04]  /*f850*/  LDL.LU R12, [R1+0x1bc] ;  /* 0x0001bc00010c7983 */ /* 0x000f280000300800 */
        /* <DEDUP_REMOVED lines=43> */
[----:B------:R-:W2:Y:S01]  /*fb10*/  LDL.LU R11, [R1+0x1b4] ;  /* 0x0001b400010b7983 */ /* 0x000ea20000300800 */
[----:B-1----:R-:W-:-:S03]  /*fb20*/  SEL R3, R23, R20, !P5 ;  /* 0x0000001417037207 */ /* 0x002fc60006800000 */
[----:B------:R0:W-:Y:S04]  /*fb30*/  STL [R1+0x1e4], R2 ;  /* 0x0001e40201007387 */ /* 0x0001e80000100800 */
[----:B------:R1:W-:Y:S04]  /*fb40*/  STL [R1+0x1e0], R0 ;  /* 0x0001e00001007387 */ /* 0x0003e80000100800 */
[----:B------:R3:W-:Y:S01]  /*fb50*/  STL [R1+0x1dc], R3 ;  /* 0x0001dc0301007387 */ /* 0x0007e20000100800 */
[C---:B0-----:R-:W-:Y:S02]  /*fb60*/  SEL R2, R23.reuse, R17, !P5 ;  /* 0x0000001117027207 */ /* 0x041fe40006800000 */
[----:B-1----:R-:W-:-:S03]  /*fb70*/  SEL R0, R23, R15, !P5 ;  /* 0x0000000f17007207 */ /* 0x002fc60006800000 */
[----:B------:R0:W-:Y:S01]  /*fb80*/  STL [R1+0x1d8], R2 ;  /* 0x0001d80201007387 */ /* 0x0001e20000100800 */
[----:B---3--:R-:W-:-:S03]  /*fb90*/  SEL R3, R23, R10, !P5 ;  /* 0x0000000a17037207 */ /* 0x008fc60006800000 */
[----:B------:R1:W-:Y:S04]  /*fba0*/  STL [R1+0x1d4], R0 ;  /* 0x0001d40001007387 */ /* 0x0003e80000100800 */
[----:B------:R3:W-:Y:S01]  /*fbb0*/  STL [R1+0x1d0], R3 ;  /* 0x0001d00301007387 */ /* 0x0007e20000100800 */
[C---:B0-----:R-:W-:Y:S02]  /*fbc0*/  SEL R2, R23.reuse, R19, !P5 ;  /* 0x0000001317027207 */ /* 0x041fe40006800000 */
[----:B-1----:R-:W-:-:S03]  /*fbd0*/  SEL R0, R23, R16, !P5 ;  /* 0x0000001017007207 */ /* 0x002fc60006800000 */
[----:B------:R0:W-:Y:S01]  /*fbe0*/  STL [R1+0x1cc], R2 ;  /* 0x0001cc0201007387 */ /* 0x0001e20000100800 */
[----:B---3--:R-:W-:-:S03]  /*fbf0*/  SEL R3, R23, R18, !P5 ;  /* 0x0000001217037207 */ /* 0x008fc60006800000 */
        /* <DEDUP_REMOVED lines=34> */
[----:B0-----:R-:W5:Y:S04]  /*fe20*/  LDL.LU R10, [R1+0x154] ;  /* 0x00015400010a7983 */ /* 0x001f680000300800 */
[----:B------:R-:W5:Y:S04]  /*fe30*/  LDL.LU R19, [R1+0x148] ;  /* 0x0001480001137983 */ /* 0x000f680000300800 */
[----:B------:R-:W5:Y:S04]  /*fe40*/  LDL.LU R16, [R1+0x140] ;  /* 0x0001400001107983 */ /* 0x000f680000300800 */
[----:B------:R-:W5:Y:S04]  /*fe50*/  LDL.LU R18, [R1+0x124] ;  /* 0x0001240001127983 */ /* 0x000f680000300800 */
[----:B------:R-:W5:Y:S04]  /*fe60*/  LDL.LU R12, [R1+0x120] ;  /* 0x00012000010c7983 */ /* 0x000f680000300800 */
[----:B------:R-:W5:Y:S01]  /*fe70*/  LDL.LU R11, [R1+0x11c] ;  /* 0x00011c00010b7983 */ /* 0x000f620000300800 */
        /* <DEDUP_REMOVED lines=55> */
[----:B------:R-:W-:Y:S01]  /*101f0*/  STL [R1+0x150], R2 ;  /* 0x0001500201007387 */ /* 0x000fe20000100800 */
[----:B---3--:R-:W-:-:S03]  /*10200*/  SEL R3, R23, R18, !P5 ;  /* 0x0000001217037207 */ /* 0x008fc60006800000 */
[----:B------:R0:W-:Y:S04]  /*10210*/  STL [R1+0x14c], R0 ;  /* 0x00014c0001007387 */ /* 0x0001e80000100800 */
[----:B------:R-:W-:Y:S01]  /*10220*/  STL [R1+0x148], R3 ;  /* 0x0001480301007387 */ /* 0x000fe20000100800 */
[----:B0-----:R-:W-:-:S03]  /*10230*/  SEL R0, R23, R11, !P5 ;  /* 0x0000000b17007207 */ /* 0x001fc60006800000 */
[----:B------:R-:W3:Y:S01]  /*10240*/  LDL.LU R11, [R1+0x10c] ;  /* 0x00010c00010b7983 */ /* 0x000ee20000300800 */
[----:B------:R-:W-:-:S05]  /*10250*/  SEL R2, R23, R12, !P5 ;  /* 0x0000000c17027207 */ /* 0x000fca0006800000 */
        /* <DEDUP_REMOVED lines=45> */
[----:B--2---:R-:W-:-:S05]  /*10530*/  SEL R11, R23, R11, !P5 ;  /* 0x0000000b170b7207 */ /* 0x004fca0006800000 */
[----:B------:R0:W-:Y:S04]  /*10540*/  STL [R1+0x130], R11 ;  /* 0x0001300b01007387 */ /* 0x0001e80000100800 */
[----:B0-----:R-:W2:Y:S04]  /*10550*/  LDL.LU R11, [R1+0x1ad8] ;  /* 0x001ad800010b7983 */ /* 0x001ea80000300800 */
[----:B------:R0:W-:Y:S04]  /*10560*/  STL [R1+0x12c], R22 ;  /* 0x00012c1601007387 */ /* 0x0001e80000100800 */
[----:B------:R1:W-:Y:S01]  /*10570*/  STL [R1+0x128], R21 ;  /* 0x0001281501007387 */ /* 0x0003e20000100800 */
[----:B0-----:R-:W-:-:S02]  /*10580*/  SEL R22, R23, R27, !P5 ;  /* 0x0000001b17167207 */ /* 0x001fc40006800000 */
        /* <DEDUP_REMOVED lines=18> */
[----:B------:R-:W-:Y:S04]  /*106b0*/  STL [R1+0x104], R6 ;  /* 0x0001040601007387 */ /* 0x000fe80000100800 */
[----:B------:R-:W-:Y:S04]  /*106c0*/  STL [R1+0x100], R5 ;  /* 0x0001000501007387 */ /* 0x000fe80000100800 */
[----:B------:R-:W-:Y:S04]  /*106d0*/  STL [R1+0xfc], R4 ;  /* 0x0000fc0401007387 */ /* 0x000fe80000100800 */
[----:B------:R0:W-:Y:S02]  /*106e0*/  STL [R1+0xf8], R3 ;  /* 0x0000f80301007387 */ /* 0x0001e40000100800 */
[----:B0-----:R-:W-:-:S02]  /*106f0*/  SEL R3, R23, R28, !P5 ;  /* 0x0000001c17037207 */ /* 0x001fc40006800000 */
[----:B--2---:R-:W-:-:S05]  /*10700*/  SEL R2, R23, R11, !P5 ;  /* 0x0000000b17027207 */ /* 0x004fca0006800000 */
[----:B------:R0:W-:Y:S04]  /*10710*/  STL [R1+0xf4], R2 ;  /* 0x0000f40201007387 */ /* 0x0001e80000100800 */
        /* <DEDUP_REMOVED lines=19> */
[----:B------:R-:W-:Y:S04]  /*10850*/  STL [R1+0xc8], R3 ;  /* 0x0000c80301007387 */ /* 0x000fe80000100800 */
[----:B------:R-:W2:Y:S01]  /*10860*/  LDL.LU R22, [R1+0x90] ;  /* 0x0000900001167983 */ /* 0x000ea20000300800 */
[C---:B0-----:R-:W-:Y:S02]  /*10870*/  SEL R2, R23.reuse, R12, !P5 ;  /* 0x0000000c17027207 */ /* 0x041fe40006800000 */
[----:B-1----:R-:W-:-:S03]  /*10880*/  SEL R0, R23, R9, !P5 ;  /* 0x0000000917007207 */ /* 0x002fc60006800000 */
[----:B------:R-:W-:Y:S04]  /*10890*/  STL [R1+0xc4], R2 ;  /* 0x0000c40201007387 */ /* 0x000fe80000100800 */
[----:B--2---:R0:W-:Y:S04]  /*108a0*/  STL [R1+0x1acc], R22 ;  /* 0x001acc1601007387 */ /* 0x0041e80000100800 */
[----:B------:R-:W-:Y:S04]  /*108b0*/  STL [R1+0xc0], R0 ;  /* 0x0000c00001007387 */ /* 0x000fe80000100800 */
[----:B0-----:R-:W2:Y:S04]  /*108c0*/  LDL.LU R22, [R1+0x94] ;  /* 0x0000940001167983 */ /* 0x001ea80000300800 */
[----:B--2---:R0:W-:Y:S04]  /*108d0*/  STL [R1+0x1ad0], R22 ;  /* 0x001ad01601007387 */ /* 0x0041e80000100800 */
[----:B0-----:R-:W2:Y:S04]  /*108e0*/  LDL.LU R22, [R1+0x98] ;  /* 0x0000980001167983 */ /* 0x001ea80000300800 */
[----:B--2---:R0:W-:Y:S04]  /*108f0*/  STL [R1+0x1ad4], R22 ;  /* 0x001ad41601007387 */ /* 0x0041e80000100800 */
        /* <DEDUP_REMOVED lines=42> */
[C---:B------:R-:W-:Y:S02]  /*10ba0*/  SEL R8, R23.reuse, R8, !P5 ;  /* 0x0000000817087207 */ /* 0x040fe40006800000 */
[C---:B------:R-:W-:Y:S02]  /*10bb0*/  SEL R7, R23.reuse, R7, !P5 ;  /* 0x0000000717077207 */ /* 0x040fe40006800000 */
[C---:B------:R-:W-:Y:S02]  /*10bc0*/  SEL R6, R23.reuse, R6, !P5 ;  /* 0x0000000617067207 */ /* 0x040fe40006800000 */
[C---:B------:R-:W-:Y:S02]  /*10bd0*/  SEL R5, R23.reuse, R5, !P5 ;  /* 0x0000000517057207 */ /* 0x040fe40006800000 */
        /* <DEDUP_REMOVED lines=16> */
[----:B--2---:R-:W-:-:S05]  /*10ce0*/  SEL R22, R23, R22, !P5 ;  /* 0x0000001617167207 */ /* 0x004fca0006800000 */
[----:B------:R0:W-:Y:S04]  /*10cf0*/  STL [R1+0xb0], R22 ;  /* 0x0000b01601007387 */ /* 0x0001e80000100800 */
[----:B0-----:R-:W2:Y:S04]  /*10d00*/  LDL.LU R22, [R1+0x1ac8] ;  /* 0x001ac80001167983 */ /* 0x001ea80000300800 */
[----:B------:R0:W-:Y:S04]  /*10d10*/  STL [R1+0xac], R21 ;  /* 0x0000ac1501007387 */ /* 0x0001e80000100800 */
[----:B0-----:R-:W3:Y:S04]  /*10d20*/  LDL.LU R21, [R1+0x1ac4] ;  /* 0x001ac40001157983 */ /* 0x001ee80000300800 */
[----:B------:R0:W-:Y:S04]  /*10d30*/  STL [R1+0xa8], R27 ;  /* 0x0000a81b01007387 */ /* 0x0001e80000100800 */
[----:B0-----:R-:W4:Y:S04]  /*10d40*/  LDL.LU R27, [R1+0x1ac0] ;  /* 0x001ac000011b7983 */ /* 0x001f280000300800 */
[----:B------:R0:W-:Y:S04]  /*10d50*/  STL [R1+0xa4], R26 ;  /* 0x0000a41a01007387 */ /* 0x0001e80000100800 */
[----:B0-----:R-:W5:Y:S04]  /*10d60*/  LDL.LU R26, [R1+0x1abc] ;  /* 0x001abc00011a7983 */ /* 0x001f680000300800 */
[----:B------:R0:W-:Y:S04]  /*10d70*/  STL [R1+0xa0], R25 ;  /* 0x0000a01901007387 */ /* 0x0001e80000100800 */
[----:B0-----:R-:W2:Y:S04]  /*10d80*/  LDL.LU R25, [R1+0x1ab8] ;  /* 0x001ab80001197983 */ /* 0x001ea80000300800 */
[----:B------:R0:W-:Y:S04]  /*10d90*/  STL [R1+0x9c], R24 ;  /* 0x00009c1801007387 */ /* 0x0001e80000100800 */
[----:B0-----:R-:W3:Y:S04]  /*10da0*/  LDL.LU R24, [R1+0x1ab4] ;  /* 0x001ab40001187983 */ /* 0x001ee80000300800 */
        /* <DEDUP_REMOVED lines=39> */
[----:B0-----:R-:W3:Y:S01]  /*11020*/  LDL.LU R9, [R1+0x1a64] ;  /* 0x001a640001097983 */ /* 0x001ee20000300800 */
[----:B------:R-:W-:-:S05]  /*11030*/  SEL R11, R23, R11, !P5 ;  /* 0x0000000b170b7207 */ /* 0x000fca0006800000 */
[----:B------:R0:W-:Y:S01]  /*11040*/  STL [R1+0x3c], R11 ;  /* 0x00003c0b01007387 */ /* 0x0001e20000100800 */
[C---:B------:R-:W-:Y:S02]  /*11050*/  SEL R29, R23.reuse, R29, !P5 ;  /* 0x0000001d171d7207 */ /* 0x040fe40006800000 */
[C---:B--2---:R-:W-:Y:S02]  /*11060*/  SEL R25, R23.reuse, R25, !P5 ;  /* 0x0000001917197207 */ /* 0x044fe40006800000 */
[C---:B-----5:R-:W-:Y:S02]  /*11070*/  SEL R26, R23.reuse, R26, !P5 ;  /* 0x0000001a171a7207 */ /* 0x060fe40006800000 */
[C---:B----4-:R-:W-:Y:S02]  /*11080*/  SEL R27, R23.reuse, R27, !P5 ;  /* 0x0000001b171b7207 */ /* 0x050fe40006800000 */
[C---:B---3--:R-:W-:Y:S02]  /*11090*/  SEL R24, R23.reuse, R24, !P5 ;  /* 0x0000001817187207 */ /* 0x048fe40006800000 */
[----:B------:R-:W-:-:S02]  /*110a0*/  SEL R21, R23, R21, !P5 ;  /* 0x0000001517157207 */ /* 0x000fc40006800000 */
[C---:B------:R-:W-:Y:S02]  /*110b0*/  SEL R22, R23.reuse, R22, !P5 ;  /* 0x0000001617167207 */ /* 0x040fe40006800000 */
[C---:B0-----:R-:W-:Y:S02]  /*110c0*/  SEL R11, R23.reuse, R9, !P5 ;  /* 0x00000009170b7207 */ /* 0x041fe40006800000 */
[----:B------:R-:W2:Y:S04]  /*110d0*/  LDL.LU R9, [R1+0x1a60] ;  /* 0x001a600001097983 */ /* 0x000ea80000300800 */
[----:B------:R0:W-:Y:S04]  /*110e0*/  STL [R1+0x38], R29 ;  /* 0x0000381d01007387 */ /* 0x0001e80000100800 */
[----:B------:R1:W-:Y:S01]  /*110f0*/  STL [R1+0x34], R11 ;  /* 0x0000340b01007387 */ /* 0x0003e20000100800 */
[----:B0-----:R-:W-:-:S02]  /*11100*/  SEL R29, R23, R12, !P5 ;  /* 0x0000000c171d7207 */ /* 0x001fc40006800000 */
[C---:B------:R-:W-:Y:S02]  /*11110*/  SEL R12, R23.reuse, R18, !P5 ;  /* 0x00000012170c7207 */ /* 0x040fe40006800000 */
[C---:B-1----:R-:W-:Y:S01]  /*11120*/  SEL R11, R23.reuse, R16, !P5 ;  /* 0x00000010170b7207 */ /* 0x042fe20006800000 */
[----:B------:R0:W-:Y:S01]  /*11130*/  STL [R1+0x30], R29 ;  /* 0x0000301d01007387 */ /* 0x0001e20000100800 */
[C---:B------:R-:W-:Y:S01]  /*11140*/  SEL R16, R23.reuse, R19, !P5 ;  /* 0x0000001317107207 */ /* 0x040fe20006800000 */
[----:B------:R-:W1:Y:S02]  /*11150*/  LDC R18, c[0x0][0x23c] ;  /* 0x00008f00ff127b82 */ /* 0x000e640000000800 */
[----:B------:R3:W-:Y:S04]  /*11160*/  STL [R1+0x2c], R12 ;  /* 0x00002c0c01007387 */ /* 0x0007e80000100800 */
[----:B------:R4:W-:Y:S01]  /*11170*/  STL [R1+0x28], R11 ;  /* 0x0000280b01007387 */ /* 0x0009e20000100800 */
[----:B0-----:R-:W-:-:S02]  /*11180*/  SEL R29, R23, R20, !P5 ;  /* 0x00000014171d7207 */ /* 0x001fc40006800000 */
[C---:B---3--:R-:W-:Y:S01]  /*11190*/  SEL R12, R23.reuse, R10, !P5 ;  /* 0x0000000a170c7207 */ /* 0x048fe20006800000 */
[----:B------:R-:W-:Y:S01]  /*111a0*/  STL [R1+0x24], R16 ;  /* 0x0000241001007387 */ /* 0x000fe20000100800 */
[C---:B------:R-:W-:Y:S02]  /*111b0*/  SEL R10, R23.reuse, R17, !P5 ;  /* 0x00000011170a7207 */ /* 0x040fe40006800000 */
[C---:B----4-:R-:W-:Y:S01]  /*111c0*/  SEL R11, R23.reuse, R15, !P5 ;  /* 0x0000000f170b7207 */ /* 0x050fe20006800000 */
[----:B------:R-:W-:Y:S01]  /*111d0*/  STL [R1+0x20], R12 ;  /* 0x0000200c01007387 */ /* 0x000fe20000100800 */
[C---:B------:R-:W-:Y:S01]  /*111e0*/  SEL R20, R23.reuse, R13, !P5 ;  /* 0x0000000d17147207 */ /* 0x040fe20006800000 */
[----:B------:R-:W0:Y:S01]  /*111f0*/  LDC R15, c[0x0][0x23c] ;  /* 0x00008f00ff0f7b82 */ /* 0x000e220000000800 */
[----:B------:R-:W-:Y:S01]  /*11200*/  SEL R19, R23, R14, !P5 ;  /* 0x0000000e17137207 */ /* 0x000fe20006800000 */
[----:B------:R-:W-:Y:S04]  /*11210*/  STL [R1+0x1c], R11 ;  /* 0x00001c0b01007387 */ /* 0x000fe80000100800 */
[----:B------:R-:W-:Y:S04]  /*11220*/  STL [R1+0x19dc], R29 ;  /* 0x0019dc1d01007387 */ /* 0x000fe80000100800 */
[----:B------:R-:W-:Y:S04]  /*11230*/  STL [R1+0x18], R10 ;  /* 0x0000180a01007387 */ /* 0x000fe80000100800 */
[----:B------:R-:W-:Y:S04]  /*11240*/  STL [R1+0x19e0], R20 ;  /* 0x0019e01401007387 */ /* 0x000fe80000100800 */
[----:B------:R3:W-:Y:S04]  /*11250*/  STL [R1+0x19e4], R19 ;  /* 0x0019e41301007387 */ /* 0x0007e80000100800 */
[----:B---3--:R-:W3:Y:S04]  /*11260*/  LDL.LU R19, [R1] ;  /* 0x0000000001137983 */ /* 0x008ee80000300800 */
[----:B------:R4:W-:Y:S04]  /*11270*/  STL [R1+0x19e8], R24 ;  /* 0x0019e81801007387 */ /* 0x0009e80000100800 */
[----:B----4-:R-:W4:Y:S04]  /*11280*/  LDL.LU R24, [R1+0x4] ;  /* 0x0000040001187983 */ /* 0x010f280000300800 */
[----:B------:R5:W-:Y:S04]  /*11290*/  STL [R1+0x19ec], R25 ;  /* 0x0019ec1901007387 */ /* 0x000be80000100800 */
[----:B-----5:R-:W5:Y:S04]  /*112a0*/  LDL.LU R25, [R1+0x8] ;  /* 0x0000080001197983 */ /* 0x020f680000300800 */
[----:B------:R1:W-:Y:S04]  /*112b0*/  STL [R1+0x19f0], R26 ;  /* 0x0019f01a01007387 */ /* 0x0003e80000100800 */
[----:B-1----:R-:W3:Y:S04]  /*112c0*/  LDL.LU R26, [R1+0xc] ;  /* 0x00000c00011a7983 */ /* 0x002ee80000300800 */
[----:B------:R1:W-:Y:S04]  /*112d0*/  STL [R1+0x19f4], R27 ;  /* 0x0019f41b01007387 */ /* 0x0003e80000100800 */
[----:B-1----:R-:W4:Y:S04]  /*112e0*/  LDL.LU R27, [R1+0x10] ;  /* 0x00001000011b7983 */ /* 0x002f280000300800 */
[----:B------:R1:W-:Y:S04]  /*112f0*/  STL [R1+0x19f8], R21 ;  /* 0x0019f81501007387 */ /* 0x0003e80000100800 */
[----:B-1----:R-:W5:Y:S04]  /*11300*/  LDL.LU R21, [R1+0x88] ;  /* 0x0000880001157983 */ /* 0x002f680000300800 */
[----:B------:R1:W-:Y:S04]  /*11310*/  STL [R1+0x19fc], R22 ;  /* 0x0019fc1601007387 */ /* 0x0003e80000100800 */
[----:B-1----:R-:W3:Y:S01]  /*11320*/  LDL.LU R22, [R1+0x48] ;  /* 0x0000480001167983 */ /* 0x002ee20000300800 */
[----:B------:R-:W1:Y:S01]  /*11330*/  S2R R11, SR_TID.X ;  /* 0x00000000000b7919 */ /* 0x000e620000002100 */
[----:B------:R-:W0:Y:S01]  /*11340*/  S2R R12, SR_TID.X ;  /* 0x00000000000c7919 */ /* 0x000e220000002100 */
[----:B------:R-:W0:Y:S01]  /*11350*/  S2R R20, SR_TID.X ;  /* 0x0000000000147919 */ /* 0x000e220000002100 */
[----:B-1----:R-:W-:-:S05]  /*11360*/  LOP3.LUT R11, R11, 0x3f, RZ, 0xc0, !PT ;  /* 0x0000003f0b0b7812 */ /* 0x002fca00078ec0ff */
[----:B------:R-:W-:Y:S01]  /*11370*/  IMAD R11, R11, R18, RZ ;  /* 0x000000120b0b7224 */ /* 0x000fe200078e02ff */
[----:B0-----:R-:W-:Y:S02]  /*11380*/  SHF.R.U32.HI R18, RZ, 0x4, R12 ;  /* 0x00000004ff127819 */ /* 0x001fe4000001160c */
[----:B------:R-:W-:Y:S01]  /*11390*/  LOP3.LUT R12, R12, 0x3f, RZ, 0xc0, !PT ;  /* 0x0000003f0c0c7812 */ /* 0x000fe200078ec0ff */
[----:B------:R-:W-:Y:S02]  /*113a0*/  IMAD R13, R15, 0x40, R11 ;  /* 0x000000400f0d7824 */ /* 0x000fe400078e020b */
[----:B------:R-:W-:-:S04]  /*113b0*/  VIADD R18, R18, 0x7c ;  /* 0x0000007c12127836 */ /* 0x000fc80000000000 */
[----:B------:R-:W-:Y:S01]  /*113c0*/  IMAD R23, R18, UR6, RZ ;  /* 0x0000000612177c24 */ /* 0x000fe2000f8e02ff */
[----:B------:R-:W-:-:S05]  /*113d0*/  SHF.R.U32.HI R18, RZ, 0x4, R20 ;  /* 0x00000004ff127819 */ /* 0x000fca0000011614 */
[----:B------:R-:W-:Y:S02]  /*113e0*/  VIADD R18, R18, 0x3c ;  /* 0x0000003c12127836 */ /* 0x000fe40000000000 */
[----:B--2---:R-:W-:Y:S01]  /*113f0*/  IMAD R10, R9, UR4, RZ ;  /* 0x00000004090a7c24 */ /* 0x004fe2000f8e02ff */
[----:B------:R-:W-:-:S04]  /*11400*/  ULDC UR4, c[0x0][0x240] ;  /* 0x0000900000047ab9 */ /* 0x000fc80000000800 */
[----:B------:R-:W-:-:S04]  /*11410*/  LEA R9, P0, R10, UR10, 0x1 ;  /* 0x0000000a0a097c11 */ /* 0x000fc8000f8008ff */
[----:B------:R-:W-:Y:S01]  /*11420*/  LEA.HI.X.SX32 R17, R10, UR11, 0x1, P0 ;  /* 0x0000000b0a117c11 */ /* 0x000fe200080f0eff */
[----:B------:R-:W-:Y:S02]  /*11430*/  ULDC.64 UR10, c[0x0][0x218] ;  /* 0x00008600000a7ab9 */ /* 0x000fe40000000a00 */
[----:B------:R-:W-:Y:S01]  /*11440*/  LEA R10, P0, R11, UR10, 0x1 ;  /* 0x0000000a0b0a7c11 */ /* 0x000fe2000f8008ff */
[----:B------:R-:W-:-:S04]  /*11450*/  IMAD R11, R12, R15, RZ ;  /* 0x0000000f0c0b7224 */ /* 0x000fc800078e02ff */
[----:B------:R0:W-:Y:S01]  /*11460*/  STL [R1+0x18e4], R10 ;  /* 0x0018e40a01007387 */ /* 0x0001e20000100800 */
[----:B------:R-:W-:Y:S02]  /*11470*/  LEA.HI.X.SX32 R11, R11, UR11, 0x1, P0 ;  /* 0x0000000b0b0b7c11 */ /* 0x000fe400080f0eff */
[----:B0-----:R-:W-:-:S04]  /*11480*/  SHF.R.U32.HI R10, RZ, 0x4, R20 ;  /* 0x00000004ff0a7819 */ /* 0x001fc80000011614 */
[----:B------:R-:W-:Y:S02]  /*11490*/  SGXT.U32 R10, R10, 0x2 ;  /* 0x000000020a0a781a */ /* 0x000fe40000000000 */
[----:B------:R-:W-:-:S03]  /*114a0*/  LEA R12, P1, R13, UR10, 0x1 ;  /* 0x0000000a0d0c7c11 */ /* 0x000fc6000f8208ff */
[C---:B------:R-:W-:Y:S01]  /*114b0*/  IMAD R20, R10.reuse, UR6, RZ ;  /* 0x000000060a147c24 */ /* 0x040fe2000f8e02ff */
[----:B------:R-:W-:Y:S01]  /*114c0*/  LOP3.LUT R10, R10, 0x78, RZ, 0xfc, !PT ;  /* 0x000000780a0a7812 */ /* 0x000fe200078efcff */
[----:B------:R0:W-:Y:S01]  /*114d0*/  STL [R1+0x18e0], R11 ;  /* 0x0018e00b01007387 */ /* 0x0001e20000100800 */
[----:B------:R-:W-:-:S03]  /*114e0*/  LEA.HI.X.SX32 R13, R13, UR11, 0x1, P1 ;  /* 0x0000000b0d0d7c11 */ /* 0x000fc600088f0eff */
[----:B------:R1:W-:Y:S01]  /*114f0*/  STL [R1+0x1a04], R12 ;  /* 0x001a040c01007387 */ /* 0x0003e20000100800 */
[----:B------:R-:W-:Y:S02]  /*11500*/  IMAD R10, R10, UR6, RZ ;  /* 0x000000060a0a7c24 */ /* 0x000fe4000f8e02ff */
[----:B0-----:R-:W-:Y:S01]  /*11510*/  IMAD R11, R18, UR6, RZ ;  /* 0x00000006120b7c24 */ /* 0x001fe2000f8e02ff */
[-C--:B-1----:R-:W-:Y:S01]  /*11520*/  LEA R12, P5, R23, R9.reuse, 0x1 ;  /* 0x00000009170c7211 */ /* 0x082fe200078a08ff */
[----:B------:R0:W-:Y:S04]  /*11530*/  STL [R1+0x1a00], R13 ;  /* 0x001a000d01007387 */ /* 0x0001e80000100800 */
[----:B------:R1:W-:Y:S01]  /*11540*/  STL [R1+0x16e0], R12 ;  /* 0x0016e00c01007387 */ /* 0x0003e20000100800 */
[----:B0-----:R-:W-:-:S02]  /*11550*/  LEA R13, P6, R11, R9, 0x1 ;  /* 0x000000090b0d7211 */ /* 0x001fc400078c08ff */
[----:B-1----:R-:W-:-:S03]  /*11560*/  LEA R12, P0, R10, R9, 0x1 ;  /* 0x000000090a0c7211 */ /* 0x002fc600078008ff */
[----:B------:R-:W-:Y:S04]  /*11570*/  STL [R1+0x170c], R13 ;  /* 0x00170c0d01007387 */ /* 0x000fe80000100800 */
[----:B------:R5:W-:Y:S01]  /*11580*/  STL [R1+0x16e8], R12 ;  /* 0x0016e80c01007387 */ /* 0x000be20000100800 */
[----:B------:R-:W-:Y:S01]  /*11590*/  LEA.HI.X.SX32 R11, R11, R17, 0x1, P6 ;  /* 0x000000110b0b7211 */ /* 0x000fe200030f0eff */
[----:B------:R-:W-:-:S04]  /*115a0*/  IMAD R29, RZ, RZ, -UR6 ;  /* 0x80000006ff1d7e24 */ /* 0x000fc8000f8e02ff */
[----:B------:R-:W-:-:S04]  /*115b0*/  IMAD R14, R29, 0x4, R8 ;  /* 0x000000041d0e7824 */ /* 0x000fc800078e0208 */
[----:B------:R-:W-:Y:S01]  /*115c0*/  IMAD R16, R29, 0x4, R14 ;  /* 0x000000041d107824 */ /* 0x000fe200078e020e */
[-C--:B-----5:R-:W-:Y:S02]  /*115d0*/  LEA R12, P2, R21, R9.reuse, 0x1 ;  /* 0x00000009150c7211 */ /* 0x0a0fe400078408ff */
[----:B---3--:R-:W-:-:S05]  /*115e0*/  LEA R13, P1, R22, R9, 0x1 ;  /* 0x00000009160d7211 */ /* 0x008fca00078208ff */
[----:B------:R4:W-:Y:S04]  /*115f0*/  STL [R1+0x16ec], R13 ;  /* 0x0016ec0d01007387 */ /* 0x0009e80000100800 */
[----:B------:R0:W-:Y:S01]  /*11600*/  STL [R1+0x16f0], R12 ;  /* 0x0016f00c01007387 */ /* 0x0001e20000100800 */
[-C--:B----4-:R-:W-:Y:S02]  /*11610*/  LEA R13, P3, R27, R9.reuse, 0x1 ;  /* 0x000000091b0d7211 */ /* 0x090fe400078608ff */
[----:B0-----:R-:W-:-:S03]  /*11620*/  LEA R12, P4, R26, R9, 0x1 ;  /* 0x000000091a0c7211 */ /* 0x001fc600078808ff */
[----:B------:R0:W-:Y:S04]  /*11630*/  STL [R1+0x16f4], R13 ;  /* 0x0016f40d01007387 */ /* 0x0001e80000100800 */
[----:B------:R1:W-:Y:S01]  /*11640*/  STL [R1+0x16f8], R12 ;  /* 0x0016f80c01007387 */ /* 0x0003e20000100800 */
[----:B0-----:R-:W-:Y:S02]  /*11650*/  LEA.HI.X.SX32 R13, R23, R17, 0x1, P5 ;  /* 0x00000011170d7211 */ /* 0x001fe400028f0eff */
[----:B-1----:R-:W-:-:S03]  /*11660*/  LEA R12, P5, R25, R9, 0x1 ;  /* 0x00000009190c7211 */ /* 0x002fc600078a08ff */
[----:B------:R0:W-:Y:S04]  /*11670*/  STL [R1+0x16dc], R13 ;  /* 0x0016dc0d01007387 */ /* 0x0001e80000100800 */
[----:B------:R1:W-:Y:S04]  /*11680*/  STL [R1+0x16fc], R12 ;  /* 0x0016fc0c01007387 */ /* 0x0003e80000100800 */
[----:B------:R2:W-:Y:S01]  /*11690*/  STL [R1+0x1708], R11 ;  /* 0x0017080b01007387 */ /* 0x0005e20000100800 */
[----:B0-----:R-:W-:Y:S02]  /*116a0*/  LEA R13, P6, R24, R9, 0x1 ;  /* 0x00000009180d7211 */ /* 0x001fe400078c08ff */
[----:B-1----:R-:W-:-:S02]  /*116b0*/  LEA.HI.X.SX32 R12, R10, R17, 0x1, P0 ;  /* 0x000000110a0c7211 */ /* 0x002fc400000f0eff */
[----:B------:R-:W-:Y:S02]  /*116c0*/  LEA.HI.X.SX32 R10, R22, R17, 0x1, P1 ;  /* 0x00000011160a7211 */ /* 0x000fe400008f0eff */
[-C--:B--2---:R-:W-:Y:S01]  /*116d0*/  LEA R11, P0, R19, R9.reuse, 0x1 ;  /* 0x00000009130b7211 */ /* 0x084fe200078008ff */
[----:B------:R-:W-:Y:S04]  /*116e0*/  STL [R1+0x1700], R13 ;  /* 0x0017000d01007387 */ /* 0x000fe80000100800 */
[----:B------:R0:W-:Y:S04]  /*116f0*/  STL [R1+0x16e4], R12 ;  /* 0x0016e40c01007387 */ /* 0x0001e80000100800 */
[----:B------:R1:W-:Y:S04]  /*11700*/  STL [R1+0x1704], R11 ;  /* 0x0017040b01007387 */ /* 0x0003e80000100800 */
[----:B------:R2:W-:Y:S01]  /*11710*/  STL [R1+0x16d4], R10 ;  /* 0x0016d40a01007387 */ /* 0x0005e20000100800 */
[----:B0-----:R-:W-:-:S02]  /*11720*/  LEA R12, P1, R28, R9, 0x1 ;  /* 0x000000091c0c7211 */ /* 0x001fc400078208ff */
[----:B-1----:R-:W-:-:S03]  /*11730*/  LEA.HI.X.SX32 R11, R21, R17, 0x1, P2 ;  /* 0x00000011150b7211 */ /* 0x002fc600010f0eff */
[----:B------:R0:W-:Y:S01]  /*11740*/  STL [R1+0x16d8], R12 ;  /* 0x0016d80c01007387 */ /* 0x0001e20000100800 */
[----:B--2---:R-:W-:-:S03]  /*11750*/  LEA R10, P2, R0, R9, 0x1 ;  /* 0x00000009000a7211 */ /* 0x004fc600078408ff */
[----:B------:R1:W-:Y:S04]  /*11760*/  STL [R1+0x16cc], R11 ;  /* 0x0016cc0b01007387 */ /* 0x0003e80000100800 */
[----:B------:R2:W-:Y:S01]  /*11770*/  STL [R1+0x16d0], R10 ;  /* 0x0016d00a01007387 */ /* 0x0005e20000100800 */
[----:B0-----:R-:W-:Y:S02]  /*11780*/  LEA.HI.X.SX32 R12, R27, R17, 0x1, P3 ;  /* 0x000000111b0c7211 */ /* 0x001fe400018f0eff */
[----:B-1----:R-:W-:-:S03]  /*11790*/  LEA R11, P3, R2, R9, 0x1 ;  /* 0x00000009020b7211 */ /* 0x002fc600078608ff */
[----:B------:R0:W-:Y:S01]  /*117a0*/  STL [R1+0x16c4], R12 ;  /* 0x0016c40c01007387 */ /* 0x0001e20000100800 */
[----:B--2---:R-:W-:-:S03]  /*117b0*/  LEA.HI.X.SX32 R10, R26, R17, 0x1, P4 ;  /* 0x000000111a0a7211 */ /* 0x004fc600020f0eff */
[----:B------:R1:W-:Y:S04]  /*117c0*/  STL [R1+0x16c8], R11 ;  /* 0x0016c80b01007387 */ /* 0x0003e80000100800 */
[----:B------:R2:W-:Y:S01]  /*117d0*/  STL [R1+0x16bc], R10 ;  /* 0x0016bc0a01007387 */ /* 0x0005e20000100800 */
[----:B0-----:R-:W-:Y:S02]  /*117e0*/  LEA R12, P4, R3, R9, 0x1 ;  /* 0x00000009030c7211 */ /* 0x001fe400078808ff */
        /* <DEDUP_REMOVED lines=9> */
[----:B------:R1:W-:Y:S01]  /*11880*/  STL [R1+0x16b0], R11 ;  /* 0x0016b00b01007387 */ /* 0x0003e20000100800 */
[----:B------:R-:W-:-:S03]  /*11890*/  LEA.HI.X.SX32 R0, R0, R17, 0x1, P2 ;  /* 0x0000001100007211 */ /* 0x000fc600010f0eff */
[----:B------:R2:W-:Y:S01]  /*118a0*/  STL [R1+0x16a4], R10 ;  /* 0x0016a40a01007387 */ /* 0x0005e20000100800 */
[----:B0-----:R-:W-:Y:S02]  /*118b0*/  LEA R12, P0, R6, R9, 0x1 ;  /* 0x00000009060c7211 */ /* 0x001fe400078008ff */
[----:B-1----:R-:W-:-:S03]  /*118c0*/  LEA.HI.X.SX32 R11, R28, R17, 0x1, P1 ;  /* 0x000000111c0b7211 */ /* 0x002fc600008f0eff */
[----:B------:R-:W-:Y:S01]  /*118d0*/  STL [R1+0x16a8], R12 ;  /* 0x0016a80c01007387 */ /* 0x000fe20000100800 */
[----:B--2---:R-:W-:-:S03]  /*118e0*/  LEA R10, P1, R7, R9, 0x1 ;  /* 0x00000009070a7211 */ /* 0x004fc600078208ff */
[----:B------:R0:W-:Y:S04]  /*118f0*/  STL [R1+0x169c], R11 ;  /* 0x00169c0b01007387 */ /* 0x0001e80000100800 */
[----:B------:R1:W-:Y:S04]  /*11900*/  STL [R1+0x16a0], R10 ;  /* 0x0016a00a01007387 */ /* 0x0003e80000100800 */
[----:B------:R2:W-:Y:S01]  /*11910*/  STL [R1+0x1694], R0 ;  /* 0x0016940001007387 */ /* 0x0005e20000100800 */
[----:B0-----:R-:W-:Y:S02]  /*11920*/  LEA R11, P2, R8, R9, 0x1 ;  /* 0x00000009080b7211 */ /* 0x001fe400078408ff */
[----:B-1----:R-:W-:-:S02]  /*11930*/  LEA.HI.X.SX32 R10, R2, R17, 0x1, P3 ;  /* 0x00000011020a7211 */ /* 0x002fc400018f0eff */
[----:B------:R-:W-:Y:S02]  /*11940*/  LEA.HI.X.SX32 R2, R3, R17, 0x1, P4 ;  /* 0x0000001103027211 */ /* 0x000fe400020f0eff */
[-C--:B--2---:R-:W-:Y:S01]  /*11950*/  LEA R0, P3, R14, R9.reuse, 0x1 ;  /* 0x000000090e007211 */ /* 0x084fe200078608ff */
[C---:B------:R-:W-:Y:S01]  /*11960*/  IMAD R15, R29.reuse, 0x4, R16 ;  /* 0x000000041d0f7824 */ /* 0x040fe200078e0210 */
[----:B------:R-:W-:Y:S01]  /*11970*/  LEA R3, P4, R16, R9, 0x1 ;  /* 0x0000000910037211 */ /* 0x000fe200078808ff */
[----:B------:R-:W-:Y:S04]  /*11980*/  STL [R1+0x1698], R11 ;  /* 0x0016980b01007387 */ /* 0x000fe80000100800 */
[----:B------:R-:W-:Y:S04]  /*11990*/  STL [R1+0x168c], R10 ;  /* 0x00168c0a01007387 */ /* 0x000fe80000100800 */
[----:B------:R-:W-:Y:S01]  /*119a0*/  STL [R1+0x1690], R0 ;  /* 0x0016900001007387 */ /* 0x000fe20000100800 */
[----:B------:R-:W-:-:S03]  /*119b0*/  IMAD R18, R29, 0x4, R15 ;  /* 0x000000041d127824 */ /* 0x000fc600078e020f */
[----:B------:R0:W-:Y:S04]  /*119c0*/  STL [R1+0x1684], R2 ;  /* 0x0016840201007387 */ /* 0x0001e80000100800 */
[----:B------:R1:W-:Y:S01]  /*119d0*/  STL [R1+0x1688], R3 ;  /* 0x0016880301007387 */ /* 0x0003e20000100800 */
[----:B0-----:R-:W-:Y:S02]  /*119e0*/  LEA.HI.X.SX32 R2, R4, R17, 0x1, P5 ;  /* 0x0000001104027211 */ /* 0x001fe400028f0eff */
[----:B-1----:R-:W-:-:S03]  /*119f0*/  LEA R3, P5, R15, R9, 0x1 ;  /* 0x000000090f037211 */ /* 0x002fc600078a08ff */
[----:B------:R-:W-:Y:S01]  /*11a00*/  STL [R1+0x167c], R2 ;  /* 0x00167c0201007387 */ /* 0x000fe20000100800 */
[----:B------:R-:W-:-:S03]  /*11a10*/  LEA.HI.X.SX32 R4, R5, R17, 0x1, P6 ;  /* 0x0000001105047211 */ /* 0x000fc600030f0eff */
[----:B------:R0:W-:Y:S01]  /*11a20*/  STL [R1+0x1680], R3 ;  /* 0x0016800301007387 */ /* 0x0001e20000100800 */
[----:B------:R-:W-:-:S03]  /*11a30*/  LEA.HI.X.SX32 R5, R6, R17, 0x1, P0 ;  /* 0x0000001106057211 */ /* 0x000fc600000f0eff */
[----:B------:R1:W-:Y:S01]  /*11a40*/  STL [R1+0x1674], R4 ;  /* 0x0016740401007387 */ /* 0x0003e20000100800 */
[----:B------:R-:W-:Y:S02]  /*11a50*/  LEA.HI.X.SX32 R6, R7, R17, 0x1, P1 ;  /* 0x0000001107067211 */ /* 0x000fe400008f0eff */
[-C--:B0-----:R-:W-:Y:S02]  /*11a60*/  LEA R3, P6, R18, R9.reuse, 0x1 ;  /* 0x0000000912037211 */ /* 0x081fe400078c08ff */
[----:B-1----:R-:W-:-:S03]  /*11a70*/  LEA R4, P0, R20, R9, 0x1 ;  /* 0x0000000914047211 */ /* 0x002fc600078008ff */
[----:B------:R-:W-:Y:S04]  /*11a80*/  STL [R1+0x1678], R3 ;  /* 0x0016780301007387 */ /* 0x000fe80000100800 */
[----:B------:R0:W-:Y:S04]  /*11a90*/  STL [R1+0x166c], R5 ;  /* 0x00166c0501007387 */ /* 0x0001e80000100800 */
[----:B------:R1:W-:Y:S01]  /*11aa0*/  STL [R1+0x1670], R4 ;  /* 0x0016700401007387 */ /* 0x0003e20000100800 */
[----:B0-----:R-:W-:-:S03]  /*11ab0*/  LEA.HI.X.SX32 R5, R8, R17, 0x1, P2 ;  /* 0x0000001108057211 */ /* 0x001fc600010f0eff */
[----:B------:R0:W-:Y:S04]  /*11ac0*/  STL [R1+0x1668], R6 ;  /* 0x0016680601007387 */ /* 0x0001e80000100800 */
[----:B------:R-:W2:Y:S04]  /*11ad0*/  LDL.LU R25, [R1+0x41c] ;  /* 0x00041c0001197983 */ /* 0x000ea80000300800 */
[----:B------:R3:W-:Y:S04]  /*11ae0*/  STL [R1+0x1664], R5 ;  /* 0x0016640501007387 */ /* 0x0007e80000100800 */
[----:B------:R-:W4:Y:S01]  /*11af0*/  LDL.LU R24, [R1+0x418] ;  /* 0x0004180001187983 */ /* 0x000f220000300800 */
[-C--:B-1----:R-:W-:Y:S01]  /*11b00*/  LEA.HI.X.SX32 R4, R14, R17.reuse, 0x1, P3 ;  /* 0x000000110e047211 */ /* 0x082fe200018f0eff */
[----:B------:R-:W-:Y:S01]  /*11b10*/  IMAD R0, R29, 0x4, R18 ;  /* 0x000000041d007824 */ /* 0x000fe200078e0212 */
[----:B0-----:R-:W-:-:S03]  /*11b20*/  LEA.HI.X.SX32 R6, R16, R17, 0x1, P4 ;  /* 0x0000001110067211 */ /* 0x001fc600020f0eff */
[----:B------:R-:W-:Y:S01]  /*11b30*/  STL [R1+0x1660], R4 ;  /* 0x0016600401007387 */ /* 0x000fe20000100800 */
[----:B---3--:R-:W-:-:S03]  /*11b40*/  LEA.HI.X.SX32 R5, R15, R17, 0x1, P5 ;  /* 0x000000110f057211 */ /* 0x008fc600028f0eff */
[----:B------:R-:W3:Y:S01]  /*11b50*/  LDL.LU R19, [R1+0x414] ;  /* 0x0004140001137983 */ /* 0x000ee20000300800 */
[----:B------:R-:W-:-:S03]  /*11b60*/  LEA.HI.X.SX32 R8, R18, R17, 0x1, P6 ;  /* 0x0000001112087211 */ /* 0x000fc600030f0eff */
[----:B------:R0:W-:Y:S01]  /*11b70*/  STL [R1+0x165c], R6 ;  /* 0x00165c0601007387 */ /* 0x0001e20000100800 */
[----:B------:R-:W-:-:S03]  /*11b80*/  LEA.HI.X.SX32 R7, R20, R17, 0x1, P0 ;  /* 0x0000001114077211 */ /* 0x000fc600000f0eff */
[----:B------:R-:W-:Y:S01]  /*11b90*/  STL [R1+0x1654], R5 ;  /* 0x0016540501007387 */ /* 0x000fe20000100800 */
[----:B0-----:R-:W-:-:S05]  /*11ba0*/  LEA R6, P1, R0, R9, 0x1 ;  /* 0x0000000900067211 */ /* 0x001fca00078208ff */
[----:B------:R0:W-:Y:S04]  /*11bb0*/  STL [R1+0x1658], R6 ;  /* 0x0016580601007387 */ /* 0x0001e80000100800 */
[----:B------:R1:W-:Y:S04]  /*11bc0*/  STL [R1+0x164c], R8 ;  /* 0x00164c0801007387 */ /* 0x0003e80000100800 */
[----:B------:R-:W5:Y:S01]  /*11bd0*/  LDL.LU R20, [R1+0x410] ;  /* 0x0004100001147983 */ /* 0x000f620000300800 */
[----:B------:R-:W-:Y:S01]  /*11be0*/  IMAD R2, R29, 0x4, R0 ;  /* 0x000000041d027824 */ /* 0x000fe200078e0200 */
[----:B0-----:R-:W-:-:S03]  /*11bf0*/  LEA.HI.X.SX32 R6, R0, R17, 0x1, P1 ;  /* 0x0000001100067211 */ /* 0x001fc600008f0eff */
[C---:B------:R-:W-:Y:S01]  /*11c00*/  IMAD R3, R29.reuse, 0x4, R2 ;  /* 0x000000041d037824 */ /* 0x040fe200078e0202 */
[----:B------:R0:W-:Y:S03]  /*11c10*/  STL [R1+0x1650], R7 ;  /* 0x0016500701007387 */ /* 0x0001e60000100800 */
[----:B------:R-:W-:Y:S01]  /*11c20*/  IMAD R4, R29, 0x4, R3 ;  /* 0x000000041d047824 */ /* 0x000fe200078e0203 */
[----:B------:R0:W-:Y:S01]  /*11c30*/  STL [R1+0x163c], R6 ;  /* 0x00163c0601007387 */ /* 0x0001e20000100800 */
[-C--:B-1----:R-:W-:Y:S02]  /*11c40*/  LEA R8, P1, R3, R9.reuse, 0x1 ;  /* 0x0000000903087211 */ /* 0x082fe400078208ff */
[C---:B------:R-:W-:Y:S01]  /*11c50*/  IMAD R5, R29.reuse, 0x4, R4 ;  /* 0x000000041d057824 */ /* 0x040fe200078e0204 */
[-C--:B0-----:R-:W-:Y:S02]  /*11c60*/  LEA R7, P2, R4, R9.reuse, 0x1 ;  /* 0x0000000904077211 */ /* 0x081fe400078408ff */
[----:B------:R-:W-:Y:S01]  /*11c70*/  LEA R6, P0, R2, R9, 0x1 ;  /* 0x0000000902067211 */ /* 0x000fe200078008ff */
[----:B------:R-:W-:-:S04]  /*11c80*/  IMAD R0, R29, 0x4, R5 ;  /* 0x000000041d007824 */ /* 0x000fc800078e0205 */
[----:B------:R0:W-:Y:S01]  /*11c90*/  STL [R1+0x1640], R6 ;  /* 0x0016400601007387 */ /* 0x0001e20000100800 */
[----:B------:R-:W-:-:S03]  /*11ca0*/  LEA.HI.X.SX32 R2, R2, R17, 0x1, P0 ;  /* 0x0000001102027211 */ /* 0x000fc600000f0eff */
[----:B------:R-:W-:Y:S04]  /*11cb0*/  STL [R1+0x1644], R8 ;  /* 0x0016440801007387 */ /* 0x000fe80000100800 */
[----:B------:R1:W-:Y:S01]  /*11cc0*/  STL [R1+0x1648], R7 ;  /* 0x0016480701007387 */ /* 0x0003e20000100800 */
[----:B0-----:R-:W-:-:S03]  /*11cd0*/  IMAD R6, R29, 0x4, R0 ;  /* 0x000000041d067824 */ /* 0x001fc600078e0200 */
[----:B------:R0:W-:Y:S01]  /*11ce0*/  STL [R1+0x1638], R2 ;  /* 0x0016380201007387 */ /* 0x0001e20000100800 */
[-C--:B-1----:R-:W-:Y:S02]  /*11cf0*/  LEA.HI.X.SX32 R7, R3, R17.reuse, 0x1, P1 ;  /* 0x0000001103077211 */ /* 0x082fe400008f0eff */
[----:B------:R-:W-:Y:S01]  /*11d00*/  LEA.HI.X.SX32 R3, R4, R17, 0x1, P2 ;  /* 0x0000001104037211 */ /* 0x000fe200010f0eff */
[----:B0-----:R-:W-:Y:S02]  /*11d10*/  IMAD R2, R29, 0x4, R6 ;  /* 0x000000041d027824 */ /* 0x001fe400078e0206 */
[----:B------:R0:W-:Y:S04]  /*11d20*/  STL [R1+0x1634], R7 ;  /* 0x0016340701007387 */ /* 0x0001e80000100800 */
[----:B------:R-:W5:Y:S04]  /*11d30*/  LDL.LU R29, [R1+0x40c] ;  /* 0x00040c00011d7983 */ /* 0x000f680000300800 */
[----:B------:R1:W-:Y:S01]  /*11d40*/  STL [R1+0x1630], R3 ;  /* 0x0016300301007387 */ /* 0x0003e20000100800 */
[----:B------:R-:W-:-:S02]  /*11d50*/  LEA R4, P2, R6, R9, 0x1 ;  /* 0x0000000906047211 */ /* 0x000fc400078408ff */
[-C--:B0-----:R-:W-:Y:S02]  /*11d60*/  LEA R7, P1, R0, R9.reuse, 0x1 ;  /* 0x0000000900077211 */ /* 0x081fe400078208ff */
[----:B-1----:R-:W-:-:S05]  /*11d70*/  LEA R3, P0, R5, R9, 0x1 ;  /* 0x0000000905037211 */ /* 0x002fca00078008ff */
[----:B------:R0:W-:Y:S01]  /*11d80*/  STL [R1+0x1624], R3 ;  /* 0x0016240301007387 */ /* 0x0001e20000100800 */
[----:B------:R-:W-:-:S03]  /*11d90*/  LEA.HI.X.SX32 R5, R5, R17, 0x1, P0 ;  /* 0x0000001105057211 */ /* 0x000fc600000f0eff */
[----:B------:R-:W-:Y:S01]  /*11da0*/  STL [R1+0x1628], R7 ;  /* 0x0016280701007387 */ /* 0x000fe20000100800 */
[----:B0-----:R-:W-:-:S03]  /*11db0*/  LEA R3, P3, R2, R9, 0x1 ;  /* 0x0000000902037211 */ /* 0x001fc600078608ff */
[----:B------:R0:W-:Y:S04]  /*11dc0*/  STL [R1+0x162c], R4 ;  /* 0x00162c0401007387 */ /* 0x0001e80000100800 */
[----:B------:R1:W-:Y:S01]  /*11dd0*/  STL [R1+0x1620], R3 ;  /* 0x0016200301007387 */ /* 0x0003e20000100800 */
[-C--:B0-----:R-:W-:Y:S02]  /*11de0*/  LEA.HI.X.SX32 R4, R0, R17.reuse, 0x1, P1 ;  /* 0x0000001100047211 */ /* 0x081fe400008f0eff */
[-C--:B------:R-:W-:Y:S02]  /*11df0*/  LEA.HI.X.SX32 R0, R2, R17.reuse, 0x1, P3 ;  /* 0x0000001102007211 */ /* 0x080fe400018f0eff */
[----:B-1----:R-:W-:Y:S01]  /*11e00*/  LEA.HI.X.SX32 R3, R6, R17, 0x1, P2 ;  /* 0x0000001106037211 */ /* 0x002fe200010f0eff */
[----:B------:R-:W-:Y:S04]  /*11e10*/  STL [R1+0x161c], R5 ;  /* 0x00161c0501007387 */ /* 0x000fe80000100800 */
[----:B------:R-:W-:Y:S04]  /*11e20*/  STL [R1+0x1618], R4 ;  /* 0x0016180401007387 */ /* 0x000fe80000100800 */
[----:B------:R-:W-:Y:S04]  /*11e30*/  STL [R1+0x1614], R3 ;  /* 0x0016140301007387 */ /* 0x000fe80000100800 */
[----:B------:R-:W-:Y:S01]  /*11e40*/  STL [R1+0x1610], R0 ;  /* 0x0016100001007387 */ /* 0x000fe20000100800 */
[----:B--2---:R-:W-:-:S05]  /*11e50*/  IMAD R14, R25, UR4, RZ ;  /* 0x00000004190e7c24 */ /* 0x004fca000f8e02ff */
[----:B------:R0:W-:Y:S01]  /*11e60*/  STL [R1+0x1a08], R14 ;  /* 0x001a080e01007387 */ /* 0x0001e20000100800 */
[----:B----4-:R-:W-:-:S03]  /*11e70*/  IMAD R15, R24, UR4, RZ ;  /* 0x00000004180f7c24 */ /* 0x010fc6000f8e02ff */
[----:B------:R-:W2:Y:S04]  /*11e80*/  LDL.LU R23, [R1+0x408] ;  /* 0x0004080001177983 */ /* 0x000ea80000300800 */
[----:B------:R1:W-:Y:S04]  /*11e90*/  STL [R1+0x1a0c], R15 ;  /* 0x001a0c0f01007387 */ /* 0x0003e80000100800 */
[----:B0-----:R-:W1:Y:S01]  /*11ea0*/  LDL.LU R14, [R1+0x404] ;  /* 0x00040400010e7983 */ /* 0x001e620000300800 */
[----:B---3--:R-:W-:-:S03]  /*11eb0*/  IMAD R16, R19, UR4, RZ ;  /* 0x0000000413107c24 */ /* 0x008fc6000f8e02ff */
[----:B------:R-:W3:Y:S04]  /*11ec0*/  LDL.LU R2, [R1+0x400] ;  /* 0x0004000001027983 */ /* 0x000ee80000300800 */
[----:B------:R-:W4:Y:S04]  /*11ed0*/  LDL.LU R6, [R1+0x3fc] ;  /* 0x0003fc0001067983 */ /* 0x000f280000300800 */
[----:B------:R-:W4:Y:S04]  /*11ee0*/  LDL.LU R0, [R1+0x3f8] ;  /* 0x0003f80001007983 */ /* 0x000f280000300800 */
[----:B------:R-:W4:Y:S04]  /*11ef0*/  LDL.LU R5, [R1+0x3f4] ;  /* 0x0003f40001057983 */ /* 0x000f280000300800 */
[----:B------:R-:W-:Y:S04]  /*11f00*/  STL [R1+0x1a10], R16 ;  /* 0x001a101001007387 */ /* 0x000fe80000100800 */
[----:B------:R-:W4:Y:S04]  /*11f10*/  LDL.LU R9, [R1+0x3f0] ;  /* 0x0003f00001097983 */ /* 0x000f280000300800 */
[----:B------:R-:W4:Y:S01]  /*11f20*/  LDL.LU R4, [R1+0x3ec] ;  /* 0x0003ec0001047983 */ /* 0x000f220000300800 */
[----:B-----5:R-:W-:-:S03]  /*11f30*/  IMAD R17, R20, UR4, RZ ;  /* 0x0000000414117c24 */ /* 0x020fc6000f8e02ff */
[----:B------:R-:W5:Y:S04]  /*11f40*/  LDL.LU R3, [R1+0x3e8] ;  /* 0x0003e80001037983 */ /* 0x000f680000300800 */
[----:B------:R-:W5:Y:S04]  /*11f50*/  LDL.LU R8, [R1+0x3e4] ;  /* 0x0003e40001087983 */ /* 0x000f680000300800 */
[----:B------:R-:W5:Y:S04]  /*11f60*/  LDL.LU R7, [R1+0x3e0] ;  /* 0x0003e00001077983 */ /* 0x000f680000300800 */
[----:B------:R-:W5:Y:S04]  /*11f70*/  LDL.LU R28, [R1+0x3dc] ;  /* 0x0003dc00011c7983 */ /* 0x000f680000300800 */
[----:B------:R-:W5:Y:S04]  /*11f80*/  LDL.LU R13, [R1+0x3d8] ;  /* 0x0003d800010d7983 */ /* 0x000f680000300800 */
[----:B------:R-:W-:Y:S04]  /*11f90*/  STL [R1+0x1a14], R17 ;  /* 0x001a141101007387 */ /* 0x000fe80000100800 */
        /* <DEDUP_REMOVED lines=10> */
[----:B------:R-:W-:-:S03]  /*12040*/  IMAD R18, R29, UR4, RZ ;  /* 0x000000041d127c24 */ /* 0x000fc6000f8e02ff */
[----:B------:R-:W5:Y:S04]  /*12050*/  LDL.LU R20, [R1+0x3a4] ;  /* 0x0003a40001147983 */ /* 0x000f680000300800 */
[----:B------:R-:W5:Y:S04]  /*12060*/  LDL.LU R29, [R1+0x3a0] ;  /* 0x0003a000011d7983 */ /* 0x000f680000300800 */
[----:B------:R-:W-:Y:S01]  /*12070*/  STL [R1+0x1a18], R18 ;  /* 0x001a181201007387 */ /* 0x000fe20000100800 */
[----:B--2---:R-:W-:Y:S02]  /*12080*/  IMAD R23, R23, UR4, RZ ;  /* 0x0000000417177c24 */ /* 0x004fe4000f8e02ff */
[----:B-1----:R-:W-:-:S03]  /*12090*/  IMAD R15, R14, UR4, RZ ;  /* 0x000000040e0f7c24 */ /* 0x002fc6000f8e02ff */
[----:B------:R-:W-:Y:S01]  /*120a0*/  STL [R1+0x1a1c], R23 ;  /* 0x001a1c1701007387 */ /* 0x000fe20000100800 */
[----:B---3--:R-:W-:Y:S02]  /*120b0*/  IMAD R2, R2, UR4, RZ ;  /* 0x0000000402027c24 */ /* 0x008fe4000f8e02ff */
[----:B----4-:R-:W-:Y:S01]  /*120c0*/  IMAD R14, R6, UR4, RZ ;  /* 0x00000004060e7c24 */ /* 0x010fe2000f8e02ff */
[----:B------:R-:W-:Y:S01]  /*120d0*/  STL [R1+0x278], R15 ;  /* 0x0002780f01007387 */ /* 0x000fe20000100800 */
[----:B------:R-:W-:-:S03]  /*120e0*/  IMAD R6, R0, UR4, RZ ;  /* 0x0000000400067c24 */ /* 0x000fc6000f8e02ff */
[----:B------:R-:W-:Y:S01]  /*120f0*/  STL [R1+0x404], R14 ;  /* 0x0004040e01007387 */ /* 0x000fe20000100800 */
[----:B------:R-:W-:-:S03]  /*12100*/  IMAD R0, R5, UR4, RZ ;  /* 0x0000000405007c24 */ /* 0x000fc6000f8e02ff */
[----:B------:R-:W-:Y:S04]  /*12110*/  STL [R1+0x400], R2 ;  /* 0x0004000201007387 */ /* 0x000fe80000100800 */
[----:B------:R-:W-:Y:S01]  /*12120*/  STL [R1+0x410], R6 ;  /* 0x0004100601007387 */ /* 0x000fe20000100800 */
[----:B------:R-:W-:-:S03]  /*12130*/  IMAD R5, R9, UR4, RZ ;  /* 0x0000000409057c24 */ /* 0x000fc6000f8e02ff */
[----:B------:R0:W-:Y:S04]  /*12140*/  STL [R1+0x1a20], R2 ;  /* 0x001a200201007387 */ /* 0x0001e80000100800 */
[----:B------:R5:W-:Y:S01]  /*12150*/  STL [R1+0x414], R0 ;  /* 0x0004140001007387 */ /* 0x000be20000100800 */
[----:B0-----:R-:W-:-:S03]  /*12160*/  IMAD R2, R4, UR4, RZ ;  /* 0x0000000404027c24 */ /* 0x001fc6000f8e02ff */
[----:B------:R-:W-:Y:S01]  /*12170*/  STL [R1+0x428], R5 ;  /* 0x0004280501007387 */ /* 0x000fe20000100800 */
[----:B-----5:R-:W-:Y:S02]  /*12180*/  IMAD R0, R3, UR4, RZ ;  /* 0x0000000403007c24 */ /* 0x020fe4000f8e02ff */
[----:B------:R-:W-:Y:S01]  /*12190*/  IMAD R3, R7, UR4, RZ ;  /* 0x0000000407037c24 */ /* 0x000fe2000f8e02ff */
[----:B------:R0:W-:Y:S01]  /*121a0*/  STL [R1+0x3ec], R2 ;  /* 0x0003ec0201007387 */ /* 0x0001e20000100800 */
[----:B------:R-:W-:-:S03]  /*121b0*/  IMAD R8, R8, UR4, RZ ;  /* 0x0000000408087c24 */ /* 0x000fc6000f8e02ff */
[----:B------:R1:W-:Y:S04]  /*121c0*/  STL [R1+0x3e8], R0 ;  /* 0x0003e80001007387 */ /* 0x0003e80000100800 */
[----:B------:R2:W-:Y:S01]  /*121d0*/  STL [R1+0x438], R3 ;  /* 0x0004380301007387 */ /* 0x0005e20000100800 */
[----:B0-----:R-:W-:-:S03]  /*121e0*/  IMAD R2, R28, UR4, RZ ;  /* 0x000000041c027c24 */ /* 0x001fc6000f8e02ff */
[----:B------:R-:W-:Y:S01]  /*121f0*/  STL [R1+0x42c], R8 ;  /* 0x00042c0801007387 */ /* 0x000fe20000100800 */
[----:B-1----:R-:W-:-:S03]  /*12200*/  IMAD R0, R13, UR4, RZ ;  /* 0x000000040d007c24 */ /* 0x002fc6000f8e02ff */
[----:B------:R0:W-:Y:S01]  /*12210*/  STL [R1+0x3dc], R2 ;  /* 0x0003dc0201007387 */ /* 0x0001e20000100800 */
[----:B--2---:R-:W-:-:S03]  /*12220*/  IMAD R3, R12, UR4, RZ ;  /* 0x000000040c037c24 */ /* 0x004fc6000f8e02ff */
[----:B------:R-:W-:Y:S04]  /*12230*/  STL [R1+0x1a24], R8 ;  /* 0x001a240801007387 */ /* 0x000fe80000100800 */
[----:B------:R1:W-:Y:S01]  /*12240*/  STL [R1+0x3d8], R0 ;  /* 0x0003d80001007387 */ /* 0x0003e20000100800 */
[----:B0-----:R-:W-:-:S03]  /*12250*/  IMAD R2, R11, UR4, RZ ;  /* 0x000000040b027c24 */ /* 0x001fc6000f8e02ff */
[----:B------:R0:W-:Y:S01]  /*12260*/  STL [R1+0x43c], R3 ;  /* 0x00043c0301007387 */ /* 0x0001e20000100800 */
[----:B-1----:R-:W-:-:S03]  /*12270*/  IMAD R0, R10, UR4, RZ ;  /* 0x000000040a007c24 */ /* 0x002fc6000f8e02ff */
[----:B------:R1:W-:Y:S01]  /*12280*/  STL [R1+0x450], R2 ;  /* 0x0004500201007387 */ /* 0x0003e20000100800 */
[----:B0-----:R-:W-:-:S03]  /*12290*/  IMAD R3, R22, UR4, RZ ;  /* 0x0000000416037c24 */ /* 0x001fc6000f8e02ff */
[----:B------:R0:W-:Y:S04]  /*122a0*/  STL [R1+0x454], R0 ;  /* 0x0004540001007387 */ /* 0x0001e80000100800 */
[----:B------:R2:W-:Y:S01]  /*122b0*/  STL [R1+0x468], R3 ;  /* 0x0004680301007387 */ /* 0x0005e20000100800 */
[----:B-1----:R-:W-:Y:S02]  /*122c0*/  IMAD R2, R21, UR4, RZ ;  /* 0x0000000415027c24 */ /* 0x002fe4000f8e02ff */
[----:B0-----:R-:W-:-:S03]  /*122d0*/  IMAD R0, R27, UR4, RZ ;  /* 0x000000041b007c24 */ /* 0x001fc6000f8e02ff */
[----:B------:R0:W-:Y:S01]  /*122e0*/  STL [R1+0x3c4], R2 ;  /* 0x0003c40201007387 */ /* 0x0001e20000100800 */
[----:B--2---:R-:W-:-:S03]  /*122f0*/  IMAD R3, R26, UR4, RZ ;  /* 0x000000041a037c24 */ /* 0x004fc6000f8e02ff */
[----:B------:R1:W-:Y:S04]  /*12300*/  STL [R1+0x3c0], R0 ;  /* 0x0003c00001007387 */ /* 0x0003e80000100800 */
[----:B------:R2:W-:Y:S01]  /*12310*/  STL [R1+0x46c], R3 ;  /* 0x00046c0301007387 */ /* 0x0005e20000100800 */
[----:B0-----:R-:W-:Y:S02]  /*12320*/  IMAD R2, R25, UR4, RZ ;  /* 0x0000000419027c24 */ /* 0x001fe4000f8e02ff */
[----:B-1----:R-:W-:-:S03]  /*12330*/  IMAD R0, R24, UR4, RZ ;  /* 0x0000000418007c24 */ /* 0x002fc6000f8e02ff */
[----:B------:R0:W-:Y:S01]  /*12340*/  STL [R1+0x478], R2 ;  /* 0x0004780201007387 */ /* 0x0001e20000100800 */
[----:B--2---:R-:W-:-:S03]  /*12350*/  IMAD R3, R19, UR4, RZ ;  /* 0x0000000413037c24 */ /* 0x004fc6000f8e02ff */
[----:B------:R1:W-:Y:S04]  /*12360*/  STL [R1+0x3ac], R0 ;  /* 0x0003ac0001007387 */ /* 0x0003e80000100800 */
[----:B------:R-:W-:Y:S04]  /*12370*/  STL [R1+0x3a8], R3 ;  /* 0x0003a80301007387 */ /* 0x000fe80000100800 */
[----:B------:R-:W2:Y:S01]  /*12380*/  LDL.LU R8, [R1+0x394] ;  /* 0x0003940001087983 */ /* 0x000ea20000300800 */
[----:B0-----:R-:W-:Y:S02]  /*12390*/  IMAD R2, R20, UR4, RZ ;  /* 0x0000000414027c24 */ /* 0x001fe4000f8e02ff */
[----:B-1----:R-:W-:-:S03]  /*123a0*/  IMAD R0, R29, UR4, RZ ;  /* 0x000000041d007c24 */ /* 0x002fc6000f8e02ff */
[----:B------:R-:W-:Y:S04]  /*123b0*/  STL [R1+0x47c], R2 ;  /* 0x00047c0201007387 */ /* 0x000fe80000100800 */
[----:B--2---:R0:W-:Y:S04]  /*123c0*/  STL [R1+0x1a58], R8 ;  /* 0x001a580801007387 */ /* 0x0041e80000100800 */
[----:B------:R-:W-:Y:S04]  /*123d0*/  STL [R1+0x490], R0 ;  /* 0x0004900001007387 */ /* 0x000fe80000100800 */
[----:B0-----:R-:W2:Y:S04]  /*123e0*/  LDL.LU R8, [R1+0x398] ;  /* 0x0003980001087983 */ /* 0x001ea80000300800 */
[----:B--2---:R0:W-:Y:S04]  /*123f0*/  STL [R1+0x1a5c], R8 ;  /* 0x001a5c0801007387 */ /* 0x0041e80000100800 */
[----:B0-----:R-:W2:Y:S04]  /*12400*/  LDL.LU R8, [R1+0x39c] ;  /* 0x00039c0001087983 */ /* 0x001ea80000300800 */
[----:B------:R-:W3:Y:S04]  /*12410*/  LDL.LU R2, [R1+0x390] ;  /* 0x0003900001027983 */ /* 0x000ee80000300800 */
[----:B------:R-:W4:Y:S04]  /*12420*/  LDL.LU R23, [R1+0x38c] ;  /* 0x00038c0001177983 */ /* 0x000f280000300800 */
[----:B------:R-:W5:Y:S04]  /*12430*/  LDL.LU R18, [R1+0x388] ;  /* 0x0003880001127983 */ /* 0x000f680000300800 */
[----:B------:R-:W5:Y:S04]  /*12440*/  LDL.LU R17, [R1+0x384] ;  /* 0x0003840001117983 */ /* 0x000f680000300800 */
[----:B------:R-:W3:Y:S04]  /*12450*/  LDL.LU R16, [R1+0x380] ;  /* 0x0003800001107983 */ /* 0x000ee80000300800 */
        /* <DEDUP_REMOVED lines=23> */
[----:B--2---:R-:W-:-:S05]  /*125d0*/  IMAD R8, R8, UR4, RZ ;  /* 0x0000000408087c24 */ /* 0x004fca000f8e02ff */
[----:B------:R0:W-:Y:S04]  /*125e0*/  STL [R1+0x39c], R8 ;  /* 0x00039c0801007387 */ /* 0x0001e80000100800 */
[----:B0-----:R-:W2:Y:S02]  /*125f0*/  LDL.LU R8, [R1+0x1a5c] ;  /* 0x001a5c0001087983 */ /* 0x001ea40000300800 */
[----:B--2---:R-:W-:-:S05]  /*12600*/  IMAD R8, R8, UR4, RZ ;  /* 0x0000000408087c24 */ /* 0x004fca000f8e02ff */
[----:B------:R0:W-:Y:S04]  /*12610*/  STL [R1+0x398], R8 ;  /* 0x0003980801007387 */ /* 0x0001e80000100800 */
[----:B0-----:R-:W2:Y:S01]  /*12620*/  LDL.LU R8, [R1+0x1a58] ;  /* 0x001a580001087983 */ /* 0x001ea20000300800 */
[----:B----4-:R-:W-:Y:S02]  /*12630*/  IMAD R23, R23, UR4, RZ ;  /* 0x0000000417177c24 */ /* 0x010fe4000f8e02ff */
[----:B---3--:R-:W-:Y:S02]  /*12640*/  IMAD R16, R16, UR4, RZ ;  /* 0x0000000410107c24 */ /* 0x008fe4000f8e02ff */
[----:B-----5:R-:W-:Y:S02]  /*12650*/  IMAD R6, R6, UR4, RZ ;  /* 0x0000000406067c24 */ /* 0x020fe4000f8e02ff */
[----:B--2---:R-:W-:-:S05]  /*12660*/  IMAD R8, R8, UR4, RZ ;  /* 0x0000000408087c24 */ /* 0x004fca000f8e02ff */
[----:B------:R0:W-:Y:S02]  /*12670*/  STL [R1+0x494], R8 ;  /* 0x0004940801007387 */ /* 0x0001e40000100800 */
[----:B0-----:R-:W-:Y:S02]  /*12680*/  IMAD R8, R2, UR4, RZ ;  /* 0x0000000402087c24 */ /* 0x001fe4000f8e02ff */
[----:B------:R-:W-:-:S03]  /*12690*/  IMAD R2, R18, UR4, RZ ;  /* 0x0000000412027c24 */ /* 0x000fc6000f8e02ff */
[----:B------:R0:W-:Y:S04]  /*126a0*/  STL [R1+0x4a0], R8 ;  /* 0x0004a00801007387 */ /* 0x0001e80000100800 */
[----:B------:R-:W-:Y:S04]  /*126b0*/  STL [R1+0x4a4], R23 ;  /* 0x0004a41701007387 */ /* 0x000fe80000100800 */
[----:B------:R1:W-:Y:S01]  /*126c0*/  STL [R1+0x4b8], R2 ;  /* 0x0004b80201007387 */ /* 0x0003e20000100800 */
[----:B0-----:R-:W-:-:S05]  /*126d0*/  IMAD R8, R17, UR4, RZ ;  /* 0x0000000411087c24 */ /* 0x001fca000f8e02ff */
[----:B------:R0:W-:Y:S01]  /*126e0*/  STL [R1+0x384], R8 ;  /* 0x0003840801007387 */ /* 0x0001e20000100800 */
[----:B-1----:R-:W-:-:S03]  /*126f0*/  IMAD R2, R15, UR4, RZ ;  /* 0x000000040f027c24 */ /* 0x002fc6000f8e02ff */
[----:B------:R-:W-:Y:S04]  /*12700*/  STL [R1+0x380], R16 ;  /* 0x0003801001007387 */ /* 0x000fe80000100800 */
[----:B------:R1:W-:Y:S01]  /*12710*/  STL [R1+0x4bc], R2 ;  /* 0x0004bc0201007387 */ /* 0x0003e20000100800 */
[----:B0-----:R-:W-:-:S05]  /*12720*/  IMAD R8, R14, UR4, RZ ;  /* 0x000000040e087c24 */ /* 0x001fca000f8e02ff */
[----:B------:R-:W-:Y:S01]  /*12730*/  STL [R1+0x374], R8 ;  /* 0x0003740801007387 */ /* 0x000fe20000100800 */
[----:B-1----:R-:W-:Y:S02]  /*12740*/  IMAD R2, R0, UR4, RZ ;  /* 0x0000000400027c24 */ /* 0x002fe4000f8e02ff */
[----:B------:R-:W-:Y:S01]  /*12750*/  IMAD R0, R5, UR4, RZ ;  /* 0x0000000405007c24 */ /* 0x000fe2000f8e02ff */
[----:B------:R-:W-:Y:S01]  /*12760*/  STL [R1+0x370], R6 ;  /* 0x0003700601007387 */ /* 0x000fe20000100800 */
[----:B------:R-:W-:-:S03]  /*12770*/  IMAD R5, R9, UR4, RZ ;  /* 0x0000000409057c24 */ /* 0x000fc6000f8e02ff */
[----:B------:R0:W-:Y:S04]  /*12780*/  STL [R1+0x4c8], R2 ;  /* 0x0004c80201007387 */ /* 0x0001e80000100800 */
[----:B------:R1:W-:Y:S01]  /*12790*/  STL [R1+0x4cc], R0 ;  /* 0x0004cc0001007387 */ /* 0x0003e20000100800 */
[----:B0-----:R-:W-:-:S03]  /*127a0*/  IMAD R2, R4, UR4, RZ ;  /* 0x0000000404027c24 */ /* 0x001fc6000f8e02ff */
[----:B------:R-:W-:Y:S01]  /*127b0*/  STL [R1+0x4e0], R5 ;  /* 0x0004e00501007387 */ /* 0x000fe20000100800 */
[----:B-1----:R-:W-:Y:S02]  /*127c0*/  IMAD R0, R3, UR4, RZ ;  /* 0x0000000403007c24 */ /* 0x002fe4000f8e02ff */
[----:B------:R-:W-:Y:S01]  /*127d0*/  IMAD R3, R7, UR4, RZ ;  /* 0x0000000407037c24 */ /* 0x000fe2000f8e02ff */
[----:B------:R0:W-:Y:S04]  /*127e0*/  STL [R1+0x4e4], R2 ;  /* 0x0004e40201007387 */ /* 0x0001e80000100800 */
[----:B------:R1:W-:Y:S04]  /*127f0*/  STL [R1+0x35c], R0 ;  /* 0x00035c0001007387 */ /* 0x0003e80000100800 */
[----:B------:R2:W-:Y:S01]  /*12800*/  STL [R1+0x358], R3 ;  /* 0x0003580301007387 */ /* 0x0005e20000100800 */
[----:B0-----:R-:W-:-:S02]  /*12810*/  IMAD R2, R28, UR4, RZ ;  /* 0x000000041c027c24 */ /* 0x001fc4000f8e02ff */
[----:B-1----:R-:W-:-:S03]  /*12820*/  IMAD R0, R13, UR4, RZ ;  /* 0x000000040d007c24 */ /* 0x002fc6000f8e02ff */
        /* <DEDUP_REMOVED lines=550> */
[----:B---3--:R-:W-:Y:S02]  /*14a90*/  IMAD R2, R2, UR4, RZ ;  /* 0x0000000402027c24 */ /* 0x008fe4000f8e02ff */
[----:B----4-:R-:W-:Y:S02]  /*14aa0*/  IMAD R23, R23, UR4, RZ ;  /* 0x0000000417177c24 */ /* 0x010fe4000f8e02ff */
[----:B-----5:R-:W-:Y:S02]  /*14ab0*/  IMAD R18, R18, UR4, RZ ;  /* 0x0000000412127c24 */ /* 0x020fe4000f8e02ff */
[----:B------:R-:W-:-:S02]  /*14ac0*/  IMAD R17, R17, UR4, RZ ;  /* 0x0000000411117c24 */ /* 0x000fc4000f8e02ff */
[----:B------:R-:W-:Y:S02]  /*14ad0*/  IMAD R16, R16, UR4, RZ ;  /* 0x0000000410107c24 */ /* 0x000fe4000f8e02ff */
[----:B------:R-:W-:Y:S02]  /*14ae0*/  IMAD R15, R15, UR4, RZ ;  /* 0x000000040f0f7c24 */ /* 0x000fe4000f8e02ff */
[----:B------:R-:W-:Y:S02]  /*14af0*/  IMAD R14, R14, UR4, RZ ;  /* 0x000000040e0e7c24 */ /* 0x000fe4000f8e02ff */
[----:B------:R-:W-:Y:S02]  /*14b00*/  IMAD R12, R12, UR4, RZ ;  /* 0x000000040c0c7c24 */ /* 0x000fe4000f8e02ff */
[----:B------:R-:W-:Y:S02]  /*14b10*/  IMAD R13, R13, UR4, RZ ;  /* 0x000000040d0d7c24 */ /* 0x000fe4000f8e02ff */
        /* <DEDUP_REMOVED lines=9> */
[----:B--2---:R-:W-:-:S05]  /*14bb0*/  IMAD R8, R8, UR4, RZ ;  /* 0x0000000408087c24 */ /* 0x004fca000f8e02ff */
        /* <DEDUP_REMOVED lines=11> */
[----:B0-----:R-:W2:Y:S04]  /*14c70*/  LDL.LU R16, [R1+0x1a10] ;  /* 0x001a100001107983 */ /* 0x001ea80000300800 */
[----:B------:R0:W-:Y:S04]  /*14c80*/  STL [R1+0x254], R15 ;  /* 0x0002540f01007387 */ /* 0x0001e80000100800 */
[----:B0-----:R-:W3:Y:S04]  /*14c90*/  LDL.LU R15, [R1+0x1a0c] ;  /* 0x001a0c00010f7983 */ /* 0x001ee80000300800 */
[----:B------:R0:W-:Y:S04]  /*14ca0*/  STL [R1+0x250], R14 ;  /* 0x0002500e01007387 */ /* 0x0001e80000100800 */
[----:B0-----:R-:W4:Y:S04]  /*14cb0*/  LDL.LU R14, [R1+0x1a08] ;  /* 0x001a0800010e7983 */ /* 0x001f280000300800 */
[----:B------:R0:W-:Y:S04]  /*14cc0*/  STL [R1+0x22c], R12 ;  /* 0x00022c0c01007387 */ /* 0x0001e80000100800 */
[----:B0-----:R-:W4:Y:S04]  /*14cd0*/  LDL.LU R12, [R1+0x1a04] ;  /* 0x001a0400010c7983 */ /* 0x001f280000300800 */
        /* <DEDUP_REMOVED lines=13> */
[----:B0-----:R-:W3:Y:S04]  /*14db0*/  LDL.LU R24, [R1+0x19e8] ;  /* 0x0019e80001187983 */ /* 0x001ee80000300800 */
[----:B------:R0:W-:Y:S04]  /*14dc0*/  STL [R1+0x19c], R19 ;  /* 0x00019c1301007387 */ /* 0x0001e80000100800 */
[----:B0-----:R-:W5:Y:S04]  /*14dd0*/  LDL.LU R19, [R1+0x19e4] ;  /* 0x0019e40001137983 */ /* 0x001f680000300800 */
[----:B------:R0:W-:Y:S04]  /*14de0*/  STL [R1+0x198], R20 ;  /* 0x0001981401007387 */ /* 0x0001e80000100800 */
[----:B0-----:R-:W3:Y:S04]  /*14df0*/  LDL.LU R20, [R1+0x19e0] ;  /* 0x0019e00001147983 */ /* 0x001ee80000300800 */
[----:B------:R0:W-:Y:S04]  /*14e00*/  STL [R1+0x174], R29 ;  /* 0x0001741d01007387 */ /* 0x0001e80000100800 */
[----:B0-----:R-:W5:Y:S01]  /*14e10*/  LDL.LU R29, [R1+0x19dc] ;  /* 0x0019dc00011d7983 */ /* 0x001f620000300800 */
[----:B------:R-:W-:-:S05]  /*14e20*/  IMAD R6, R6, UR4, RZ ;  /* 0x0000000406067c24 */ /* 0x000fca000f8e02ff */
[----:B------:R0:W-:Y:S02]  /*14e30*/  STL [R1+0x170], R6 ;  /* 0x0001700601007387 */ /* 0x0001e40000100800 */
[----:B0-----:R-:W-:Y:S02]  /*14e40*/  IMAD R6, R0, UR4, RZ ;  /* 0x0000000400067c24 */ /* 0x001fe4000f8e02ff */
[----:B------:R-:W-:-:S03]  /*14e50*/  IMAD R0, R5, UR4, RZ ;  /* 0x0000000405007c24 */ /* 0x000fc6000f8e02ff */
[----:B------:R0:W-:Y:S01]  /*14e60*/  STL [R1+0x14c], R6 ;  /* 0x00014c0601007387 */ /* 0x0001e20000100800 */
[----:B------:R-:W-:-:S03]  /*14e70*/  IMAD R5, R4, UR4, RZ ;  /* 0x0000000404057c24 */ /* 0x000fc6000f8e02ff */
[----:B------:R1:W-:Y:S01]  /*14e80*/  STL [R1+0x148], R0 ;  /* 0x0001480001007387 */ /* 0x0003e20000100800 */
[----:B0-----:R-:W-:Y:S02]  /*14e90*/  IMAD R6, R9, UR4, RZ ;  /* 0x0000000409067c24 */ /* 0x001fe4000f8e02ff */
[----:B-1----:R-:W-:-:S03]  /*14ea0*/  IMAD R0, R3, UR4, RZ ;  /* 0x0000000403007c24 */ /* 0x002fc6000f8e02ff */
[----:B------:R-:W-:Y:S01]  /*14eb0*/  STL [R1+0x124], R6 ;  /* 0x0001240601007387 */ /* 0x000fe20000100800 */
[----:B------:R-:W-:Y:S02]  /*14ec0*/  IMAD R4, R7, UR4, RZ ;  /* 0x0000000407047c24 */ /* 0x000fe4000f8e02ff */
[----:B------:R-:W-:Y:S01]  /*14ed0*/  IMAD R3, R28, UR4, RZ ;  /* 0x000000041c037c24 */ /* 0x000fe2000f8e02ff */
[----:B------:R-:W-:Y:S04]  /*14ee0*/  STL [R1+0x120], R5 ;  /* 0x0001200501007387 */ /* 0x000fe80000100800 */
[----:B------:R0:W-:Y:S01]  /*14ef0*/  STL [R1+0x10c], R0 ;  /* 0x00010c0001007387 */ /* 0x0001e20000100800 */
[----:B------:R-:W-:-:S03]  /*14f00*/  IMAD R10, R10, UR4, RZ ;  /* 0x000000040a0a7c24 */ /* 0x000fc6000f8e02ff */
[----:B------:R-:W-:Y:S01]  /*14f10*/  STL [R1+0x108], R4 ;  /* 0x0001080401007387 */ /* 0x000fe20000100800 */
[----:B0-----:R-:W-:-:S03]  /*14f20*/  IMAD R0, R11, UR4, RZ ;  /* 0x000000040b007c24 */ /* 0x001fc6000f8e02ff */
[----:B------:R4:W-:Y:S04]  /*14f30*/  STL [R1+0xe4], R3 ;  /* 0x0000e40301007387 */ /* 0x0009e80000100800 */
[----:B------:R3:W-:Y:S01]  /*14f40*/  STL [R1+0xe0], R0 ;  /* 0x0000e00001007387 */ /* 0x0007e20000100800 */
[----:B--2---:R-:W-:Y:S02]  /*14f50*/  IMAD R28, R21, UR4, RZ ;  /* 0x00000004151c7c24 */ /* 0x004fe4000f8e02ff */
[----:B----4-:R-:W-:Y:S02]  /*14f60*/  IMAD R3, R26, UR4, RZ ;  /* 0x000000041a037c24 */ /* 0x010fe4000f8e02ff */
[----:B---3--:R-:W-:Y:S02]  /*14f70*/  IMAD R0, R20, UR4, RZ ;  /* 0x0000000414007c24 */ /* 0x008fe4000f8e02ff */
[----:B------:R-:W2:Y:S04]  /*14f80*/  LDL.LU R20, [R1+0x428] ;  /* 0x0004280001147983 */ /* 0x000ea80000300800 */
[----:B------:R-:W-:Y:S04]  /*14f90*/  STL [R1+0xbc], R10 ;  /* 0x0000bc0a01007387 */ /* 0x000fe80000100800 */
[----:B------:R0:W-:Y:S01]  /*14fa0*/  STL [R1+0x9c], R0 ;  /* 0x00009c0001007387 */ /* 0x0001e20000100800 */
[----:B-----5:R-:W-:-:S02]  /*14fb0*/  IMAD R11, R29, UR4, RZ ;  /* 0x000000041d0b7c24 */ /* 0x020fc4000f8e02ff */
[----:B0-----:R-:W-:-:S03]  /*14fc0*/  IMAD R0, R19, UR4, RZ ;  /* 0x0000000413007c24 */ /* 0x001fc6000f8e02ff */
[----:B------:R-:W-:Y:S04]  /*14fd0*/  STL [R1+0xb8], R11 ;  /* 0x0000b80b01007387 */ /* 0x000fe80000100800 */
[----:B------:R-:W-:Y:S04]  /*14fe0*/  STL.64 [R1+0x18e8], R10 ;  /* 0x0018e80a01007387 */ /* 0x000fe80000100a00 */
[----:B------:R0:W-:Y:S01]  /*14ff0*/  STL [R1+0x98], R0 ;  /* 0x0000980001007387 */ /* 0x0001e20000100800 */
[----:B------:R-:W-:-:S03]  /*15000*/  IMAD R29, R25, UR4, RZ ;  /* 0x00000004191d7c24 */ /* 0x000fc6000f8e02ff */
[----:B------:R-:W3:Y:S01]  /*15010*/  LDL.LU R19, [R1+0x414] ;  /* 0x0004140001137983 */ /* 0x000ee20000300800 */
[----:B0-----:R-:W-:-:S03]  /*15020*/  IMAD R0, R24, UR4, RZ ;  /* 0x0000000418007c24 */ /* 0x001fc6000f8e02ff */
[----:B------:R-:W4:Y:S04]  /*15030*/  LDL.LU R24, [R1+0x3e8] ;  /* 0x0003e80001187983 */ /* 0x000f280000300800 */
[----:B------:R0:W-:Y:S04]  /*15040*/  STL [R1+0x94], R0 ;  /* 0x0000940001007387 */ /* 0x0001e80000100800 */
[----:B------:R-:W5:Y:S04]  /*15050*/  LDL.LU R25, [R1+0x3ec] ;  /* 0x0003ec0001197983 */ /* 0x000f680000300800 */
[----:B------:R-:W2:Y:S01]  /*15060*/  LDL.LU R26, [R1+0x278] ;  /* 0x00027800011a7983 */ /* 0x000ea20000300800 */
[----:B0-----:R-:W-:-:S03]  /*15070*/  IMAD R0, R27, UR4, RZ ;  /* 0x000000041b007c24 */ /* 0x001fc6000f8e02ff */
[----:B------:R-:W-:Y:S04]  /*15080*/  STL [R1+0x8c], R3 ;  /* 0x00008c0301007387 */ /* 0x000fe80000100800 */
[----:B------:R-:W-:Y:S04]  /*15090*/  STL.64 [R1+0x18f0], R28 ;  /* 0x0018f01c01007387 */ /* 0x000fe80000100a00 */
[----:B------:R0:W-:Y:S04]  /*150a0*/  STL [R1+0x88], R0 ;  /* 0x0000880001007387 */ /* 0x0001e80000100800 */
[----:B------:R-:W3:Y:S01]  /*150b0*/  LDL.LU R21, [R1+0x410] ;  /* 0x0004100001157983 */ /* 0x000ee20000300800 */
[----:B0-----:R-:W-:-:S03]  /*150c0*/  IMAD R0, R22, UR4, RZ ;  /* 0x0000000416007c24 */ /* 0x001fc6000f8e02ff */
[----:B------:R-:W4:Y:S01]  /*150d0*/  LDL.LU R22, [R1+0x404] ;  /* 0x0004040001167983 */ /* 0x000f220000300800 */
[----:B------:R-:W-:-:S04]  /*150e0*/  IMAD.WIDE R6, R14, 0x2, R12 ;  /* 0x000000020e067825 */ /* 0x000fc800078e020c */
[--C-:B------:R-:W-:Y:S01]  /*150f0*/  IMAD.WIDE R4, R15, 0x2, R12.reuse ;  /* 0x000000020f047825 */ /* 0x100fe200078e020c */
[----:B------:R-:W-:Y:S04]  /*15100*/  STL.64 [R1+0x18f8], R14 ;  /* 0x0018f80e01007387 */ /* 0x000fe80000100a00 */
[----:B------:R0:W-:Y:S04]  /*15110*/  STL.64 [R1+0x80], R6 ;  /* 0x0000800601007387 */ /* 0x0001e80000100a00 */
[----:B------:R1:W-:Y:S01]  /*15120*/  STL.64 [R1+0x78], R4 ;  /* 0x0000780401007387 */ /* 0x0003e20000100a00 */
[----:B------:R-:W-:-:S03]  /*15130*/  IMAD.WIDE R10, R18, 0x2, R12 ;  /* 0x00000002120a7825 */ /* 0x000fc600078e020c */
[----:B------:R-:W-:Y:S01]  /*15140*/  STL.64 [R1+0x1900], R16 ;  /* 0x0019001001007387 */ /* 0x000fe20000100a00 */
[----:B0-----:R-:W-:-:S04]  /*15150*/  IMAD.WIDE R6, R16, 0x2, R12 ;  /* 0x0000000210067825 */ /* 0x001fc800078e020c */
[--C-:B-1----:R-:W-:Y:S01]  /*15160*/  IMAD.WIDE R4, R17, 0x2, R12.reuse ;  /* 0x0000000211047825 */ /* 0x102fe200078e020c */
[----:B------:R-:W-:Y:S04]  /*15170*/  STL.64 [R1+0x70], R6 ;  /* 0x0000700601007387 */ /* 0x000fe80000100a00 */
[----:B------:R0:W-:Y:S01]  /*15180*/  STL.64 [R1+0x68], R4 ;  /* 0x0000680401007387 */ /* 0x0001e20000100a00 */
[----:B------:R-:W-:-:S03]  /*15190*/  IMAD.WIDE R2, R2, 0x2, R12 ;  /* 0x0000000202027825 */ /* 0x000fc600078e020c */
[----:B------:R-:W-:Y:S01]  /*151a0*/  STL.64 [R1+0x60], R10 ;  /* 0x0000600a01007387 */ /* 0x000fe20000100a00 */
[----:B0-----:R-:W-:-:S05]  /*151b0*/  IMAD.WIDE R4, R23, 0x2, R12 ;  /* 0x0000000217047825 */ /* 0x001fca00078e020c */
[----:B------:R4:W-:Y:S01]  /*151c0*/  STL.64 [R1+0x58], R4 ;  /* 0x0000580401007387 */ /* 0x0009e20000100a00 */
[----:B--2---:R-:W-:-:S05]  /*151d0*/  IMAD.WIDE R6, R26, 0x2, R12 ;  /* 0x000000021a067825 */ /* 0x004fca00078e020c */
[----:B------:R-:W-:Y:S01]  /*151e0*/  STL.64 [R1+0x50], R6 ;  /* 0x0000500601007387 */ /* 0x000fe20000100a00 */
[----:B----4-:R-:W-:-:S03]  /*151f0*/  IMAD.WIDE R4, R22, 0x2, R12 ;  /* 0x0000000216047825 */ /* 0x010fc600078e020c */
[----:B------:R0:W-:Y:S04]  /*15200*/  STL.64 [R1+0x1908], R22 ;  /* 0x0019081601007387 */ /* 0x0001e80000100a00 */
[----:B------:R3:W-:Y:S04]  /*15210*/  STL.64 [R1+0x48], R2 ;  /* 0x0000480201007387 */ /* 0x0007e80000100a00 */
[----:B------:R-:W-:Y:S04]  /*15220*/  STL.64 [R1+0x40], R4 ;  /* 0x0000400401007387 */ /* 0x000fe80000100a00 */
[----:B0-----:R-:W2:Y:S01]  /*15230*/  LDL R22, [R1+0x3c0] ;  /* 0x0003c00001167983 */ /* 0x001ea20000100800 */
[----:B---3--:R-:W-:-:S03]  /*15240*/  IMAD.WIDE R2, R21, 0x2, R12 ;  /* 0x0000000215027825 */ /* 0x008fc600078e020c */
[----:B------:R-:W3:Y:S04]  /*15250*/  LDL R23, [R1+0x46c] ;  /* 0x00046c0001177983 */ /* 0x000ee80000100800 */
[----:B------:R0:W-:Y:S04]  /*15260*/  STL.64 [R1+0x38], R2 ;  /* 0x0000380201007387 */ /* 0x0001e80000100a00 */
[----:B------:R-:W4:Y:S04]  /*15270*/  LDL R16, [R1+0x478] ;  /* 0x0004780001107983 */ /* 0x000f280000100800 */
[----:B------:R-:W4:Y:S01]  /*15280*/  LDL R17, [R1+0x3ac] ;  /* 0x0003ac0001117983 */ /* 0x000f220000100800 */
[----:B0-----:R-:W-:-:S03]  /*15290*/  IMAD.WIDE R2, R19, 0x2, R12 ;  /* 0x0000000213027825 */ /* 0x001fc600078e020c */
[----:B------:R-:W4:Y:S04]  /*152a0*/  LDL R14, [R1+0x3a8] ;  /* 0x0003a800010e7983 */ /* 0x000f280000100800 */
[----:B------:R-:W4:Y:S04]  /*152b0*/  LDL R15, [R1+0x47c] ;  /* 0x00047c00010f7983 */ /* 0x000f280000100800 */
[----:B------:R-:W4:Y:S04]  /*152c0*/  LDL R28, [R1+0x490] ;  /* 0x00049000011c7983 */ /* 0x000f280000100800 */
[----:B------:R-:W4:Y:S04]  /*152d0*/  LDL R29, [R1+0x39c] ;  /* 0x00039c00011d7983 */ /* 0x000f280000100800 */
[----:B------:R-:W4:Y:S04]  /*152e0*/  LDL R27, [R1+0x398] ;  /* 0x00039800011b7983 */ /* 0x000f280000100800 */
[----:B------:R-:W4:Y:S04]  /*152f0*/  LDL R10, [R1+0x494] ;  /* 0x00049400010a7983 */ /* 0x000f280000100800 */
[----:B------:R-:W4:Y:S04]  /*15300*/  LDL R11, [R1+0x4a0] ;  /* 0x0004a000010b7983 */ /* 0x000f280000100800 */
[----:B------:R0:W-:Y:S01]  /*15310*/  STL.64 [R1+0x1910], R18 ;  /* 0x0019101201007387 */ /* 0x0001e20000100a00 */
[----:B-----5:R-:W-:-:S03]  /*15320*/  IMAD.WIDE R4, R25, 0x2, R12 ;  /* 0x0000000219047825 */ /* 0x020fc600078e020c */
[----:B0-----:R-:W5:Y:S04]  /*15330*/  LDL R18, [R1+0x468] ;  /* 0x0004680001127983 */ /* 0x001f680000100800 */
[----:B------:R0:W-:Y:S04]  /*15340*/  STL.64 [R1+0x30], R2 ;  /* 0x0000300201007387 */ /* 0x0001e80000100a00 */
[----:B------:R-:W2:Y:S04]  /*15350*/  LDL R19, [R1+0x3c4] ;  /* 0x0003c40001137983 */ /* 0x000ea80000100800 */
[----:B------:R1:W-:Y:S01]  /*15360*/  STL.64 [R1+0x1918], R20 ;  /* 0x0019181401007387 */ /* 0x0003e20000100a00 */
[----:B0-----:R-:W-:-:S03]  /*15370*/  IMAD.WIDE R2, R20, 0x2, R12 ;  /* 0x0000000214027825 */ /* 0x001fc600078e020c */
[----:B-1----:R-:W3:Y:S04]  /*15380*/  LDL R20, [R1+0x450] ;  /* 0x0004500001147983 */ /* 0x002ee80000100800 */
[----:B------:R-:W4:Y:S04]  /*15390*/  LDL R21, [R1+0x454] ;  /* 0x0004540001157983 */ /* 0x000f280000100800 */
[----:B------:R0:W-:Y:S04]  /*153a0*/  STL.64 [R1+0x17c8], R2 ;  /* 0x0017c80201007387 */ /* 0x0001e80000100a00 */
[----:B0-----:R-:W5:Y:S04]  /*153b0*/  LDL R2, [R1+0x3d8] ;  /* 0x0003d80001027983 */ /* 0x001f680000100800 */
[----:B------:R-:W2:Y:S04]  /*153c0*/  LDL R3, [R1+0x43c] ;  /* 0x00043c0001037983 */ /* 0x000ea80000100800 */
[----:B------:R0:W-:Y:S04]  /*153d0*/  STL.64 [R1+0x17d0], R4 ;  /* 0x0017d00401007387 */ /* 0x0001e80000100a00 */
[----:B0-----:R-:W3:Y:S04]  /*153e0*/  LDL R4, [R1+0x438] ;  /* 0x0004380001047983 */ /* 0x001ee80000100800 */
[----:B------:R-:W4:Y:S01]  /*153f0*/  LDL R5, [R1+0x3dc] ;  /* 0x0003dc0001057983 */ /* 0x000f220000100800 */
[----:B------:R-:W-:-:S04]  /*15400*/  IMAD.WIDE R6, R24, 0x2, R12 ;  /* 0x0000000218067825 */ /* 0x000fc800078e020c */
[--C-:B------:R-:W-:Y:S01]  /*15410*/  IMAD.WIDE R8, R8, 0x2, R12.reuse ;  /* 0x0000000208087825 */ /* 0x100fe200078e020c */
[----:B------:R-:W-:Y:S04]  /*15420*/  STL.64 [R1+0x1920], R24 ;  /* 0x0019201801007387 */ /* 0x000fe80000100a00 */
[----:B------:R-:W-:Y:S04]  /*15430*/  STL.64 [R1+0x17d8], R6 ;  /* 0x0017d80601007387 */ /* 0x000fe80000100a00 */
[----:B------:R3:W-:Y:S02]  /*15440*/  STL.64 [R1+0x17e0], R8 ;  /* 0x0017e00801007387 */ /* 0x0007e40000100a00 */
[----:B---3--:R-:W-:-:S04]  /*15450*/  IMAD.WIDE R8, R4, 0x2, R12 ;  /* 0x0000000204087825 */ /* 0x008fc800078e020c */
[--C-:B----4-:R-:W-:Y:S01]  /*15460*/  IMAD.WIDE R6, R5, 0x2, R12.reuse ;  /* 0x0000000205067825 */ /* 0x110fe200078e020c */
[----:B------:R-:W-:Y:S03]  /*15470*/  STL.64 [R1+0xa8], R8 ;  /* 0x0000a80801007387 */ /* 0x000fe60000100a00 */
[--C-:B-----5:R-:W-:Y:S01]  /*15480*/  IMAD.WIDE R4, R2, 0x2, R12.reuse ;  /* 0x0000000202047825 */ /* 0x120fe200078e020c */
[----:B------:R0:W-:Y:S03]  /*15490*/  STL.64 [R1+0xc0], R6 ;  /* 0x0000c00601007387 */ /* 0x0001e60000100a00 */
[--C-:B--2---:R-:W-:Y:S01]  /*154a0*/  IMAD.WIDE R2, R3, 0x2, R12.reuse ;  /* 0x0000000203027825 */ /* 0x104fe200078e020c */
[----:B------:R1:W-:Y:S04]  /*154b0*/  STL.64 [R1+0xd0], R4 ;  /* 0x0000d00401007387 */ /* 0x0003e80000100a00 */
[----:B------:R2:W-:Y:S01]  /*154c0*/  STL.64 [R1+0xe8], R2 ;  /* 0x0000e80201007387 */ /* 0x0005e20000100a00 */
[----:B0-----:R-:W-:-:S04]  /*154d0*/  IMAD.WIDE R6, R20, 0x2, R12 ;  /* 0x0000000214067825 */ /* 0x001fc800078e020c */
[--C-:B-1----:R-:W-:Y:S01]  /*154e0*/  IMAD.WIDE R4, R21, 0x2, R12.reuse ;  /* 0x0000000215047825 */ /* 0x102fe200078e020c */
        /* <DEDUP_REMOVED lines=24> */
[----:B------:R-:W-:Y:S04]  /*15670*/  STL.64 [R1+0x1f0], R6 ;  /* 0x0001f00601007387 */ /* 0x000fe80000100a00 */
[----:B------:R-:W3:Y:S04]  /*15680*/  LDL R8, [R1+0x370] ;  /* 0x0003700001087983 */ /* 0x000ee80000100800 */
[----:B------:R-:W-:Y:S04]  /*15690*/  STL.64 [R1+0x208], R4 ;  /* 0x0002080401007387 */ /* 0x000fe80000100a00 */
[----:B------:R-:W4:Y:S01]  /*156a0*/  LDL R9, [R1+0x4c8] ;  /* 0x0004c80001097983 */ /* 0x000f220000100800 */
[----:B--2---:R-:W-:-:S05]  /*156b0*/  IMAD.WIDE R2, R11, 0x2, R12 ;  /* 0x000000020b027825 */ /* 0x004fca00078e020c */
[----:B------:R-:W-:Y:S04]  /*156c0*/  STL.64 [R1+0x218], R2 ;  /* 0x0002180201007387 */ /* 0x000fe80000100a00 */
[----:B----4-:R0:W-:Y:S04]  /*156d0*/  STL [R1+0x19c0], R9 ;  /* 0x0019c00901007387 */ /* 0x0101e80000100800 */
[----:B0-----:R-:W2:Y:S04]  /*156e0*/  LDL R9, [R1+0x374] ;  /* 0x0003740001097983 */ /* 0x001ea80000100800 */
[----:B---3--:R0:W-:Y:S04]  /*156f0*/  STL [R1+0x19c4], R8 ;  /* 0x0019c40801007387 */ /* 0x0081e80000100800 */
[----:B0-----:R-:W3:Y:S04]  /*15700*/  LDL R8, [R1+0x4bc] ;  /* 0x0004bc0001087983 */ /* 0x001ee80000100800 */
[----:B--2---:R0:W-:Y:S04]  /*15710*/  STL [R1+0x19c8], R9 ;  /* 0x0019c80901007387 */ /* 0x0041e80000100800 */
        /* <DEDUP_REMOVED lines=8> */
[----:B------:R-:W2:Y:S04]  /*157a0*/  LDL R6, [R1+0x4cc] ;  /* 0x0004cc0001067983 */ /* 0x000ea80000100800 */
[----:B------:R-:W4:Y:S04]  /*157b0*/  LDL R7, [R1+0x4e0] ;  /* 0x0004e00001077983 */ /* 0x000f280000100800 */
[----:B------:R-:W5:Y:S01]  /*157c0*/  LDL R24, [R1+0x4e4] ;  /* 0x0004e40001187983 */ /* 0x000f620000100800 */
[----:B---3--:R-:W-:-:S03]  /*157d0*/  IMAD.WIDE R8, R8, 0x2, R12 ;  /* 0x0000000208087825 */ /* 0x008fc600078e020c */
[----:B------:R-:W3:Y:S04]  /*157e0*/  LDL R25, [R1+0x35c] ;  /* 0x00035c0001197983 */ /* 0x000ee80000100800 */
        /* <DEDUP_REMOVED lines=19> */
[----:B------:R0:W-:Y:S04]  /*15920*/  STL.64 [R1+0x230], R8 ;  /* 0x0002300801007387 */ /* 0x0001e80000100a00 */
[----:B0-----:R-:W2:Y:S02]  /*15930*/  LDL.LU R9, [R1+0x19d8] ;  /* 0x0019d80001097983 */ /* 0x001ea40000300800 */
[----:B--2---:R-:W-:-:S05]  /*15940*/  IMAD.WIDE R8, R9, 0x2, R12 ;  /* 0x0000000209087825 */ /* 0x004fca00078e020c */
        /* <DEDUP_REMOVED lines=18> */
[----:B------:R0:W-:Y:S02]  /*15a70*/  STL.64 [R1+0x2c0], R8 ;  /* 0x0002c00801007387 */ /* 0x0001e40000100a00 */
[----:B0-----:R-:W-:-:S05]  /*15a80*/  IMAD.WIDE R8, R6, 0x2, R12 ;  /* 0x0000000206087825 */ /* 0x001fca00078e020c */
[----:B------:R4:W-:Y:S02]  /*15a90*/  STL.64 [R1+0x2d0], R8 ;  /* 0x0002d00801007387 */ /* 0x0009e40000100a00 */
[----:B----4-:R-:W-:-:S04]  /*15aa0*/  IMAD.WIDE R8, R7, 0x2, R12 ;  /* 0x0000000207087825 */ /* 0x010fc800078e020c */
[--C-:B-----5:R-:W-:Y:S01]  /*15ab0*/  IMAD.WIDE R6, R24, 0x2, R12.reuse ;  /* 0x0000000218067825 */ /* 0x120fe200078e020c */
[----:B------:R0:W-:Y:S03]  /*15ac0*/  STL.64 [R1+0x2e8], R8 ;  /* 0x0002e80801007387 */ /* 0x0001e60000100a00 */
[--C-:B---3--:R-:W-:Y:S01]  /*15ad0*/  IMAD.WIDE R24, R25, 0x2, R12.reuse ;  /* 0x0000000219187825 */ /* 0x108fe200078e020c */
[----:B------:R1:W-:Y:S04]  /*15ae0*/  STL.64 [R1+0x300], R6 ;  /* 0x0003000601007387 */ /* 0x0003e80000100a00 */
[----:B------:R-:W-:Y:S01]  /*15af0*/  STL.64 [R1+0x318], R24 ;  /* 0x0003181801007387 */ /* 0x000fe20000100a00 */
[----:B0-----:R-:W-:-:S04]  /*15b00*/  IMAD.WIDE R8, R4, 0x2, R12 ;  /* 0x0000000204087825 */ /* 0x001fc800078e020c */
[--C-:B-1----:R-:W-:Y:S01]  /*15b10*/  IMAD.WIDE R6, R5, 0x2, R12.reuse ;  /* 0x0000000205067825 */ /* 0x102fe200078e020c */
[----:B------:R-:W-:Y:S03]  /*15b20*/  STL.64 [R1+0x328], R8 ;  /* 0x0003280801007387 */ /* 0x000fe60000100a00 */
[--C-:B------:R-:W-:Y:S01]  /*15b30*/  IMAD.WIDE R4, R2, 0x2, R12.reuse ;  /* 0x0000000202047825 */ /* 0x100fe200078e020c */
[----:B------:R0:W-:Y:S03]  /*15b40*/  STL.64 [R1+0x340], R6 ;  /* 0x0003400601007387 */ /* 0x0001e60000100a00 */
[--C-:B------:R-:W-:Y:S01]  /*15b50*/  IMAD.WIDE R2, R3, 0x2, R12.reuse ;  /* 0x0000000203027825 */ /* 0x100fe200078e020c */
        /* <DEDUP_REMOVED lines=456> */
[----:B------:R-:W-:Y:S03]  /*177e0*/  STL.64 [R1+0x10d0], R6 ;  /* 0x0010d00601007387 */ /* 0x000fe60000100a00 */
[--C-:B--2---:R-:W-:Y:S01]  /*177f0*/  IMAD.WIDE R2, R11, 0x2, R12.reuse ;  /* 0x000000020b027825 */ /* 0x104fe200078e020c */
[----:B------:R-:W2:Y:S04]  /*17800*/  LDL R10, [R1+0x4d4] ;  /* 0x0004d400010a7983 */ /* 0x000ea80000100800 */
[----:B------:R-:W-:Y:S04]  /*17810*/  STL.64 [R1+0x10e0], R4 ;  /* 0x0010e00401007387 */ /* 0x000fe80000100a00 */
[----:B------:R-:W3:Y:S04]  /*17820*/  LDL R11, [R1+0x4d0] ;  /* 0x0004d000010b7983 */ /* 0x000ee80000100800 */
[----:B------:R-:W-:Y:S04]  /*17830*/  STL.64 [R1+0x10f0], R2 ;  /* 0x0010f00201007387 */ /* 0x000fe80000100a00 */
[----:B---3--:R-:W-:Y:S04]  /*17840*/  STL [R1+0x194c], R11 ;  /* 0x00194c0b01007387 */ /* 0x008fe80000100800 */
[----:B------:R-:W3:Y:S04]  /*17850*/  LDL R9, [R1+0x444] ;  /* 0x0004440001097983 */ /* 0x000ee80000100800 */
[----:B------:R-:W4:Y:S04]  /*17860*/  LDL R8, [R1+0x458] ;  /* 0x0004580001087983 */ /* 0x000f280000100800 */
[----:B---3--:R0:W-:Y:S04]  /*17870*/  STL [R1+0x1938], R9 ;  /* 0x0019380901007387 */ /* 0x0081e80000100800 */
[----:B0-----:R-:W3:Y:S04]  /*17880*/  LDL R9, [R1+0x45c] ;  /* 0x00045c0001097983 */ /* 0x001ee80000100800 */
[----:B----4-:R0:W-:Y:S04]  /*17890*/  STL [R1+0x193c], R8 ;  /* 0x00193c0801007387 */ /* 0x0101e80000100800 */
[----:B0-----:R-:W4:Y:S04]  /*178a0*/  LDL R8, [R1+0x484] ;  /* 0x0004840001087983 */ /* 0x001f280000100800 */
[----:B---3--:R0:W-:Y:S04]  /*178b0*/  STL [R1+0x1940], R9 ;  /* 0x0019400901007387 */ /* 0x0081e80000100800 */
[----:B0-----:R-:W3:Y:S01]  /*178c0*/  LDL R9, [R1+0x4a8] ;  /* 0x0004a80001097983 */ /* 0x001ee20000100800 */
[----:B--2---:R-:W-:-:S03]  /*178d0*/  IMAD.WIDE R10, R10, 0x2, R12 ;  /* 0x000000020a0a7825 */ /* 0x004fc600078e020c */
[----:B----4-:R0:W-:Y:S04]  /*178e0*/  STL [R1+0x1944], R8 ;  /* 0x0019440801007387 */ /* 0x0101e80000100800 */
[----:B0-----:R-:W2:Y:S04]  /*178f0*/  LDL R8, [R1+0x4ac] ;  /* 0x0004ac0001087983 */ /* 0x001ea80000100800 */
[----:B---3--:R-:W-:Y:S04]  /*17900*/  STL [R1+0x1948], R9 ;  /* 0x0019480901007387 */ /* 0x008fe80000100800 */
[----:B------:R-:W3:Y:S04]  /*17910*/  LDL R6, [R1+0x440] ;  /* 0x0004400001067983 */ /* 0x000ee80000100800 */
[----:B------:R-:W4:Y:S04]  /*17920*/  LDL R7, [R1+0x41c] ;  /* 0x00041c0001077983 */ /* 0x000f280000100800 */
[----:B------:R-:W5:Y:S04]  /*17930*/  LDL R24, [R1+0x418] ;  /* 0x0004180001187983 */ /* 0x000f680000100800 */
        /* <DEDUP_REMOVED lines=18> */
[----:B------:R0:W-:Y:S04]  /*17a60*/  STL.64 [R1+0x1100], R10 ;  /* 0x0011000a01007387 */ /* 0x0001e80000100a00 */
[----:B0-----:R-:W3:Y:S01]  /*17a70*/  LDL.LU R11, [R1+0x194c] ;  /* 0x00194c00010b7983 */ /* 0x001ee20000300800 */
[----:B--2---:R-:W-:-:S04]  /*17a80*/  IMAD.WIDE R8, R8, 0x2, R12 ;  /* 0x0000000208087825 */ /* 0x004fc800078e020c */
[----:B---3--:R-:W-:-:S05]  /*17a90*/  IMAD.WIDE R10, R11, 0x2, R12 ;  /* 0x000000020b0a7825 */ /* 0x008fca00078e020c */
[----:B------:R0:W-:Y:S04]  /*17aa0*/  STL.64 [R1+0x1110], R10 ;  /* 0x0011100a01007387 */ /* 0x0001e80000100a00 */
[----:B0-----:R-:W2:Y:S04]  /*17ab0*/  LDL R10, [R1+0x2b8] ;  /* 0x0002b800010a7983 */ /* 0x001ea80000100800 */
[----:B------:R-:W3:Y:S04]  /*17ac0*/  LDL R11, [R1+0x294] ;  /* 0x00029400010b7983 */ /* 0x000ee80000100800 */
[----:B------:R0:W-:Y:S04]  /*17ad0*/  STL.64 [R1+0x1120], R8 ;  /* 0x0011200801007387 */ /* 0x0001e80000100a00 */
[----:B0-----:R-:W4:Y:S02]  /*17ae0*/  LDL.LU R9, [R1+0x1948] ;  /* 0x0019480001097983 */ /* 0x001f240000300800 */
[----:B----4-:R-:W-:-:S05]  /*17af0*/  IMAD.WIDE R8, R9, 0x2, R12 ;  /* 0x0000000209087825 */ /* 0x010fca00078e020c */
        /* <DEDUP_REMOVED lines=12> */
[----:B------:R0:W-:Y:S02]  /*17bc0*/  STL.64 [R1+0x1170], R8 ;  /* 0x0011700801007387 */ /* 0x0001e40000100a00 */
[----:B0-----:R-:W-:-:S04]  /*17bd0*/  IMAD.WIDE R8, R6, 0x2, R12 ;  /* 0x0000000206087825 */ /* 0x001fc800078e020c */
[--C-:B------:R-:W-:Y:S01]  /*17be0*/  IMAD.WIDE R6, R7, 0x2, R12.reuse ;  /* 0x0000000207067825 */ /* 0x100fe200078e020c */
[----:B------:R5:W-:Y:S04]  /*17bf0*/  STL.64 [R1+0x1180], R8 ;  /* 0x0011800801007387 */ /* 0x000be80000100a00 */
[----:B------:R0:W-:Y:S01]  /*17c00*/  STL.64 [R1+0x1190], R6 ;  /* 0x0011900601007387 */ /* 0x0001e20000100a00 */
[----:B-----5:R-:W-:-:S04]  /*17c10*/  IMAD.WIDE R8, R24, 0x2, R12 ;  /* 0x0000000218087825 */ /* 0x020fc800078e020c */
[--C-:B------:R-:W-:Y:S01]  /*17c20*/  IMAD.WIDE R24, R25, 0x2, R12.reuse ;  /* 0x0000000219187825 */ /* 0x100fe200078e020c */
[----:B------:R1:W-:Y:S03]  /*17c30*/  STL.64 [R1+0x11a0], R8 ;  /* 0x0011a00801007387 */ /* 0x0003e60000100a00 */
[--C-:B0-----:R-:W-:Y:S01]  /*17c40*/  IMAD.WIDE R6, R4, 0x2, R12.reuse ;  /* 0x0000000204067825 */ /* 0x101fe200078e020c */
[----:B------:R-:W-:Y:S04]  /*17c50*/  STL.64 [R1+0x11b0], R24 ;  /* 0x0011b01801007387 */ /* 0x000fe80000100a00 */
[----:B------:R0:W-:Y:S01]  /*17c60*/  STL.64 [R1+0x11c0], R6 ;  /* 0x0011c00601007387 */ /* 0x0001e20000100a00 */
[----:B-1----:R-:W-:-:S04]  /*17c70*/  IMAD.WIDE R8, R5, 0x2, R12 ;  /* 0x0000000205087825 */ /* 0x002fc800078e020c */
[--C-:B------:R-:W-:Y:S01]  /*17c80*/  IMAD.WIDE R4, R2, 0x2, R12.reuse ;  /* 0x0000000202047825 */ /* 0x100fe200078e020c */
[----:B------:R-:W-:Y:S03]  /*17c90*/  STL.64 [R1+0x11d0], R8 ;  /* 0x0011d00801007387 */ /* 0x000fe60000100a00 */
[--C-:B0-----:R-:W-:Y:S01]  /*17ca0*/  IMAD.WIDE R6, R3, 0x2, R12.reuse ;  /* 0x0000000203067825 */ /* 0x101fe200078e020c */
[----:B------:R0:W-:Y:S03]  /*17cb0*/  STL.64 [R1+0x11e0], R4 ;  /* 0x0011e00401007387 */ /* 0x0001e60000100a00 */
[--C-:B------:R-:W-:Y:S01]  /*17cc0*/  IMAD.WIDE R2, R20, 0x2, R12.reuse ;  /* 0x0000000214027825 */ /* 0x100fe200078e020c */
[----:B------:R1:W-:Y:S04]  /*17cd0*/  STL.64 [R1+0x11f0], R6 ;  /* 0x0011f00601007387 */ /* 0x0003e80000100a00 */
[----:B------:R4:W-:Y:S01]  /*17ce0*/  STL.64 [R1+0x1200], R2 ;  /* 0x0012000201007387 */ /* 0x0009e20000100a00 */
[----:B0-----:R-:W-:-:S04]  /*17cf0*/  IMAD.WIDE R4, R21, 0x2, R12 ;  /* 0x0000000215047825 */ /* 0x001fc800078e020c */
[--C-:B-1----:R-:W-:Y:S01]  /*17d00*/  IMAD.WIDE R6, R18, 0x2, R12.reuse ;  /* 0x0000000212067825 */ /* 0x102fe200078e020c */
[----:B------:R0:W-:Y:S03]  /*17d10*/  STL.64 [R1+0x1210], R4 ;  /* 0x0012100401007387 */ /* 0x0001e60000100a00 */
[--C-:B----4-:R-:W-:Y:S01]  /*17d20*/  IMAD.WIDE R2, R19, 0x2, R12.reuse ;  /* 0x0000000213027825 */ /* 0x110fe200078e020c */
        /* <DEDUP_REMOVED lines=17> */
[----:B----4-:R-:W-:-:S04]  /*17e40*/  IMAD.WIDE R2, R27, 0x2, R12 ;  /* 0x000000021b027825 */ /* 0x010fc800078e020c */
[--C-:B--2---:R-:W-:Y:S01]  /*17e50*/  IMAD.WIDE R8, R10, 0x2, R12.reuse ;  /* 0x000000020a087825 */ /* 0x104fe200078e020c */
[----:B0-----:R-:W2:Y:S04]  /*17e60*/  LDL R4, [R1+0x290] ;  /* 0x0002900001047983 */ /* 0x001ea80000100800 */
[----:B------:R3:W-:Y:S04]  /*17e70*/  STL.64 [R1+0x12b0], R6 ;  /* 0x0012b00601007387 */ /* 0x0007e80000100a00 */
[----:B------:R-:W4:Y:S04]  /*17e80*/  LDL R5, [R1+0x26c] ;  /* 0x00026c0001057983 */ /* 0x000f280000100800 */
[----:B------:R0:W-:Y:S01]  /*17e90*/  STL.64 [R1+0x12c0], R2 ;  /* 0x0012c00201007387 */ /* 0x0001e20000100a00 */
[----:B---3--:R-:W-:-:S03]  /*17ea0*/  IMAD.WIDE R6, R11, 0x2, R12 ;  /* 0x000000020b067825 */ /* 0x008fc600078e020c */
[----:B0-----:R-:W3:Y:S04]  /*17eb0*/  LDL R2, [R1+0x268] ;  /* 0x0002680001027983 */ /* 0x001ee80000100800 */
[----:B------:R-:W-:Y:S04]  /*17ec0*/  STL.64 [R1+0x12d0], R8 ;  /* 0x0012d00801007387 */ /* 0x000fe80000100a00 */
[----:B------:R-:W5:Y:S04]  /*17ed0*/  LDL R3, [R1+0x254] ;  /* 0x0002540001037983 */ /* 0x000f680000100800 */
[----:B------:R0:W-:Y:S04]  /*17ee0*/  STL.64 [R1+0x12e0], R6 ;  /* 0x0012e00601007387 */ /* 0x0001e80000100a00 */
[----:B------:R-:W2:Y:S04]  /*17ef0*/  LDL R25, [R1+0x200] ;  /* 0x0002000001197983 */ /* 0x000ea80000100800 */
[----:B------:R-:W4:Y:S04]  /*17f00*/  LDL R24, [R1+0x204] ;  /* 0x0002040001187983 */ /* 0x000f280000100800 */
[----:B0-----:R-:W5:Y:S04]  /*17f10*/  LDL R6, [R1+0x228] ;  /* 0x0002280001067983 */ /* 0x001f680000100800 */
[----:B--2---:R0:W-:Y:S04]  /*17f20*/  STL [R1+0x1928], R25 ;  /* 0x0019281901007387 */ /* 0x0041e80000100800 */
[----:B0-----:R-:W2:Y:S04]  /*17f30*/  LDL R25, [R1+0x22c] ;  /* 0x00022c0001197983 */ /* 0x001ea80000100800 */
[----:B----4-:R0:W-:Y:S04]  /*17f40*/  STL [R1+0x192c], R24 ;  /* 0x00192c1801007387 */ /* 0x0101e80000100800 */
[----:B0-----:R-:W4:Y:S04]  /*17f50*/  LDL R24, [R1+0x250] ;  /* 0x0002500001187983 */ /* 0x001f280000100800 */
[----:B--2---:R-:W-:Y:S04]  /*17f60*/  STL [R1+0x1930], R25 ;  /* 0x0019301901007387 */ /* 0x004fe80000100800 */
[----:B----4-:R0:W-:Y:S04]  /*17f70*/  STL [R1+0x1934], R24 ;  /* 0x0019341801007387 */ /* 0x0101e80000100800 */
[----:B------:R-:W2:Y:S04]  /*17f80*/  LDL R20, [R1+0x1dc] ;  /* 0x0001dc0001147983 */ /* 0x000ea80000100800 */
[----:B------:R-:W4:Y:S01]  /*17f90*/  LDL R21, [R1+0x1d8] ;  /* 0x0001d80001157983 */ /* 0x000f220000100800 */
[----:B0-----:R-:W-:-:S03]  /*17fa0*/  IMAD.WIDE R24, R4, 0x2, R12 ;  /* 0x0000000204187825 */ /* 0x001fc600078e020c */
[----:B------:R-:W4:Y:S01]  /*17fb0*/  LDL R18, [R1+0x1b4] ;  /* 0x0001b40001127983 */ /* 0x000f220000100800 */
[----:B------:R-:W-:-:S03]  /*17fc0*/  IMAD.WIDE R4, R5, 0x2, R12 ;  /* 0x0000000205047825 */ /* 0x000fc600078e020c */
[----:B------:R-:W4:Y:S04]  /*17fd0*/  LDL R19, [R1+0x1b0] ;  /* 0x0001b00001137983 */ /* 0x000f280000100800 */
        /* <DEDUP_REMOVED lines=12> */
[----:B------:R-:W4:Y:S04]  /*180a0*/  LDL.LU R8, [R1+0x9c] ;  /* 0x00009c0001087983 */ /* 0x000f280000300800 */
[----:B------:R3:W-:Y:S04]  /*180b0*/  STL.64 [R1+0x12f0], R24 ;  /* 0x0012f01801007387 */ /* 0x0007e80000100a00 */
[----:B------:R-:W4:Y:S04]  /*180c0*/  LDL.LU R9, [R1+0x98] ;  /* 0x0000980001097983 */ /* 0x000f280000300800 */
[----:B------:R0:W-:Y:S01]  /*180d0*/  STL.64 [R1+0x1300], R4 ;  /* 0x0013000401007387 */ /* 0x0001e20000100a00 */
[----:B---3--:R-:W-:-:S03]  /*180e0*/  IMAD.WIDE R24, R2, 0x2, R12 ;  /* 0x0000000202187825 */ /* 0x008fc600078e020c */
[----:B0-----:R-:W3:Y:S04]  /*180f0*/  LDL.LU R4, [R1+0x94] ;  /* 0x0000940001047983 */ /* 0x001ee80000300800 */
[----:B------:R-:W3:Y:S04]  /*18100*/  LDL.LU R5, [R1+0x8c] ;  /* 0x00008c0001057983 */ /* 0x000ee80000300800 */
[----:B------:R-:W3:Y:S04]  /*18110*/  LDL.LU R2, [R1+0x88] ;  /* 0x0000880001027983 */ /* 0x000ee80000300800 */
[----:B------:R5:W-:Y:S02]  /*18120*/  STL.64 [R1+0x1310], R24 ;  /* 0x0013101801007387 */ /* 0x000be40000100a00 */
[----:B-----5:R-:W-:-:S05]  /*18130*/  IMAD.WIDE R24, R3, 0x2, R12 ;  /* 0x0000000203187825 */ /* 0x020fca00078e020c */
[----:B------:R0:W-:Y:S04]  /*18140*/  STL.64 [R1+0x1320], R24 ;  /* 0x0013201801007387 */ /* 0x0001e80000100a00 */
[----:B0-----:R-:W5:Y:S04]  /*18150*/  LDL.LU R24, [R1+0x1934] ;  /* 0x0019340001187983 */ /* 0x001f680000300800 */
[----:B------:R-:W3:Y:S01]  /*18160*/  LDL.LU R3, [R1+0x480] ;  /* 0x0004800001037983 */ /* 0x000ee20000300800 */
[----:B-----5:R-:W-:-:S05]  /*18170*/  IMAD.WIDE R24, R24, 0x2, R12 ;  /* 0x0000000218187825 */ /* 0x020fca00078e020c */
[----:B------:R0:W-:Y:S04]  /*18180*/  STL.64 [R1+0x1330], R24 ;  /* 0x0013301801007387 */ /* 0x0001e80000100a00 */
[----:B0-----:R-:W5:Y:S02]  /*18190*/  LDL.LU R25, [R1+0x1930] ;  /* 0x0019300001197983 */ /* 0x001f640000300800 */
[----:B-----5:R-:W-:-:S05]  /*181a0*/  IMAD.WIDE R24, R25, 0x2, R12 ;  /* 0x0000000219187825 */ /* 0x020fca00078e020c */
[----:B------:R0:W-:Y:S02]  /*181b0*/  STL.64 [R1+0x1340], R24 ;  /* 0x0013401801007387 */ /* 0x0001e40000100a00 */
[----:B0-----:R-:W-:-:S05]  /*181c0*/  IMAD.WIDE R24, R6, 0x2, R12 ;  /* 0x0000000206187825 */ /* 0x001fca00078e020c */
[----:B------:R0:W-:Y:S04]  /*181d0*/  STL.64 [R1+0x1350], R24 ;  /* 0x0013501801007387 */ /* 0x0001e80000100a00 */
[----:B0-----:R-:W5:Y:S02]  /*181e0*/  LDL.LU R24, [R1+0x192c] ;  /* 0x00192c0001187983 */ /* 0x001f640000300800 */
[----:B-----5:R-:W-:-:S05]  /*181f0*/  IMAD.WIDE R24, R24, 0x2, R12 ;  /* 0x0000000218187825 */ /* 0x020fca00078e020c */
[----:B------:R0:W-:Y:S04]  /*18200*/  STL.64 [R1+0x1360], R24 ;  /* 0x0013601801007387 */ /* 0x0001e80000100a00 */
[----:B0-----:R-:W5:Y:S02]  /*18210*/  LDL.LU R25, [R1+0x1928] ;  /* 0x0019280001197983 */ /* 0x001f640000300800 */
[----:B-----5:R-:W-:-:S05]  /*18220*/  IMAD.WIDE R24, R25, 0x2, R12 ;  /* 0x0000000219187825 */ /* 0x020fca00078e020c */
[----:B------:R2:W-:Y:S02]  /*18230*/  STL.64 [R1+0x1370], R24 ;  /* 0x0013701801007387 */ /* 0x0005e40000100a00 */
[----:B--2---:R-:W-:-:S04]  /*18240*/  IMAD.WIDE R24, R20, 0x2, R12 ;  /* 0x0000000214187825 */ /* 0x004fc800078e020c */
[--C-:B----4-:R-:W-:Y:S01]  /*18250*/  IMAD.WIDE R20, R21, 0x2, R12.reuse ;  /* 0x0000000215147825 */ /* 0x110fe200078e020c */
[----:B------:R0:W-:Y:S04]  /*18260*/  STL.64 [R1+0x1380], R24 ;  /* 0x0013801801007387 */ /* 0x0001e80000100a00 */
[----:B0-----:R-:W2:Y:S04]  /*18270*/  LDL.LU.64 R24, [R1+0x1920] ;  /* 0x0019200001187983 */ /* 0x001ea80000300a00 */
[----:B------:R0:W-:Y:S02]  /*18280*/  STL.64 [R1+0x1390], R20 ;  /* 0x0013901401007387 */ /* 0x0001e40000100a00 */
[----:B0-----:R-:W-:-:S04]  /*18290*/  IMAD.WIDE R20, R18, 0x2, R12 ;  /* 0x0000000212147825 */ /* 0x001fc800078e020c */
[--C-:B------:R-:W-:Y:S01]  /*182a0*/  IMAD.WIDE R18, R19, 0x2, R12.reuse ;  /* 0x0000000213127825 */ /* 0x100fe200078e020c */
[----:B------:R0:W-:Y:S04]  /*182b0*/  STL.64 [R1+0x13a0], R20 ;  /* 0x0013a01401007387 */ /* 0x0001e80000100a00 */
[----:B0-----:R-:W4:Y:S04]  /*182c0*/  LDL.LU.64 R20, [R1+0x1918] ;  /* 0x0019180001147983 */ /* 0x001f280000300a00 */
[----:B------:R0:W-:Y:S02]  /*182d0*/  STL.64 [R1+0x13b0], R18 ;  /* 0x0013b01201007387 */ /* 0x0001e40000100a00 */
[----:B0-----:R-:W-:-:S04]  /*182e0*/  IMAD.WIDE R18, R22, 0x2, R12 ;  /* 0x0000000216127825 */ /* 0x001fc800078e020c */
[--C-:B------:R-:W-:Y:S01]  /*182f0*/  IMAD.WIDE R22, R23, 0x2, R12.reuse ;  /* 0x0000000217167825 */ /* 0x100fe200078e020c */
[----:B------:R0:W-:Y:S04]  /*18300*/  STL.64 [R1+0x13c0], R18 ;  /* 0x0013c01201007387 */ /* 0x0001e80000100a00 */
[----:B0-----:R-:W5:Y:S04]  /*18310*/  LDL.LU.64 R18, [R1+0x1910] ;  /* 0x0019100001127983 */ /* 0x001f680000300a00 */
[----:B------:R0:W-:Y:S02]  /*18320*/  STL.64 [R1+0x13d0], R22 ;  /* 0x0013d01601007387 */ /* 0x0001e40000100a00 */
[----:B0-----:R-:W-:-:S04]  /*18330*/  IMAD.WIDE R22, R16, 0x2, R12 ;  /* 0x0000000210167825 */ /* 0x001fc800078e020c */
[--C-:B------:R-:W-:Y:S01]  /*18340*/  IMAD.WIDE R16, R17, 0x2, R12.reuse ;  /* 0x0000000211107825 */ /* 0x100fe200078e020c */
        /* <DEDUP_REMOVED lines=16> */
[----:B0-----:R-:W3:Y:S04]  /*18450*/  LDL.LU.64 R28, [R1+0x18f0] ;  /* 0x0018f000011c7983 */ /* 0x001ee80000300a00 */
[----:B------:R0:W-:Y:S04]  /*18460*/  STL.64 [R1+0x1450], R10 ;  /* 0x0014500a01007387 */ /* 0x0001e80000100a00 */
[----:B0-----:R-:W2:Y:S01]  /*18470*/  LDL.LU.64 R10, [R1+0x18e8] ;  /* 0x0018e800010a7983 */ /* 0x001ea20000300a00 */
[----:B------:R-:W-:-:S05]  /*18480*/  IMAD.WIDE R6, R7, 0x2, R12 ;  /* 0x0000000207067825 */ /* 0x000fca00078e020c */
[----:B------:R0:W-:Y:S02]  /*18490*/  STL.64 [R1+0x1460], R6 ;  /* 0x0014600601007387 */ /* 0x0001e40000100a00 */
[----:B0-----:R-:W-:-:S05]  /*184a0*/  IMAD.WIDE R6, R27, 0x2, R12 ;  /* 0x000000021b067825 */ /* 0x001fca00078e020c */
[----:B------:R2:W-:Y:S02]  /*184b0*/  STL.64 [R1+0x1470], R6 ;  /* 0x0014700601007387 */ /* 0x0005e40000100a00 */
[--C-:B--2---:R-:W-:Y:S02]  /*184c0*/  IMAD.WIDE R6, R10, 0x2, R12.reuse ;  /* 0x000000020a067825 */ /* 0x104fe400078e020c */
[----:B------:R-:W5:Y:S04]  /*184d0*/  LDL.LU R10, [R1+0x18e4] ;  /* 0x0018e400010a7983 */ /* 0x000f680000300800 */
[----:B------:R0:W-:Y:S02]  /*184e0*/  STL.64 [R1+0x1480], R6 ;  /* 0x0014800601007387 */ /* 0x0001e40000100a00 */
[----:B0-----:R-:W-:-:S02]  /*184f0*/  IMAD.WIDE R6, R11, 0x2, R12 ;  /* 0x000000020b067825 */ /* 0x001fc400078e020c */
[----:B------:R-:W5:Y:S04]  /*18500*/  LDL.LU R11, [R1+0x18e0] ;  /* 0x0018e000010b7983 */ /* 0x000f680000300800 */
[----:B------:R0:W-:Y:S02]  /*18510*/  STL.64 [R1+0x1490], R6 ;  /* 0x0014900601007387 */ /* 0x0001e40000100a00 */
[----:B0-----:R-:W-:-:S05]  /*18520*/  IMAD.WIDE R6, R8, 0x2, R12 ;  /* 0x0000000208067825 */ /* 0x001fca00078e020c */
[----:B------:R0:W-:Y:S04]  /*18530*/  STL.64 [R1+0x14a0], R6 ;  /* 0x0014a00601007387 */ /* 0x0001e80000100a00 */
[----:B------:R3:W-:Y:S01]  /*18540*/  STL.64 [R1+0x1830], R8 ;  /* 0x0018300801007387 */ /* 0x0007e20000100a00 */
[----:B0-----:R-:W-:-:S05]  /*18550*/  IMAD.WIDE R6, R9, 0x2, R12 ;  /* 0x0000000209067825 */ /* 0x001fca00078e020c */
[----:B------:R0:W-:Y:S01]  /*18560*/  STL.64 [R1+0x14b0], R6 ;  /* 0x0014b00601007387 */ /* 0x0001e20000100a00 */
[----:B---3--:R-:W-:-:S04]  /*18570*/  IMAD.WIDE R8, R29, 0x2, R12 ;  /* 0x000000021d087825 */ /* 0x008fc800078e020c */
[----:B0-----:R-:W-:-:S05]  /*18580*/  IMAD.WIDE R6, R4, 0x2, R12 ;  /* 0x0000000204067825 */ /* 0x001fca00078e020c */
[----:B------:R0:W-:Y:S04]  /*18590*/  STL.64 [R1+0x14c0], R6 ;  /* 0x0014c00601007387 */ /* 0x0001e80000100a00 */
[----:B------:R1:W-:Y:S04]  /*185a0*/  STL.64 [R1+0x1838], R4 ;  /* 0x0018380401007387 */ /* 0x0003e80000100a00 */
[----:B------:R-:W-:Y:S01]  /*185b0*/  STL.64 [R1+0x14d0], R8 ;  /* 0x0014d00801007387 */ /* 0x000fe20000100a00 */
[----:B0-----:R-:W-:-:S04]  /*185c0*/  IMAD.WIDE R6, R5, 0x2, R12 ;  /* 0x0000000205067825 */ /* 0x001fc800078e020c */
[--C-:B-1----:R-:W-:Y:S01]  /*185d0*/  IMAD.WIDE R4, R2, 0x2, R12.reuse ;  /* 0x0000000202047825 */ /* 0x102fe200078e020c */
[----:B------:R0:W-:Y:S04]  /*185e0*/  STL.64 [R1+0x14e0], R6 ;  /* 0x0014e00601007387 */ /* 0x0001e80000100a00 */
[----:B------:R-:W-:Y:S04]  /*185f0*/  STL.64 [R1+0x1840], R28 ;  /* 0x0018401c01007387 */ /* 0x000fe80000100a00 */
[----:B------:R1:W-:Y:S01]  /*18600*/  STL.64 [R1+0x14f0], R4 ;  /* 0x0014f00401007387 */ /* 0x0003e20000100a00 */
[----:B0-----:R-:W-:-:S05]  /*18610*/  IMAD.WIDE R6, R28, 0x2, R12 ;  /* 0x000000021c067825 */ /* 0x001fca00078e020c */
[----:B------:R-:W-:Y:S01]  /*18620*/  STL.64 [R1+0x1500], R6 ;  /* 0x0015000601007387 */ /* 0x000fe20000100a00 */
[----:B-1----:R-:W-:-:S03]  /*18630*/  IMAD.WIDE R4, R3, 0x2, R12 ;  /* 0x0000000203047825 */ /* 0x002fc600078e020c */
[----:B------:R0:W-:Y:S04]  /*18640*/  STL.64 [R1+0x1848], R2 ;  /* 0x0018480201007387 */ /* 0x0001e80000100a00 */
[----:B------:R5:W-:Y:S01]  /*18650*/  STL.64 [R1+0x1520], R4 ;  /* 0x0015200401007387 */ /* 0x000be20000100a00 */
[----:B0-----:R-:W-:-:S03]  /*18660*/  IMAD.WIDE R2, R0, 0x2, R12 ;  /* 0x0000000200027825 */ /* 0x001fc600078e020c */
[----:B------:R-:W2:Y:S04]  /*18670*/  LDL.LU R13, [R1+0x400] ;  /* 0x00040000010d7983 */ /* 0x000ea80000300800 */
[----:B------:R0:W-:Y:S01]  /*18680*/  STL.64 [R1+0x1510], R2 ;  /* 0x0015100201007387 */ /* 0x0001e20000100a00 */
[----:B-----5:R-:W-:-:S04]  /*18690*/  IMAD.WIDE R4, R14, 0x2, R10 ;  /* 0x000000020e047825 */ /* 0x020fc800078e020a */
[--C-:B0-----:R-:W-:Y:S01]  /*186a0*/  IMAD.WIDE R2, R15, 0x2, R10.reuse ;  /* 0x000000020f027825 */ /* 0x101fe200078e020a */
[----:B------:R0:W-:Y:S03]  /*186b0*/  STL.64 [R1+0x28], R4 ;  /* 0x0000280401007387 */ /* 0x0001e60000100a00 */
[--C-:B----4-:R-:W-:Y:S01]  /*186c0*/  IMAD.WIDE R6, R16, 0x2, R10.reuse ;  /* 0x0000000210067825 */ /* 0x110fe200078e020a */
[----:B------:R1:W-:Y:S04]  /*186d0*/  STL.64 [R1+0x20], R2 ;  /* 0x0000200201007387 */ /* 0x0003e80000100a00 */
[----:B------:R3:W-:Y:S01]  /*186e0*/  STL.64 [R1+0x18], R6 ;  /* 0x0000180601007387 */ /* 0x0007e20000100a00 */
[----:B0-----:R-:W-:-:S04]  /*186f0*/  IMAD.WIDE R4, R17, 0x2, R10 ;  /* 0x0000000211047825 */ /* 0x001fc800078e020a */
[----:B-1----:R-:W-:-:S04]  /*18700*/  IMAD.WIDE R2, R18, 0x2, R10 ;  /* 0x0000000212027825 */ /* 0x002fc800078e020a */
[--C-:B---3--:R-:W-:Y:S01]  /*18710*/  IMAD.WIDE R6, R23, 0x2, R10.reuse ;  /* 0x0000000217067825 */ /* 0x108fe200078e020a */
[----:B------:R-:W-:Y:S04]  /*18720*/  STL.64 [R1+0x10], R4 ;  /* 0x0000100401007387 */ /* 0x000fe80000100a00 */
[----:B------:R0:W-:Y:S04]  /*18730*/  STL.64 [R1+0x17e8], R6 ;  /* 0x0017e80601007387 */ /* 0x0001e80000100a00 */
[----:B------:R1:W-:Y:S01]  /*18740*/  STL.64 [R1+0x8], R2 ;  /* 0x0000080201007387 */ /* 0x0003e20000100a00 */
[----:B------:R-:W-:-:S03]  /*18750*/  IMAD.WIDE R26, R26, 0x2, R10 ;  /* 0x000000021a1a7825 */ /* 0x000fc600078e020a */
[----:B0-----:R-:W3:Y:S04]  /*18760*/  LDL.LU R6, [R1+0x454] ;  /* 0x0004540001067983 */ /* 0x001ee80000300800 */
[----:B------:R-:W4:Y:S04]  /*18770*/  LDL.LU R7, [R1+0x468] ;  /* 0x0004680001077983 */ /* 0x000f280000300800 */
[----:B-1----:R-:W5:Y:S04]  /*18780*/  LDL.LU R2, [R1+0x3c4] ;  /* 0x0003c40001027983 */ /* 0x002f680000300800 */
[----:B------:R-:W5:Y:S04]  /*18790*/  LDL.LU R3, [R1+0x3c0] ;  /* 0x0003c00001037983 */ /* 0x000f680000300800 */
[----:B------:R-:W5:Y:S04]  /*187a0*/  LDL.LU R28, [R1+0x46c] ;  /* 0x00046c00011c7983 */ /* 0x000f680000300800 */
[----:B------:R-:W5:Y:S04]  /*187b0*/  LDL.LU R29, [R1+0x478] ;  /* 0x00047800011d7983 */ /* 0x000f680000300800 */
[----:B------:R-:W5:Y:S04]  /*187c0*/  LDL.LU R4, [R1+0x3ac] ;  /* 0x0003ac0001047983 */ /* 0x000f680000300800 */
[----:B------:R-:W5:Y:S01]  /*187d0*/  LDL.LU R5, [R1+0x3a8] ;  /* 0x0003a80001057983 */ /* 0x000f620000300800 */
[----:B------:R-:W-:-:S03]  /*187e0*/  IMAD.WIDE R14, R22, 0x2, R10 ;  /* 0x00000002160e7825 */ /* 0x000fc600078e020a */
[----:B------:R-:W5:Y:S04]  /*187f0*/  LDL.LU R8, [R1+0x47c] ;  /* 0x00047c0001087983 */ /* 0x000f680000300800 */
[----:B------:R-:W5:Y:S04]  /*18800*/  LDL.LU R9, [R1+0x490] ;  /* 0x0004900001097983 */ /* 0x000f680000300800 */
[----:B------:R0:W-:Y:S04]  /*18810*/  STL.64 [R1+0x17f0], R26 ;  /* 0x0017f01a01007387 */ /* 0x0001e80000100a00 */
[----:B0-----:R-:W3:Y:S04]  /*18820*/  LDL.LU R26, [R1+0x43c] ;  /* 0x00043c00011a7983 */ /* 0x001ee80000300800 */
[----:B------:R-:W4:Y:S01]  /*18830*/  LDL.LU R27, [R1+0x450] ;  /* 0x00045000011b7983 */ /* 0x000f220000300800 */
[----:B--2---:R-:W-:-:S05]  /*18840*/  IMAD.WIDE R12, R13, 0x2, R10 ;  /* 0x000000020d0c7825 */ /* 0x004fca00078e020a */
[----:B------:R0:W-:Y:S04]  /*18850*/  STL.64 [R1+0x17f8], R12 ;  /* 0x0017f80c01007387 */ /* 0x0001e80000100a00 */
[----:B0-----:R-:W2:Y:S04]  /*18860*/  LDL.LU R12, [R1+0x3dc] ;  /* 0x0003dc00010c7983 */ /* 0x001ea80000300800 */
[----:B------:R-:W5:Y:S04]  /*18870*/  LDL.LU R13, [R1+0x3d8] ;  /* 0x0003d800010d7983 */ /* 0x000f680000300800 */
[----:B------:R0:W-:Y:S04]  /*18880*/  STL.64 [R1+0x1800], R14 ;  /* 0x0018000e01007387 */ /* 0x0001e80000100a00 */
[----:B0-----:R-:W3:Y:S04]  /*18890*/  LDL.LU R14, [R1+0x42c] ;  /* 0x00042c00010e7983 */ /* 0x001ee80000300800 */
[----:B------:R-:W4:Y:S01]  /*188a0*/  LDL.LU R15, [R1+0x438] ;  /* 0x00043800010f7983 */ /* 0x000f220000300800 */
[----:B------:R-:W-:-:S04]  /*188b0*/  IMAD.WIDE R16, R21, 0x2, R10 ;  /* 0x0000000215107825 */ /* 0x000fc800078e020a */
[--C-:B------:R-:W-:Y:S01]  /*188c0*/  IMAD.WIDE R18, R19, 0x2, R10.reuse ;  /* 0x0000000213127825 */ /* 0x100fe200078e020a */
[----:B------:R-:W-:Y:S03]  /*188d0*/  STL.64 [R1+0x1808], R16 ;  /* 0x0018081001007387 */ /* 0x000fe60000100a00 */
[--C-:B------:R-:W-:Y:S01]  /*188e0*/  IMAD.WIDE R20, R20, 0x2, R10.reuse ;  /* 0x0000000214147825 */ /* 0x100fe200078e020a */
[----:B------:R2:W-:Y:S03]  /*188f0*/  STL.64 [R1+0x1810], R18 ;  /* 0x0018101201007387 */ /* 0x0005e60000100a00 */
[--C-:B------:R-:W-:Y:S01]  /*18900*/  IMAD.WIDE R22, R25, 0x2, R10.reuse ;  /* 0x0000000219167825 */ /* 0x100fe200078e020a */
[----:B------:R3:W-:Y:S03]  /*18910*/  STL.64 [R1+0x1818], R20 ;  /* 0x0018181401007387 */ /* 0x0007e60000100a00 */
[--C-:B------:R-:W-:Y:S01]  /*18920*/  IMAD.WIDE R24, R24, 0x2, R10.reuse ;  /* 0x0000000218187825 */ /* 0x100fe200078e020a */
[----:B------:R-:W-:Y:S04]  /*18930*/  STL.64 [R1+0x1820], R22 ;  /* 0x0018201601007387 */ /* 0x000fe80000100a00 */
[----:B------:R-:W-:Y:S01]  /*18940*/  STL.64 [R1+0x1850], R24 ;  /* 0x0018501801007387 */ /* 0x000fe20000100a00 */
[----:B--2---:R-:W-:-:S04]  /*18950*/  IMAD.WIDE R18, R12, 0x2, R10 ;  /* 0x000000020c127825 */ /* 0x004fc800078e020a */
[----:B---3--:R-:W-:-:S04]  /*18960*/  IMAD.WIDE R20, R14, 0x2, R10 ;  /* 0x000000020e147825 */ /* 0x008fc800078e020a */
[--C-:B----4-:R-:W-:Y:S01]  /*18970*/  IMAD.WIDE R16, R15, 0x2, R10.reuse ;  /* 0x000000020f107825 */ /* 0x110fe200078e020a */
[----:B------:R-:W-:Y:S03]  /*18980*/  STL.64 [R1+0xa0], R20 ;  /* 0x0000a01401007387 */ /* 0x000fe60000100a00 */
[--C-:B-----5:R-:W-:Y:S01]  /*18990*/  IMAD.WIDE R14, R13, 0x2, R10.reuse ;  /* 0x000000020d0e7825 */ /* 0x120fe200078e020a */
[----:B------:R0:W-:Y:S03]  /*189a0*/  STL.64 [R1+0xb0], R16 ;  /* 0x0000b01001007387 */ /* 0x0001e60000100a00 */
[--C-:B------:R-:W-:Y:S01]  /*189b0*/  IMAD.WIDE R12, R27, 0x2, R10.reuse ;  /* 0x000000021b0c7825 */ /* 0x100fe200078e020a */
[----:B------:R-:W-:Y:S04]  /*189c0*/  STL.64 [R1+0xc8], R18 ;  /* 0x0000c81201007387 */ /* 0x000fe80000100a00 */
[----:B------:R1:W-:Y:S01]  /*189d0*/  STL.64 [R1+0xd8], R14 ;  /* 0x0000d80e01007387 */ /* 0x0003e20000100a00 */
[----:B0-----:R-:W-:-:S05]  /*189e0*/  IMAD.WIDE R16, R26, 0x2, R10 ;  /* 0x000000021a107825 */ /* 0x001fca00078e020a */
[----:B------:R-:W-:Y:S01]  /*189f0*/  STL.64 [R1+0xf0], R16 ;  /* 0x0000f01001007387 */ /* 0x000fe20000100a00 */
[----:B-1----:R-:W-:-:S03]  /*18a00*/  IMAD.WIDE R14, R6, 0x2, R10 ;  /* 0x00000002060e7825 */ /* 0x002fc600078e020a */
[----:B------:R0:W-:Y:S01]  /*18a10*/  STL.64 [R1+0x100], R12 ;  /* 0x0001000c01007387 */ /* 0x0001e20000100a00 */
[----:B------:R-:W-:-:S03]  /*18a20*/  IMAD.WIDE R6, R7, 0x2, R10 ;  /* 0x0000000207067825 */ /* 0x000fc600078e020a */
[----:B------:R-:W-:Y:S04]  /*18a30*/  STL.64 [R1+0x118], R14 ;  /* 0x0001180e01007387 */ /* 0x000fe80000100a00 */
[----:B------:R1:W-:Y:S01]  /*18a40*/  STL.64 [R1+0x130], R6 ;  /* 0x0001300601007387 */ /* 0x0003e20000100a00 */
[----:B0-----:R-:W-:-:S04]  /*18a50*/  IMAD.WIDE R12, R2, 0x2, R10 ;  /* 0x00000002020c7825 */ /* 0x001fc800078e020a */
[--C-:B------:R-:W-:Y:S01]  /*18a60*/  IMAD.WIDE R2, R3, 0x2, R10.reuse ;  /* 0x0000000203027825 */ /* 0x100fe200078e020a */
[----:B------:R0:W-:Y:S03]  /*18a70*/  STL.64 [R1+0x140], R12 ;  /* 0x0001400c01007387 */ /* 0x0001e60000100a00 */
[--C-:B-1----:R-:W-:Y:S01]  /*18a80*/  IMAD.WIDE R6, R28, 0x2, R10.reuse ;  /* 0x000000021c067825 */ /* 0x102fe200078e020a */
[----:B------:R1:W-:Y:S04]  /*18a90*/  STL.64 [R1+0x158], R2 ;  /* 0x0001580201007387 */ /* 0x0003e80000100a00 */
[----:B------:R2:W-:Y:S01]  /*18aa0*/  STL.64 [R1+0x168], R6 ;  /* 0x0001680601007387 */ /* 0x0005e20000100a00 */
[----:B0-----:R-:W-:-:S04]  /*18ab0*/  IMAD.WIDE R12, R29, 0x2, R10 ;  /* 0x000000021d0c7825 */ /* 0x001fc800078e020a */
[--C-:B-1----:R-:W-:Y:S01]  /*18ac0*/  IMAD.WIDE R2, R4, 0x2, R10.reuse ;  /* 0x0000000204027825 */ /* 0x102fe200078e020a */
[----:B------:R-:W-:Y:S03]  /*18ad0*/  STL.64 [R1+0x180], R12 ;  /* 0x0001800c01007387 */ /* 0x000fe60000100a00 */
[--C-:B--2---:R-:W-:Y:S01]  /*18ae0*/  IMAD.WIDE R6, R5, 0x2, R10.reuse ;  /* 0x0000000205067825 */ /* 0x104fe200078e020a */
[----:B------:R0:W-:Y:S03]  /*18af0*/  STL.64 [R1+0x190], R2 ;  /* 0x0001900201007387 */ /* 0x0001e60000100a00 */
[--C-:B------:R-:W-:Y:S01]  /*18b00*/  IMAD.WIDE R4, R8, 0x2, R10.reuse ;  /* 0x0000000208047825 */ /* 0x100fe200078e020a */
[----:B------:R-:W-:Y:S04]  /*18b10*/  STL.64 [R1+0x1a8], R6 ;  /* 0x0001a80601007387 */ /* 0x000fe80000100a00 */
[----:B------:R-:W2:Y:S04]  /*18b20*/  LDL.LU R24, [R1+0x4b8] ;  /* 0x0004b80001187983 */ /* 0x000ea80000300800 */
[----:B------:R-:W-:Y:S04]  /*18b30*/  STL.64 [R1+0x1c0], R4 ;  /* 0x0001c00401007387 */ /* 0x000fe80000100a00 */
[----:B------:R-:W3:Y:S01]  /*18b40*/  LDL.LU R25, [R1+0x384] ;  /* 0x0003840001197983 */ /* 0x000ee20000300800 */
[----:B0-----:R-:W-:-:S05]  /*18b50*/  IMAD.WIDE R2, R9, 0x2, R10 ;  /* 0x0000000209027825 */ /* 0x001fca00078e020a */
[----:B------:R-:W-:Y:S04]  /*18b60*/  STL.64 [R1+0x1d0], R2 ;  /* 0x0001d00201007387 */ /* 0x000fe80000100a00 */
[----:B---3--:R0:W-:Y:S04]  /*18b70*/  STL [R1+0x18c8], R25 ;  /* 0x0018c81901007387 */ /* 0x0081e80000100800 */
[----:B0-----:R-:W3:Y:S04]  /*18b80*/  LDL.LU R25, [R1+0x4a4] ;  /* 0x0004a40001197983 */ /* 0x001ee80000300800 */
[----:B--2---:R0:W-:Y:S04]  /*18b90*/  STL [R1+0x18cc], R24 ;  /* 0x0018cc1801007387 */ /* 0x0041e80000100800 */
[----:B0-----:R-:W2:Y:S04]  /*18ba0*/  LDL.LU R24, [R1+0x4a0] ;  /* 0x0004a00001187983 */ /* 0x001ea80000300800 */
[----:B---3--:R0:W-:Y:S04]  /*18bb0*/  STL [R1+0x18d0], R25 ;  /* 0x0018d01901007387 */ /* 0x0081e80000100800 */
[----:B0-----:R-:W3:Y:S04]  /*18bc0*/  LDL.LU R25, [R1+0x494] ;  /* 0x0004940001197983 */ /* 0x001ee80000300800 */
[----:B--2---:R0:W-:Y:S04]  /*18bd0*/  STL [R1+0x18d4], R24 ;  /* 0x0018d41801007387 */ /* 0x0041e80000100800 */
[----:B0-----:R-:W2:Y:S04]  /*18be0*/  LDL.LU R24, [R1+0x398] ;  /* 0x0003980001187983 */ /* 0x001ea80000300800 */
[----:B---3--:R0:W-:Y:S04]  /*18bf0*/  STL [R1+0x18d8], R25 ;  /* 0x0018d81901007387 */ /* 0x0081e80000100800 */
[----:B0-----:R-:W3:Y:S04]  /*18c00*/  LDL.LU R25, [R1+0x39c] ;  /* 0x00039c0001197983 */ /* 0x001ee80000300800 */
[----:B--2---:R3:W-:Y:S04]  /*18c10*/  STL [R1+0x18dc], R24 ;  /* 0x0018dc1801007387 */ /* 0x0047e80000100800 */
[----:B------:R-:W2:Y:S04]  /*18c20*/  LDL.LU R22, [R1+0x380] ;  /* 0x0003800001167983 */ /* 0x000ea80000300800 */
        /* <DEDUP_REMOVED lines=23> */
[----:B---3--:R-:W-:-:S05]  /*18da0*/  IMAD.WIDE R24, R25, 0x2, R10 ;  /* 0x0000000219187825 */ /* 0x008fca00078e020a */
[----:B------:R0:W-:Y:S04]  /*18db0*/  STL.64 [R1+0x1e8], R24 ;  /* 0x0001e81801007387 */ /* 0x0001e80000100a00 */
[----:B0-----:R-:W3:Y:S02]  /*18dc0*/  LDL.LU R24, [R1+0x18dc] ;  /* 0x0018dc0001187983 */ /* 0x001ee40000300800 */
        /* <DEDUP_REMOVED lines=16> */
[----:B------:R2:W-:Y:S02]  /*18ed0*/  STL.64 [R1+0x260], R24 ;  /* 0x0002601801007387 */ /* 0x0005e40000100a00 */
[----:B--2---:R-:W-:-:S04]  /*18ee0*/  IMAD.WIDE R24, R22, 0x2, R10 ;  /* 0x0000000216187825 */ /* 0x004fc800078e020a */
[--C-:B----4-:R-:W-:Y:S01]  /*18ef0*/  IMAD.WIDE R22, R23, 0x2, R10.reuse ;  /* 0x0000000217167825 */ /* 0x110fe200078e020a */
[----:B------:R5:W-:Y:S04]  /*18f00*/  STL.64 [R1+0x278], R24 ;  /* 0x0002781801007387 */ /* 0x000be80000100a00 */
[----:B------:R0:W-:Y:S01]  /*18f10*/  STL.64 [R1+0x288], R22 ;  /* 0x0002881601007387 */ /* 0x0001e20000100a00 */
[----:B-----5:R-:W-:-:S04]  /*18f20*/  IMAD.WIDE R24, R20, 0x2, R10 ;  /* 0x0000000214187825 */ /* 0x020fc800078e020a */
[--C-:B0-----:R-:W-:Y:S01]  /*18f30*/  IMAD.WIDE R22, R21, 0x2, R10.reuse ;  /* 0x0000000215167825 */ /* 0x101fe200078e020a */
[----:B------:R0:W-:Y:S03]  /*18f40*/  STL.64 [R1+0x2a0], R24 ;  /* 0x0002a01801007387 */ /* 0x0001e60000100a00 */
[--C-:B------:R-:W-:Y:S01]  /*18f50*/  IMAD.WIDE R20, R19, 0x2, R10.reuse ;  /* 0x0000000213147825 */ /* 0x100fe200078e020a */
[----:B------:R1:W-:Y:S03]  /*18f60*/  STL.64 [R1+0x2b0], R22 ;  /* 0x0002b01601007387 */ /* 0x0003e60000100a00 */
[----:B0-----:R-:W-:-:S04]  /*18f70*/  IMAD.WIDE R24, R18, 0x2, R10 ;  /* 0x0000000212187825 */ /* 0x001fc800078e020a */
[--C-:B-1----:R-:W-:Y:S01]  /*18f80*/  IMAD.WIDE R22, R16, 0x2, R10.reuse ;  /* 0x0000000210167825 */ /* 0x102fe200078e020a */
[----:B------:R-:W-:Y:S03]  /*18f90*/  STL.64 [R1+0x2c8], R24 ;  /* 0x0002c81801007387 */ /* 0x000fe60000100a00 */
[--C-:B------:R-:W-:Y:S01]  /*18fa0*/  IMAD.WIDE R18, R17, 0x2, R10.reuse ;  /* 0x0000000211127825 */ /* 0x100fe200078e020a */
[----:B------:R0:W-:Y:S03]  /*18fb0*/  STL.64 [R1+0x2d8], R20 ;  /* 0x0002d81401007387 */ /* 0x0001e60000100a00 */
[--C-:B------:R-:W-:Y:S01]  /*18fc0*/  IMAD.WIDE R16, R15, 0x2, R10.reuse ;  /* 0x000000020f107825 */ /* 0x100fe200078e020a */
[----:B------:R-:W-:Y:S04]  /*18fd0*/  STL.64 [R1+0x2f0], R22 ;  /* 0x0002f01601007387 */ /* 0x000fe80000100a00 */
[----:B------:R1:W-:Y:S01]  /*18fe0*/  STL.64 [R1+0x308], R18 ;  /* 0x0003081201007387 */ /* 0x0003e20000100a00 */
[----:B0-----:R-:W-:-:S04]  /*18ff0*/  IMAD.WIDE R20, R14, 0x2, R10 ;  /* 0x000000020e147825 */ /* 0x001fc800078e020a */
[--C-:B------:R-:W-:Y:S01]  /*19000*/  IMAD.WIDE R14, R13, 0x2, R10.reuse ;  /* 0x000000020d0e7825 */ /* 0x100fe200078e020a */
[----:B------:R-:W-:Y:S03]  /*19010*/  STL.64 [R1+0x320], R20 ;  /* 0x0003201401007387 */ /* 0x000fe60000100a00 */
[--C-:B-1----:R-:W-:Y:S01]  /*19020*/  IMAD.WIDE R18, R12, 0x2, R10.reuse ;  /* 0x000000020c127825 */ /* 0x102fe200078e020a */
        /* <DEDUP_REMOVED lines=339> */
[----:B------:R-:W2:Y:S01]  /*1a560*/  LDL.LU R8, [R1+0x738] ;  /* 0x0007380001087983 */ /* 0x000ea20000300800 */
[----:B0-----:R-:W-:-:S03]  /*1a570*/  IMAD.WIDE R2, R9, 0x2, R10 ;  /* 0x0000000209027825 */ /* 0x001fc600078e020a */
[----:B------:R-:W-:Y:S04]  /*1a580*/  STL.64 [R1+0xeb8], R4 ;  /* 0x000eb80401007387 */ /* 0x000fe80000100a00 */
[----:B------:R-:W3:Y:S04]  /*1a590*/  LDL.LU R9, [R1+0x73c] ;  /* 0x00073c0001097983 */ /* 0x000ee80000300800 */
[----:B------:R-:W-:Y:S04]  /*1a5a0*/  STL.64 [R1+0xec8], R2 ;  /* 0x000ec80201007387 */ /* 0x000fe80000100a00 */
[----:B------:R-:W4:Y:S04]  /*1a5b0*/  LDL.LU R24, [R1+0x74c] ;  /* 0x00074c0001187983 */ /* 0x000f280000300800 */
[----:B------:R-:W5:Y:S04]  /*1a5c0*/  LDL.LU R25, [R1+0x750] ;  /* 0x0007500001197983 */ /* 0x000f680000300800 */
[----:B-----5:R0:W-:Y:S04]  /*1a5d0*/  STL [R1+0x186c], R25 ;  /* 0x00186c1901007387 */ /* 0x0201e80000100800 */
[----:B0-----:R-:W5:Y:S04]  /*1a5e0*/  LDL.LU R25, [R1+0x748] ;  /* 0x0007480001197983 */ /* 0x001f680000300800 */
[----:B----4-:R0:W-:Y:S04]  /*1a5f0*/  STL [R1+0x1870], R24 ;  /* 0x0018701801007387 */ /* 0x0101e80000100800 */
[----:B0-----:R-:W4:Y:S04]  /*1a600*/  LDL.LU R24, [R1+0x744] ;  /* 0x0007440001187983 */ /* 0x001f280000300800 */
[----:B-----5:R0:W-:Y:S04]  /*1a610*/  STL [R1+0x1874], R25 ;  /* 0x0018741901007387 */ /* 0x0201e80000100800 */
[----:B0-----:R-:W5:Y:S04]  /*1a620*/  LDL.LU R25, [R1+0x740] ;  /* 0x0007400001197983 */ /* 0x001f680000300800 */
[----:B----4-:R-:W-:Y:S04]  /*1a630*/  STL [R1+0x1878], R24 ;  /* 0x0018781801007387 */ /* 0x010fe80000100800 */
[----:B-----5:R2:W-:Y:S04]  /*1a640*/  STL [R1+0x187c], R25 ;  /* 0x00187c1901007387 */ /* 0x0205e80000100800 */
        /* <DEDUP_REMOVED lines=15> */
[----:B--2---:R-:W-:-:S03]  /*1a740*/  IMAD.WIDE R24, R8, 0x2, R10 ;  /* 0x0000000208187825 */ /* 0x004fc600078e020a */
[----:B------:R-:W2:Y:S04]  /*1a750*/  LDL.LU R7, [R1+0x790] ;  /* 0x0007900001077983 */ /* 0x000ea80000300800 */
[----:B------:R-:W2:Y:S04]  /*1a760*/  LDL.LU R2, [R1+0x794] ;  /* 0x0007940001027983 */ /* 0x000ea80000300800 */
[----:B------:R-:W2:Y:S04]  /*1a770*/  LDL.LU R3, [R1+0x798] ;  /* 0x0007980001037983 */ /* 0x000ea80000300800 */
[----:B------:R-:W2:Y:S04]  /*1a780*/  LDL.LU R28, [R1+0x79c] ;  /* 0x00079c00011c7983 */ /* 0x000ea80000300800 */
[----:B------:R-:W2:Y:S04]  /*1a790*/  LDL.LU R29, [R1+0x7a0] ;  /* 0x0007a000011d7983 */ /* 0x000ea80000300800 */
[----:B------:R-:W2:Y:S04]  /*1a7a0*/  LDL.LU R5, [R1+0x568] ;  /* 0x0005680001057983 */ /* 0x000ea80000300800 */
[----:B------:R-:W2:Y:S04]  /*1a7b0*/  LDL.LU R4, [R1+0x554] ;  /* 0x0005540001047983 */ /* 0x000ea80000300800 */
[----:B------:R-:W2:Y:S04]  /*1a7c0*/  LDL.LU R8, [R1+0x550] ;  /* 0x0005500001087983 */ /* 0x000ea80000300800 */
[----:B------:R3:W-:Y:S02]  /*1a7d0*/  STL.64 [R1+0xed8], R24 ;  /* 0x000ed81801007387 */ /* 0x0007e40000100a00 */
[----:B---3--:R-:W-:-:S05]  /*1a7e0*/  IMAD.WIDE R24, R9, 0x2, R10 ;  /* 0x0000000209187825 */ /* 0x008fca00078e020a */
[----:B------:R0:W-:Y:S04]  /*1a7f0*/  STL.64 [R1+0xee8], R24 ;  /* 0x000ee81801007387 */ /* 0x0001e80000100a00 */
[----:B0-----:R-:W3:Y:S04]  /*1a800*/  LDL.LU R25, [R1+0x187c] ;  /* 0x00187c0001197983 */ /* 0x001ee80000300800 */
[----:B------:R-:W2:Y:S01]  /*1a810*/  LDL.LU R9, [R1+0x518] ;  /* 0x0005180001097983 */ /* 0x000ea20000300800 */
        /* <DEDUP_REMOVED lines=14> */
[----:B----4-:R-:W-:-:S05]  /*1a900*/  IMAD.WIDE R24, R22, 0x2, R10 ;  /* 0x0000000216187825 */ /* 0x010fca00078e020a */
[----:B------:R5:W-:Y:S02]  /*1a910*/  STL.64 [R1+0xf48], R24 ;  /* 0x000f481801007387 */ /* 0x000be40000100a00 */
[----:B-----5:R-:W-:-:S04]  /*1a920*/  IMAD.WIDE R24, R23, 0x2, R10 ;  /* 0x0000000217187825 */ /* 0x020fc800078e020a */
[--C-:B------:R-:W-:Y:S01]  /*1a930*/  IMAD.WIDE R22, R20, 0x2, R10.reuse ;  /* 0x0000000214167825 */ /* 0x100fe200078e020a */
[----:B------:R0:W-:Y:S04]  /*1a940*/  STL.64 [R1+0xf58], R24 ;  /* 0x000f581801007387 */ /* 0x0001e80000100a00 */
        /* <DEDUP_REMOVED lines=24> */
[--C-:B--2---:R-:W-:Y:S01]  /*1aad0*/  IMAD.WIDE R12, R7, 0x2, R10.reuse ;  /* 0x00000002070c7825 */ /* 0x104fe200078e020a */
[----:B------:R-:W-:Y:S03]  /*1aae0*/  STL.64 [R1+0x1028], R16 ;  /* 0x0010281001007387 */ /* 0x000fe60000100a00 */
[--C-:B-1----:R-:W-:Y:S01]  /*1aaf0*/  IMAD.WIDE R14, R2, 0x2, R10.reuse ;  /* 0x00000002020e7825 */ /* 0x102fe200078e020a */
[----:B------:R0:W-:Y:S03]  /*1ab00*/  STL.64 [R1+0x1038], R12 ;  /* 0x0010380c01007387 */ /* 0x0001e60000100a00 */
[--C-:B------:R-:W-:Y:S01]  /*1ab10*/  IMAD.WIDE R6, R3, 0x2, R10.reuse ;  /* 0x0000000203067825 */ /* 0x100fe200078e020a */
[----:B------:R-:W-:Y:S03]  /*1ab20*/  STL.64 [R1+0x1048], R14 ;  /* 0x0010480e01007387 */ /* 0x000fe60000100a00 */
[--C-:B------:R-:W-:Y:S01]  /*1ab30*/  IMAD.WIDE R2, R29, 0x2, R10.reuse ;  /* 0x000000021d027825 */ /* 0x100fe200078e020a */
[----:B------:R1:W-:Y:S03]  /*1ab40*/  STL.64 [R1+0x1058], R6 ;  /* 0x0010580601007387 */ /* 0x0003e60000100a00 */
[----:B0-----:R-:W-:-:S05]  /*1ab50*/  IMAD.WIDE R12, R28, 0x2, R10 ;  /* 0x000000021c0c7825 */ /* 0x001fca00078e020a */
[----:B------:R-:W-:Y:S01]  /*1ab60*/  STL.64 [R1+0x1068], R12 ;  /* 0x0010680c01007387 */ /* 0x000fe20000100a00 */
[----:B-1----:R-:W-:-:S03]  /*1ab70*/  IMAD.WIDE R6, R5, 0x2, R10 ;  /* 0x0000000205067825 */ /* 0x002fc600078e020a */
[----:B------:R-:W2:Y:S04]  /*1ab80*/  LDL.LU R5, [R1+0x514] ;  /* 0x0005140001057983 */ /* 0x000ea80000300800 */
[----:B------:R0:W-:Y:S04]  /*1ab90*/  STL.64 [R1+0x1078], R2 ;  /* 0x0010780201007387 */ /* 0x0001e80000100a00 */
[----:B------:R1:W-:Y:S01]  /*1aba0*/  STL.64 [R1+0x568], R6 ;  /* 0x0005680601007387 */ /* 0x0003e20000100a00 */
[----:B0-----:R-:W-:-:S04]  /*1abb0*/  IMAD.WIDE R2, R4, 0x2, R10 ;  /* 0x0000000204027825 */ /* 0x001fc800078e020a */
[--C-:B-1----:R-:W-:Y:S02]  /*1abc0*/  IMAD.WIDE R6, R8, 0x2, R10.reuse ;  /* 0x0000000208067825 */ /* 0x102fe400078e020a */
[----:B------:R-:W3:Y:S04]  /*1abd0*/  LDL.LU R8, [R1+0x510] ;  /* 0x0005100001087983 */ /* 0x000ee80000300800 */
[----:B------:R0:W-:Y:S04]  /*1abe0*/  STL.64 [R1+0x1098], R2 ;  /* 0x0010980201007387 */ /* 0x0001e80000100a00 */
[----:B------:R-:W-:Y:S01]  /*1abf0*/  STL.64 [R1+0x550], R6 ;  /* 0x0005500601007387 */ /* 0x000fe20000100a00 */
[----:B0-----:R-:W-:-:S03]  /*1ac00*/  IMAD.WIDE R2, R9, 0x2, R10 ;  /* 0x0000000209027825 */ /* 0x001fc600078e020a */
[----:B------:R-:W4:Y:S04]  /*1ac10*/  LDL.LU R9, [R1+0x4ec] ;  /* 0x0004ec0001097983 */ /* 0x000f280000300800 */
[----:B------:R-:W5:Y:S04]  /*1ac20*/  LDL.LU R24, [R1+0x4d0] ;  /* 0x0004d00001187983 */ /* 0x000f680000300800 */
[----:B------:R-:W-:Y:S04]  /*1ac30*/  STL.64 [R1+0x10b8], R2 ;  /* 0x0010b80201007387 */ /* 0x000fe80000100a00 */
[----:B------:R-:W2:Y:S04]  /*1ac40*/  LDL.LU R25, [R1+0x4ac] ;  /* 0x0004ac0001197983 */ /* 0x000ea80000300800 */
[----:B--2---:R0:W-:Y:S04]  /*1ac50*/  STL [R1+0x1860], R25 ;  /* 0x0018601901007387 */ /* 0x0041e80000100800 */
[----:B0-----:R-:W2:Y:S04]  /*1ac60*/  LDL.LU R25, [R1+0x4d4] ;  /* 0x0004d40001197983 */ /* 0x001ea80000300800 */
[----:B-----5:R0:W-:Y:S04]  /*1ac70*/  STL [R1+0x1864], R24 ;  /* 0x0018641801007387 */ /* 0x0201e80000100800 */
[----:B0-----:R-:W5:Y:S01]  /*1ac80*/  LDL.LU R24, [R1+0x4e8] ;  /* 0x0004e80001187983 */ /* 0x001f620000300800 */
[----:B------:R-:W-:-:S03]  /*1ac90*/  IMAD.WIDE R4, R5, 0x2, R10 ;  /* 0x0000000205047825 */ /* 0x000fc600078e020a */
[----:B--2---:R5:W-:Y:S04]  /*1aca0*/  STL [R1+0x1868], R25 ;  /* 0x0018681901007387 */ /* 0x004be80000100800 */
        /* <DEDUP_REMOVED lines=20> */
[----:B------:R3:W-:Y:S01]  /*1adf0*/  STL.64 [R1+0x10c8], R4 ;  /* 0x0010c80401007387 */ /* 0x0007e20000100a00 */
[----:B-----5:R-:W-:-:S04]  /*1ae00*/  IMAD.WIDE R24, R24, 0x2, R10 ;  /* 0x0000000218187825 */ /* 0x020fc800078e020a */
[----:B---3--:R-:W-:-:S04]  /*1ae10*/  IMAD.WIDE R4, R8, 0x2, R10 ;  /* 0x0000000208047825 */ /* 0x008fc800078e020a */
[--C-:B----4-:R-:W-:Y:S01]  /*1ae20*/  IMAD.WIDE R8, R9, 0x2, R10.reuse ;  /* 0x0000000209087825 */ /* 0x110fe200078e020a */
[----:B------:R0:W-:Y:S04]  /*1ae30*/  STL.64 [R1+0x510], R4 ;  /* 0x0005100401007387 */ /* 0x0001e80000100a00 */
[----:B0-----:R-:W3:Y:S04]  /*1ae40*/  LDL.LU R4, [R1+0x314] ;  /* 0x0003140001047983 */ /* 0x001ee80000300800 */
[----:B------:R-:W4:Y:S04]  /*1ae50*/  LDL.LU R5, [R1+0x2fc] ;  /* 0x0002fc0001057983 */ /* 0x000f280000300800 */
[----:B------:R0:W-:Y:S04]  /*1ae60*/  STL.64 [R1+0x10e8], R8 ;  /* 0x0010e80801007387 */ /* 0x0001e80000100a00 */
[----:B0-----:R-:W5:Y:S04]  /*1ae70*/  LDL.LU R8, [R1+0x2f8] ;  /* 0x0002f80001087983 */ /* 0x001f680000300800 */
[----:B------:R-:W5:Y:S04]  /*1ae80*/  LDL.LU R9, [R1+0x2e4] ;  /* 0x0002e40001097983 */ /* 0x000f680000300800 */
        /* <DEDUP_REMOVED lines=12> */
[----:B0-----:R-:W-:-:S04]  /*1af50*/  IMAD.WIDE R24, R23, 0x2, R10 ;  /* 0x0000000217187825 */ /* 0x001fc800078e020a */
[--C-:B------:R-:W-:Y:S01]  /*1af60*/  IMAD.WIDE R22, R20, 0x2, R10.reuse ;  /* 0x0000000214167825 */ /* 0x100fe200078e020a */
[----:B------:R0:W-:Y:S04]  /*1af70*/  STL.64 [R1+0x1148], R24 ;  /* 0x0011481801007387 */ /* 0x0001e80000100a00 */
[----:B------:R1:W-:Y:S01]  /*1af80*/  STL.64 [R1+0x1158], R22 ;  /* 0x0011581601007387 */ /* 0x0003e20000100a00 */
[----:B0-----:R-:W-:-:S04]  /*1af90*/  IMAD.WIDE R24, R21, 0x2, R10 ;  /* 0x0000000215187825 */ /* 0x001fc800078e020a */
[--C-:B-1----:R-:W-:Y:S01]  /*1afa0*/  IMAD.WIDE R22, R18, 0x2, R10.reuse ;  /* 0x0000000212167825 */ /* 0x102fe200078e020a */
[----:B------:R-:W-:Y:S03]  /*1afb0*/  STL.64 [R1+0x458], R24 ;  /* 0x0004581801007387 */ /* 0x000fe60000100a00 */
[--C-:B------:R-:W-:Y:S01]  /*1afc0*/  IMAD.WIDE R20, R19, 0x2, R10.reuse ;  /* 0x0000000213147825 */ /* 0x100fe200078e020a */
        /* <DEDUP_REMOVED lines=8> */
[----:B------:R-:W-:Y:S03]  /*1b050*/  STL.64 [R1+0x11b8], R20 ;  /* 0x0011b81401007387 */ /* 0x000fe60000100a00 */
[--C-:B--2---:R-:W-:Y:S01]  /*1b060*/  IMAD.WIDE R16, R12, 0x2, R10.reuse ;  /* 0x000000020c107825 */ /* 0x104fe200078e020a */
        /* <DEDUP_REMOVED lines=14> */
[----:B------:R-:W2:Y:S04]  /*1b150*/  LDL.LU R26, [R1+0x2e0] ;  /* 0x0002e000011a7983 */ /* 0x000ea80000300800 */
[----:B------:R0:W-:Y:S04]  /*1b160*/  STL.64 [R1+0x1238], R6 ;  /* 0x0012380601007387 */ /* 0x0001e80000100a00 */
[----:B------:R1:W-:Y:S01]  /*1b170*/  STL.64 [R1+0x360], R2 ;  /* 0x0003600201007387 */ /* 0x0003e20000100a00 */
[----:B---3--:R-:W-:-:S03]  /*1b180*/  IMAD.WIDE R12, R4, 0x2, R10 ;  /* 0x00000002040c7825 */ /* 0x008fc600078e020a */
[----:B------:R-:W3:Y:S01]  /*1b190*/  LDL.LU R27, [R1+0x2bc] ;  /* 0x0002bc00011b7983 */ /* 0x000ee20000300800 */
[----:B0-----:R-:W-:-:S04]  /*1b1a0*/  IMAD.WIDE R6, R28, 0x2, R10 ;  /* 0x000000021c067825 */ /* 0x001fc800078e020a */
[--C-:B-1----:R-:W-:Y:S01]  /*1b1b0*/  IMAD.WIDE R2, R29, 0x2, R10.reuse ;  /* 0x000000021d027825 */ /* 0x102fe200078e020a */
[----:B------:R0:W-:Y:S04]  /*1b1c0*/  STL.64 [R1+0x1258], R6 ;  /* 0x0012580601007387 */ /* 0x0001e80000100a00 */
[----:B------:R4:W-:Y:S04]  /*1b1d0*/  STL.64 [R1+0x338], R2 ;  /* 0x0003380201007387 */ /* 0x0009e80000100a00 */
[----:B0-----:R-:W3:Y:S01]  /*1b1e0*/  LDL.LU R6, [R1+0x2b8] ;  /* 0x0002b80001067983 */ /* 0x001ee20000300800 */
[----:B----4-:R-:W-:-:S03]  /*1b1f0*/  IMAD.WIDE R2, R5, 0x2, R10 ;  /* 0x0000000205027825 */ /* 0x010fc600078e020a */
[----:B------:R-:W-:Y:S01]  /*1b200*/  STL.64 [R1+0x1278], R12 ;  /* 0x0012780c01007387 */ /* 0x000fe20000100a00 */
[----:B-----5:R-:W-:-:S03]  /*1b210*/  IMAD.WIDE R4, R8, 0x2, R10 ;  /* 0x0000000208047825 */ /* 0x020fc600078e020a */
[----:B------:R0:W-:Y:S04]  /*1b220*/  STL.64 [R1+0x1288], R2 ;  /* 0x0012880201007387 */ /* 0x0001e80000100a00 */
[----:B------:R-:W4:Y:S04]  /*1b230*/  LDL.LU R7, [R1+0x294] ;  /* 0x0002940001077983 */ /* 0x000f280000300800 */
[----:B------:R-:W-:Y:S01]  /*1b240*/  STL.64 [R1+0x2f8], R4 ;  /* 0x0002f80401007387 */ /* 0x000fe20000100a00 */
[----:B0-----:R-:W-:-:S03]  /*1b250*/  IMAD.WIDE R2, R9, 0x2, R10 ;  /* 0x0000000209027825 */ /* 0x001fc600078e020a */
[----:B------:R-:W5:Y:S04]  /*1b260*/  LDL.LU R24, [R1+0x26c] ;  /* 0x00026c0001187983 */ /* 0x000f680000300800 */
[----:B------:R-:W-:Y:S04]  /*1b270*/  STL.64 [R1+0x12a8], R2 ;  /* 0x0012a80201007387 */ /* 0x000fe80000100a00 */
[----:B------:R-:W2:Y:S04]  /*1b280*/  LDL.LU R25, [R1+0x268] ;  /* 0x0002680001197983 */ /* 0x000ea80000300800 */
[----:B--2---:R0:W-:Y:S04]  /*1b290*/  STL [R1+0x1858], R25 ;  /* 0x0018581901007387 */ /* 0x0041e80000100800 */
[----:B0-----:R-:W2:Y:S04]  /*1b2a0*/  LDL.LU R25, [R1+0x290] ;  /* 0x0002900001197983 */ /* 0x001ea80000300800 */
[----:B-----5:R-:W-:Y:S04]  /*1b2b0*/  STL [R1+0x185c], R24 ;  /* 0x00185c1801007387 */ /* 0x020fe80000100800 */
        /* <DEDUP_REMOVED lines=13> */
[----:B------:R-:W5:Y:S01]  /*1b390*/  LDL.LU R18, [R1+0x174] ;  /* 0x0001740001127983 */ /* 0x000f620000300800 */
[----:B---3--:R-:W-:-:S03]  /*1b3a0*/  IMAD.WIDE R26, R27, 0x2, R10 ;  /* 0x000000021b1a7825 */ /* 0x008fc600078e020a */
[----:B------:R-:W3:Y:S04]  /*1b3b0*/  LDL.LU R19, [R1+0x170] ;  /* 0x0001700001137983 */ /* 0x000ee80000300800 */
[----:B------:R-:W3:Y:S04]  /*1b3c0*/  LDL.LU R16, [R1+0x14c] ;  /* 0x00014c0001107983 */ /* 0x000ee80000300800 */
[----:B------:R-:W3:Y:S04]  /*1b3d0*/  LDL.LU R17, [R1+0x148] ;  /* 0x0001480001117983 */ /* 0x000ee80000300800 */
[----:B------:R-:W3:Y:S04]  /*1b3e0*/  LDL.LU R14, [R1+0x124] ;  /* 0x00012400010e7983 */ /* 0x000ee80000300800 */
[----:B------:R-:W3:Y:S04]  /*1b3f0*/  LDL.LU R15, [R1+0x120] ;  /* 0x00012000010f7983 */ /* 0x000ee80000300800 */
[----:B------:R0:W-:Y:S04]  /*1b400*/  STL.64 [R1+0x2e0], R12 ;  /* 0x0002e00c01007387 */ /* 0x0001e80000100a00 */
[----:B0-----:R-:W3:Y:S04]  /*1b410*/  LDL.LU R12, [R1+0x10c] ;  /* 0x00010c00010c7983 */ /* 0x001ee80000300800 */
[----:B------:R-:W3:Y:S04]  /*1b420*/  LDL.LU R13, [R1+0x108] ;  /* 0x00010800010d7983 */ /* 0x000ee80000300800 */
[----:B------:R0:W-:Y:S02]  /*1b430*/  STL.64 [R1+0x12c8], R26 ;  /* 0x0012c81a01007387 */ /* 0x0001e40000100a00 */
[----:B0-----:R-:W-:-:S04]  /*1b440*/  IMAD.WIDE R26, R6, 0x2, R10 ;  /* 0x00000002061a7825 */ /* 0x001fc800078e020a */
[--C-:B----4-:R-:W-:Y:S01]  /*1b450*/  IMAD.WIDE R6, R7, 0x2, R10.reuse ;  /* 0x0000000207067825 */ /* 0x110fe200078e020a */
[----:B------:R0:W-:Y:S04]  /*1b460*/  STL.64 [R1+0x2b8], R26 ;  /* 0x0002b81a01007387 */ /* 0x0001e80000100a00 */
[----:B0-----:R-:W4:Y:S04]  /*1b470*/  LDL.LU R26, [R1+0xe4] ;  /* 0x0000e400011a7983 */ /* 0x001f280000300800 */
[----:B------:R-:W4:Y:S04]  /*1b480*/  LDL.LU R27, [R1+0xe0] ;  /* 0x0000e000011b7983 */ /* 0x000f280000300800 */
[----:B------:R0:W-:Y:S04]  /*1b490*/  STL.64 [R1+0x12e8], R6 ;  /* 0x0012e80601007387 */ /* 0x0001e80000100a00 */
[----:B0-----:R-:W4:Y:S04]  /*1b4a0*/  LDL.LU R6, [R1+0xbc] ;  /* 0x0000bc0001067983 */ /* 0x001f280000300800 */
[----:B------:R-:W4:Y:S01]  /*1b4b0*/  LDL.LU R7, [R1+0xb8] ;  /* 0x0000b80001077983 */ /* 0x000f220000300800 */
        /* <DEDUP_REMOVED lines=8> */
[----:B-----5:R-:W-:-:S05]  /*1b540*/  IMAD.WIDE R24, R22, 0x2, R10 ;  /* 0x0000000216187825 */ /* 0x020fca00078e020a */
        /* <DEDUP_REMOVED lines=20> */
[----:B------:R0:W-:Y:S04]  /*1b690*/  STL.64 [R1+0x13a8], R8 ;  /* 0x0013a80801007387 */ /* 0x0001e80000100a00 */
[----:B0-----:R-:W2:Y:S01]  /*1b6a0*/  LDL.LU.64 R8, [R1+0x1830] ;  /* 0x0018300001087983 */ /* 0x001ea20000300a00 */
[----:B------:R-:W-:-:S05]  /*1b6b0*/  IMAD.WIDE R22, R23, 0x2, R10 ;  /* 0x0000000217167825 */ /* 0x000fca00078e020a */
[----:B------:R0:W-:Y:S02]  /*1b6c0*/  STL.64 [R1+0x1b0], R22 ;  /* 0x0001b01601007387 */ /* 0x0001e40000100a00 */
[----:B0-----:R-:W-:-:S04]  /*1b6d0*/  IMAD.WIDE R22, R20, 0x2, R10 ;  /* 0x0000000214167825 */ /* 0x001fc800078e020a */
[--C-:B------:R-:W-:Y:S01]  /*1b6e0*/  IMAD.WIDE R20, R21, 0x2, R10.reuse ;  /* 0x0000000215147825 */ /* 0x100fe200078e020a */
[----:B------:R0:W-:Y:S04]  /*1b6f0*/  STL.64 [R1+0x13c8], R22 ;  /* 0x0013c81601007387 */ /* 0x0001e80000100a00 */
[----:B------:R3:W-:Y:S01]  /*1b700*/  STL.64 [R1+0x198], R20 ;  /* 0x0001981401007387 */ /* 0x0007e20000100a00 */
[----:B0-----:R-:W-:-:S04]  /*1b710*/  IMAD.WIDE R22, R18, 0x2, R10 ;  /* 0x0000000212167825 */ /* 0x001fc800078e020a */
[--C-:B---3--:R-:W-:Y:S01]  /*1b720*/  IMAD.WIDE R20, R19, 0x2, R10.reuse ;  /* 0x0000000213147825 */ /* 0x108fe200078e020a */
[----:B------:R0:W-:Y:S03]  /*1b730*/  STL.64 [R1+0x13e8], R22 ;  /* 0x0013e81601007387 */ /* 0x0001e60000100a00 */
[--C-:B------:R-:W-:Y:S01]  /*1b740*/  IMAD.WIDE R18, R16, 0x2, R10.reuse ;  /* 0x0000000210127825 */ /* 0x100fe200078e020a */
[----:B------:R1:W-:Y:S03]  /*1b750*/  STL.64 [R1+0x170], R20 ;  /* 0x0001701401007387 */ /* 0x0003e60000100a00 */
[--C-:B------:R-:W-:Y:S01]  /*1b760*/  IMAD.WIDE R16, R17, 0x2, R10.reuse ;  /* 0x0000000211107825 */ /* 0x100fe200078e020a */
[----:B0-----:R-:W3:Y:S04]  /*1b770*/  LDL.LU.64 R22, [R1+0x80] ;  /* 0x0000800001167983 */ /* 0x001ee80000300a00 */
[----:B------:R0:W-:Y:S04]  /*1b780*/  STL.64 [R1+0x1408], R18 ;  /* 0x0014081201007387 */ /* 0x0001e80000100a00 */
[----:B------:R4:W-:Y:S04]  /*1b790*/  STL.64 [R1+0x148], R16 ;  /* 0x0001481001007387 */ /* 0x0009e80000100a00 */
[----:B-1----:R-:W3:Y:S01]  /*1b7a0*/  LDL.LU.64 R20, [R1+0x28] ;  /* 0x0000280001147983 */ /* 0x002ee20000300a00 */
[----:B0-----:R-:W-:-:S04]  /*1b7b0*/  IMAD.WIDE R18, R14, 0x2, R10 ;  /* 0x000000020e127825 */ /* 0x001fc800078e020a */
[--C-:B----4-:R-:W-:Y:S01]  /*1b7c0*/  IMAD.WIDE R16, R15, 0x2, R10.reuse ;  /* 0x000000020f107825 */ /* 0x110fe200078e020a */
[----:B------:R0:W-:Y:S03]  /*1b7d0*/  STL.64 [R1+0x1428], R18 ;  /* 0x0014281201007387 */ /* 0x0001e60000100a00 */
[--C-:B------:R-:W-:Y:S01]  /*1b7e0*/  IMAD.WIDE R14, R12, 0x2, R10.reuse ;  /* 0x000000020c0e7825 */ /* 0x100fe200078e020a */
[----:B------:R1:W-:Y:S03]  /*1b7f0*/  STL.64 [R1+0x120], R16 ;  /* 0x0001201001007387 */ /* 0x0003e60000100a00 */
[--C-:B------:R-:W-:Y:S01]  /*1b800*/  IMAD.WIDE R12, R13, 0x2, R10.reuse ;  /* 0x000000020d0c7825 */ /* 0x100fe200078e020a */
[----:B0-----:R-:W4:Y:S04]  /*1b810*/  LDL.LU.64 R18, [R1+0x20] ;  /* 0x0000200001127983 */ /* 0x001f280000300a00 */
[----:B------:R0:W-:Y:S04]  /*1b820*/  STL.64 [R1+0x1448], R14 ;  /* 0x0014480e01007387 */ /* 0x0001e80000100a00 */
[----:B------:R0:W-:Y:S04]  /*1b830*/  STL.64 [R1+0x108], R12 ;  /* 0x0001080c01007387 */ /* 0x0001e80000100a00 */
[----:B-1----:R-:W4:Y:S01]  /*1b840*/  LDL.LU.64 R16, [R1+0x70] ;  /* 0x0000700001107983 */ /* 0x002f220000300a00 */
[----:B0-----:R-:W-:-:S04]  /*1b850*/  IMAD.WIDE R14, R26, 0x2, R10 ;  /* 0x000000021a0e7825 */ /* 0x001fc800078e020a */
[--C-:B------:R-:W-:Y:S01]  /*1b860*/  IMAD.WIDE R12, R27, 0x2, R10.reuse ;  /* 0x000000021b0c7825 */ /* 0x100fe200078e020a */
[----:B------:R0:W-:Y:S04]  /*1b870*/  STL.64 [R1+0x1468], R14 ;  /* 0x0014680e01007387 */ /* 0x0001e80000100a00 */
[----:B------:R1:W-:Y:S01]  /*1b880*/  STL.64 [R1+0xe0], R12 ;  /* 0x0000e00c01007387 */ /* 0x0003e20000100a00 */
[----:B0-----:R-:W-:-:S04]  /*1b890*/  IMAD.WIDE R14, R6, 0x2, R10 ;  /* 0x00000002060e7825 */ /* 0x001fc800078e020a */
[--C-:B-1----:R-:W-:Y:S01]  /*1b8a0*/  IMAD.WIDE R12, R7, 0x2, R10.reuse ;  /* 0x00000002070c7825 */ /* 0x102fe200078e020a */
[----:B------:R0:W-:Y:S04]  /*1b8b0*/  STL.64 [R1+0x1488], R14 ;  /* 0x0014880e01007387 */ /* 0x0001e80000100a00 */
[----:B0-----:R-:W4:Y:S04]  /*1b8c0*/  LDL.LU.64 R14, [R1+0x68] ;  /* 0x00006800010e7983 */ /* 0x001f280000300a00 */
[----:B------:R0:W-:Y:S01]  /*1b8d0*/  STL.64 [R1+0xb8], R12 ;  /* 0x0000b80c01007387 */ /* 0x0001e20000100a00 */
[----:B--2---:R-:W-:-:S04]  /*1b8e0*/  IMAD.WIDE R6, R8, 0x2, R10 ;  /* 0x0000000208067825 */ /* 0x004fc800078e020a */
[--C-:B------:R-:W-:Y:S01]  /*1b8f0*/  IMAD.WIDE R8, R9, 0x2, R10.reuse ;  /* 0x0000000209087825 */ /* 0x100fe200078e020a */
[----:B------:R5:W-:Y:S04]  /*1b900*/  STL.64 [R1+0x14a8], R6 ;  /* 0x0014a80601007387 */ /* 0x000be80000100a00 */
[----:B0-----:R-:W2:Y:S04]  /*1b910*/  LDL.LU.64 R12, [R1+0x10] ;  /* 0x00001000010c7983 */ /* 0x001ea80000300a00 */
[----:B------:R0:W-:Y:S01]  /*1b920*/  STL.64 [R1+0x98], R8 ;  /* 0x0000980801007387 */ /* 0x0001e20000100a00 */
[----:B-----5:R-:W-:-:S03]  /*1b930*/  IMAD.WIDE R6, R4, 0x2, R10 ;  /* 0x0000000204067825 */ /* 0x020fc600078e020a */
[----:B------:R-:W5:Y:S04]  /*1b940*/  LDL.LU.64 R26, [R1+0x60] ;  /* 0x00006000011a7983 */ /* 0x000f680000300a00 */
[----:B------:R1:W-:Y:S01]  /*1b950*/  STL.64 [R1+0x14c8], R6 ;  /* 0x0014c80601007387 */ /* 0x0003e20000100a00 */
[----:B0-----:R-:W-:-:S03]  /*1b960*/  IMAD.WIDE R8, R29, 0x2, R10 ;  /* 0x000000021d087825 */ /* 0x001fc600078e020a */
[----:B------:R-:W3:Y:S01]  /*1b970*/  LDL.LU R29, [R1+0x1828] ;  /* 0x00182800011d7983 */ /* 0x000ee20000300800 */
[----:B------:R-:W-:-:S03]  /*1b980*/  IMAD.WIDE R4, R5, 0x2, R10 ;  /* 0x0000000205047825 */ /* 0x000fc600078e020a */
[----:B-1----:R-:W5:Y:S04]  /*1b990*/  LDL.LU.64 R6, [R1+0x8] ;  /* 0x0000080001067983 */ /* 0x002f680000300a00 */
[----:B------:R0:W-:Y:S04]  /*1b9a0*/  STL.64 [R1+0x90], R8 ;  /* 0x0000900801007387 */ /* 0x0001e80000100a00 */
[----:B0-----:R-:W5:Y:S04]  /*1b9b0*/  LDL.LU.64 R8, [R1+0x58] ;  /* 0x0000580001087983 */ /* 0x001f680000300a00 */
[----:B------:R0:W-:Y:S02]  /*1b9c0*/  STL.64 [R1+0x14e8], R4 ;  /* 0x0014e80401007387 */ /* 0x0001e40000100a00 */
[----:B0-----:R-:W-:-:S05]  /*1b9d0*/  IMAD.WIDE R4, R2, 0x2, R10 ;  /* 0x0000000202047825 */ /* 0x001fca00078e020a */
[----:B------:R0:W-:Y:S01]  /*1b9e0*/  STL.64 [R1+0x88], R4 ;  /* 0x0000880401007387 */ /* 0x0001e20000100a00 */
[----:B------:R-:W-:-:S04]  /*1b9f0*/  IMAD.WIDE R2, R3, 0x2, R10 ;  /* 0x0000000203027825 */ /* 0x000fc800078e020a */
[----:B0-----:R-:W-:-:S04]  /*1ba00*/  IMAD.WIDE R4, R28, 0x2, R10 ;  /* 0x000000021c047825 */ /* 0x001fc800078e020a */
[----:B------:R-:W-:Y:S01]  /*1ba10*/  IMAD.WIDE R10, R0, 0x2, R10 ;  /* 0x00000002000a7825 */ /* 0x000fe200078e020a */
[----:B------:R0:W-:Y:S04]  /*1ba20*/  STL.64 [R1+0x1508], R4 ;  /* 0x0015080401007387 */ /* 0x0001e80000100a00 */
[----:B0-----:R-:W5:Y:S04]  /*1ba30*/  LDL.LU.64 R4, [R1+0x50] ;  /* 0x0000500001047983 */ /* 0x001f680000300a00 */
[----:B---3--:R0:W-:Y:S04]  /*1ba40*/  STL [R1+0x17b4], R29 ;  /* 0x0017b41d01007387 */ /* 0x0081e80000100800 */
[----:B0-----:R-:W3:Y:S04]  /*1ba50*/  LDL.LU.64 R28, [R1+0x18] ;  /* 0x00001800011c7983 */ /* 0x001ee80000300a00 */
[----:B------:R0:W-:Y:S04]  /*1ba60*/  STL.64 [R1+0x17b8], R10 ;  /* 0x0017b80a01007387 */ /* 0x0001e80000100a00 */
[----:B------:R1:W-:Y:S04]  /*1ba70*/  STL.64 [R1+0x480], R2 ;  /* 0x0004800201007387 */ /* 0x0003e80000100a00 */
[----:B0-----:R-:W4:Y:S01]  /*1ba80*/  LDL.LU.64 R10, [R1+0x78] ;  /* 0x00007800010a7983 */ /* 0x001f220000300a00 */
[----:B------:R-:W-:-:S03]  /*1ba90*/  IMAD.MOV.U32 R0, RZ, RZ, R23 ;  /* 0x000000ffff007224 */ /* 0x000fc600078e0017 */
[----:B------:R0:W-:Y:S04]  /*1baa0*/  STL [R1+0x160c], R22 ;  /* 0x00160c1601007387 */ /* 0x0001e80000100800 */
[----:B-1----:R-:W5:Y:S04]  /*1bab0*/  LDL.LU.64 R2, [R1+0x48] ;  /* 0x0000480001027983 */ /* 0x002f680000300a00 */
[----:B0-----:R-:W5:Y:S04]  /*1bac0*/  LDL.LU.64 R22, [R1+0x1820] ;  /* 0x0018200001167983 */ /* 0x001f680000300a00 */
[----:B------:R-:W-:Y:S04]  /*1bad0*/  STL [R1+0x1608], R20 ;  /* 0x0016081401007387 */ /* 0x000fe80000100800 */
[----:B------:R0:W-:Y:S02]  /*1bae0*/  STL [R1+0x1604], R0 ;  /* 0x0016040001007387 */ /* 0x0001e40000100800 */
[----:B0-----:R-:W-:-:S02]  /*1baf0*/  IMAD.MOV.U32 R0, RZ, RZ, R21 ;  /* 0x000000ffff007224 */ /* 0x001fc400078e0015 */
[----:B------:R-:W5:Y:S04]  /*1bb00*/  LDL.LU.64 R20, [R1+0x1818] ;  /* 0x0018180001147983 */ /* 0x000f680000300a00 */
[----:B----4-:R-:W-:Y:S04]  /*1bb10*/  STL [R1+0x1600], R10 ;  /* 0x0016000a01007387 */ /* 0x010fe80000100800 */
[----:B------:R0:W-:Y:S04]  /*1bb20*/  STL [R1+0x15fc], R0 ;  /* 0x0015fc0001007387 */ /* 0x0001e80000100800 */
[----:B------:R-:W-:Y:S01]  /*1bb30*/  STL [R1+0x15f8], R18 ;  /* 0x0015f81201007387 */ /* 0x000fe20000100800 */
[----:B0-----:R-:W-:-:S05]  /*1bb40*/  IMAD.MOV.U32 R0, RZ, RZ, R11 ;  /* 0x000000ffff007224 */ /* 0x001fca00078e000b */
[----:B------:R0:W-:Y:S04]  /*1bb50*/  STL [R1+0x15f4], R0 ;  /* 0x0015f40001007387 */ /* 0x0001e80000100800 */
[----:B------:R-:W4:Y:S01]  /*1bb60*/  LDL.LU.64 R10, [R1+0x38] ;  /* 0x00003800010a7983 */ /* 0x000f220000300a00 */
[----:B0-----:R-:W-:-:S03]  /*1bb70*/  IMAD.MOV.U32 R0, RZ, RZ, R19 ;  /* 0x000000ffff007224 */ /* 0x001fc600078e0013 */
[----:B------:R-:W4:Y:S04]  /*1bb80*/  LDL.LU.64 R18, [R1+0x1810] ;  /* 0x0018100001127983 */ /* 0x000f280000300a00 */
[----:B------:R-:W-:Y:S04]  /*1bb90*/  STL [R1+0x15f0], R16 ;  /* 0x0015f01001007387 */ /* 0x000fe80000100800 */
[----:B------:R0:W-:Y:S02]  /*1bba0*/  STL [R1+0x15ec], R0 ;  /* 0x0015ec0001007387 */ /* 0x0001e40000100800 */
[----:B0-----:R-:W-:-:S02]  /*1bbb0*/  IMAD.MOV.U32 R0, RZ, RZ, R17 ;  /* 0x000000ffff007224 */ /* 0x001fc400078e0011 */
[----:B------:R-:W4:Y:S04]  /*1bbc0*/  LDL.LU.64 R16, [R1+0x1808] ;  /* 0x0018080001107983 */ /* 0x000f280000300a00 */
[----:B---3--:R-:W-:Y:S04]  /*1bbd0*/  STL [R1+0x15e8], R28 ;  /* 0x0015e81c01007387 */ /* 0x008fe80000100800 */
[----:B------:R0:W-:Y:S02]  /*1bbe0*/  STL [R1+0x15e4], R0 ;  /* 0x0015e40001007387 */ /* 0x0001e40000100800 */
[----:B0-----:R-:W-:-:S02]  /*1bbf0*/  IMAD.MOV.U32 R0, RZ, RZ, R29 ;  /* 0x000000ffff007224 */ /* 0x001fc400078e001d */
[----:B------:R-:W3:Y:S04]  /*1bc00*/  LDL.LU.64 R28, [R1+0x30] ;  /* 0x00003000011c7983 */ /* 0x000ee80000300a00 */
[----:B------:R0:W-:Y:S04]  /*1bc10*/  STL [R1+0x15dc], R0 ;  /* 0x0015dc0001007387 */ /* 0x0001e80000100800 */
[----:B------:R1:W-:Y:S01]  /*1bc20*/  STL [R1+0x15e0], R14 ;  /* 0x0015e00e01007387 */ /* 0x0003e20000100800 */
[----:B0-----:R-:W-:-:S03]  /*1bc30*/  IMAD.MOV.U32 R0, RZ, RZ, R15 ;  /* 0x000000ffff007224 */ /* 0x001fc600078e000f */
[----:B-1----:R-:W4:Y:S04]  /*1bc40*/  LDL.LU.64 R14, [R1+0x1800] ;  /* 0x00180000010e7983 */ /* 0x002f280000300a00 */
[----:B--2---:R-:W-:Y:S04]  /*1bc50*/  STL [R1+0x15d8], R12 ;  /* 0x0015d80c01007387 */ /* 0x004fe80000100800 */
[----:B------:R0:W-:Y:S02]  /*1bc60*/  STL [R1+0x15d4], R0 ;  /* 0x0015d40001007387 */ /* 0x0001e40000100800 */
[----:B0-----:R-:W-:-:S02]  /*1bc70*/  IMAD.MOV.U32 R0, RZ, RZ, R13 ;  /* 0x000000ffff007224 */ /* 0x001fc400078e000d */
[----:B------:R-:W2:Y:S04]  /*1bc80*/  LDL.LU.64 R12, [R1+0x17f8] ;  /* 0x0017f800010c7983 */ /* 0x000ea80000300a00 */
[----:B-----5:R-:W-:Y:S04]  /*1bc90*/  STL [R1+0x15d0], R26 ;  /* 0x0015d01a01007387 */ /* 0x020fe80000100800 */
[----:B------:R0:W-:Y:S02]  /*1bca0*/  STL [R1+0x15cc], R0 ;  /* 0x0015cc0001007387 */ /* 0x0001e40000100800 */
[----:B0-----:R-:W-:-:S02]  /*1bcb0*/  IMAD.MOV.U32 R0, RZ, RZ, R27 ;  /* 0x000000ffff007224 */ /* 0x001fc400078e001b */
[----:B------:R-:W5:Y:S04]  /*1bcc0*/  LDL.LU.64 R26, [R1+0x17f0] ;  /* 0x0017f000011a7983 */ /* 0x000f680000300a00 */
[----:B------:R-:W-:Y:S04]  /*1bcd0*/  STL [R1+0x15c8], R6 ;  /* 0x0015c80601007387 */ /* 0x000fe80000100800 */
[----:B------:R0:W-:Y:S02]  /*1bce0*/  STL [R1+0x15c4], R0 ;  /* 0x0015c40001007387 */ /* 0x0001e40000100800 */
[----:B0-----:R-:W-:-:S02]  /*1bcf0*/  IMAD.MOV.U32 R0, RZ, RZ, R7 ;  /* 0x000000ffff007224 */ /* 0x001fc400078e0007 */
[----:B------:R-:W3:Y:S04]  /*1bd00*/  LDL.LU.64 R6, [R1+0x17e8] ;  /* 0x0017e80001067983 */ /* 0x000ee80000300a00 */
        /* <DEDUP_REMOVED lines=8> */
[----:B------:R-:W-:Y:S04]  /*1bd90*/  STL [R1+0x15b0], R4 ;  /* 0x0015b00401007387 */ /* 0x000fe80000100800 */
[----:B------:R0:W-:Y:S02]  /*1bda0*/  STL [R1+0x15ac], R0 ;  /* 0x0015ac0001007387 */ /* 0x0001e40000100800 */
[----:B0-----:R-:W-:-:S02]  /*1bdb0*/  IMAD.MOV.U32 R0, RZ, RZ, R5 ;  /* 0x000000ffff007224 */ /* 0x001fc400078e0005 */
[----:B------:R-:W3:Y:S04]  /*1bdc0*/  LDL.LU.64 R4, [R1+0x17d0] ;  /* 0x0017d00001047983 */ /* 0x000ee80000300a00 */
[----:B-----5:R-:W-:Y:S04]  /*1bdd0*/  STL [R1+0x15a8], R26 ;  /* 0x0015a81a01007387 */ /* 0x020fe80000100800 */
[----:B------:R-:W-:Y:S04]  /*1bde0*/  STL [R1+0x15a4], R0 ;  /* 0x0015a40001007387 */ /* 0x000fe80000100800 */
[----:B------:R0:W-:Y:S04]  /*1bdf0*/  STL [R1+0x159c], R27 ;  /* 0x00159c1b01007387 */ /* 0x0001e80000100800 */
[----:B0-----:R-:W5:Y:S01]  /*1be00*/  LDL.LU.64 R26, [R1+0x40] ;  /* 0x00004000011a7983 */ /* 0x001f620000300a00 */
[----:B------:R-:W-:-:S03]  /*1be10*/  IMAD.MOV.U32 R0, RZ, RZ, R3 ;  /* 0x000000ffff007224 */ /* 0x000fc600078e0003 */
[----:B------:R0:W-:Y:S04]  /*1be20*/  STL [R1+0x15a0], R2 ;  /* 0x0015a00201007387 */ /* 0x0001e80000100800 */
[----:B0-----:R-:W3:Y:S04]  /*1be30*/  LDL.LU.64 R2, [R1+0x17c8] ;  /* 0x0017c80001027983 */ /* 0x001ee80000300a00 */
[----:B--2---:R-:W-:Y:S04]  /*1be40*/  STL [R1+0x1598], R12 ;  /* 0x0015980c01007387 */ /* 0x004fe80000100800 */
[----:B------:R5:W-:Y:S04]  /*1be50*/  STL [R1+0x1594], R0 ;  /* 0x0015940001007387 */ /* 0x000be80000100800 */
[----:B------:R-:W-:Y:S01]  /*1be60*/  STL [R1+0x158c], R13 ;  /* 0x00158c0d01007387 */ /* 0x000fe20000100800 */
[----:B-----5:R-:W-:-:S03]  /*1be70*/  IMAD.MOV.U32 R0, RZ, RZ, R27 ;  /* 0x000000ffff007224 */ /* 0x020fc600078e001b */
[----:B------:R-:W-:Y:S04]  /*1be80*/  STL [R1+0x1590], R26 ;  /* 0x0015901a01007387 */ /* 0x000fe80000100800 */
[----:B----4-:R-:W-:Y:S04]  /*1be90*/  STL [R1+0x1588], R14 ;  /* 0x0015880e01007387 */ /* 0x010fe80000100800 */
[----:B------:R0:W-:Y:S04]  /*1bea0*/  STL [R1+0x1584], R0 ;  /* 0x0015840001007387 */ /* 0x0001e80000100800 */
[----:B------:R-:W-:Y:S01]  /*1beb0*/  STL [R1+0x157c], R15 ;  /* 0x00157c0f01007387 */ /* 0x000fe20000100800 */
[----:B0-----:R-:W-:-:S03]  /*1bec0*/  IMAD.MOV.U32 R0, RZ, RZ, R11 ;  /* 0x000000ffff007224 */ /* 0x001fc600078e000b */
[----:B------:R-:W-:Y:S04]  /*1bed0*/  STL [R1+0x1580], R10 ;  /* 0x0015800a01007387 */ /* 0x000fe80000100800 */
[----:B------:R-:W-:Y:S04]  /*1bee0*/  STL [R1+0x1578], R16 ;  /* 0x0015781001007387 */ /* 0x000fe80000100800 */
[----:B------:R-:W-:Y:S04]  /*1bef0*/  STL [R1+0x1574], R0 ;  /* 0x0015740001007387 */ /* 0x000fe80000100800 */
[----:B------:R0:W-:Y:S04]  /*1bf00*/  STL [R1+0x156c], R17 ;  /* 0x00156c1101007387 */ /* 0x0001e80000100800 */
[----:B0-----:R-:W2:Y:S04]  /*1bf10*/  LDL.LU.64 R16, [R1+0xa0] ;  /* 0x0000a00001107983 */ /* 0x001ea80000300a00 */
[----:B------:R-:W4:Y:S01]  /*1bf20*/  LDL.LU.64 R14, [R1+0xa8] ;  /* 0x0000a800010e7983 */ /* 0x000f220000300a00 */
[----:B------:R-:W-:-:S03]  /*1bf30*/  IMAD.MOV.U32 R0, RZ, RZ, R29 ;  /* 0x000000ffff007224 */ /* 0x000fc600078e001d */
[----:B------:R0:W-:Y:S04]  /*1bf40*/  STL [R1+0x1570], R28 ;  /* 0x0015701c01007387 */ /* 0x0001e80000100800 */
[----:B------:R-:W5:Y:S04]  /*1bf50*/  LDL.LU.64 R12, [R1+0xb0] ;  /* 0x0000b000010c7983 */ /* 0x000f680000300a00 */
[----:B------:R-:W-:Y:S04]  /*1bf60*/  STL [R1+0x1564], R0 ;  /* 0x0015640001007387 */ /* 0x000fe80000100800 */
[----:B------:R-:W-:Y:S04]  /*1bf70*/  STL [R1+0x1568], R18 ;  /* 0x0015681201007387 */ /* 0x000fe80000100800 */
[----:B------:R-:W-:Y:S04]  /*1bf80*/  STL [R1+0x155c], R19 ;  /* 0x00155c1301007387 */ /* 0x000fe80000100800 */
[----:B------:R-:W5:Y:S04]  /*1bf90*/  LDL.LU.64 R26, [R1+0xc0] ;  /* 0x0000c000011a7983 */ /* 0x000f680000300a00 */
[----:B---3--:R-:W-:Y:S04]  /*1bfa0*/  STL [R1+0x1560], R2 ;  /* 0x0015600201007387 */ /* 0x008fe80000100800 */
[----:B------:R-:W-:Y:S04]  /*1bfb0*/  STL [R1+0x1554], R3 ;  /* 0x0015540301007387 */ /* 0x000fe80000100800 */
[----:B------:R-:W3:Y:S04]  /*1bfc0*/  LDL.LU.64 R10, [R1+0xc8] ;  /* 0x0000c800010a7983 */ /* 0x000ee80000300a00 */
[----:B------:R-:W-:Y:S04]  /*1bfd0*/  STL [R1+0x1558], R20 ;  /* 0x0015581401007387 */ /* 0x000fe80000100800 */
[----:B------:R-:W-:Y:S04]  /*1bfe0*/  STL [R1+0x154c], R21 ;  /* 0x00154c1501007387 */ /* 0x000fe80000100800 */
[----:B0-----:R-:W3:Y:S04]  /*1bff0*/  LDL.LU.64 R28, [R1+0xd0] ;  /* 0x0000d000011c7983 */ /* 0x001ee80000300a00 */
[----:B------:R-:W-:Y:S04]  /*1c000*/  STL [R1+0x1550], R4 ;  /* 0x0015500401007387 */ /* 0x000fe80000100800 */
[----:B------:R-:W-:Y:S04]  /*1c010*/  STL [R1+0x1544], R5 ;  /* 0x0015440501007387 */ /* 0x000fe80000100800 */
[----:B------:R-:W-:Y:S04]  /*1c020*/  STL [R1+0x1548], R22 ;  /* 0x0015481601007387 */ /* 0x000fe80000100800 */
[----:B------:R0:W-:Y:S04]  /*1c030*/  STL [R1+0x153c], R23 ;  /* 0x00153c1701007387 */ /* 0x0001e80000100800 */
[----:B0-----:R-:W3:Y:S04]  /*1c040*/  LDL.LU.64 R22, [R1+0xd8] ;  /* 0x0000d80001167983 */ /* 0x001ee80000300a00 */
[----:B------:R-:W3:Y:S04]  /*1c050*/  LDL.LU.64 R4, [R1+0xe8] ;  /* 0x0000e80001047983 */ /* 0x000ee80000300a00 */
[----:B------:R-:W-:Y:S04]  /*1c060*/  STL [R1+0x1540], R6 ;  /* 0x0015400601007387 */ /* 0x000fe80000100800 */
[----:B------:R-:W-:Y:S04]  /*1c070*/  STL [R1+0x1534], R7 ;  /* 0x0015340701007387 */ /* 0x000fe80000100800 */
[----:B------:R-:W3:Y:S04]  /*1c080*/  LDL.LU.64 R20, [R1+0xf0] ;  /* 0x0000f00001147983 */ /* 0x000ee80000300a00 */
[----:B------:R-:W-:Y:S04]  /*1c090*/  STL [R1+0x1538], R24 ;  /* 0x0015381801007387 */ /* 0x000fe80000100800 */
[----:B------:R-:W-:Y:S04]  /*1c0a0*/  STL [R1+0x152c], R25 ;  /* 0x00152c1901007387 */ /* 0x000fe80000100800 */
[----:B------:R-:W3:Y:S04]  /*1c0b0*/  LDL.LU.64 R2, [R1+0xf8] ;  /* 0x0000f80001027983 */ /* 0x000ee80000300a00 */
[----:B------:R-:W-:Y:S04]  /*1c0c0*/  STL [R1+0x1530], R8 ;  /* 0x0015300801007387 */ /* 0x000fe80000100800 */
[----:B------:R-:W-:Y:S04]  /*1c0d0*/  STL [R1+0x610], R9 ;  /* 0x0006100901007387 */ /* 0x000fe80000100800 */
[----:B------:R-:W3:Y:S04]  /*1c0e0*/  LDL.LU.64 R18, [R1+0x100] ;  /* 0x0001000001127983 */ /* 0x000ee80000300a00 */
[----:B--2---:R0:W-:Y:S01]  /*1c0f0*/  STL [R1+0x618], R16 ;  /* 0x0006181001007387 */ /* 0x0041e20000100800 */
[----:B------:R-:W-:-:S03]  /*1c100*/  IMAD.MOV.U32 R0, RZ, RZ, R17 ;  /* 0x000000ffff007224 */ /* 0x000fc600078e0011 */
[----:B0-----:R-:W2:Y:S04]  /*1c110*/  LDL.LU.64 R16, [R1+0x110] ;  /* 0x0001100001107983 */ /* 0x001ea80000300a00 */
[----:B------:R0:W-:Y:S04]  /*1c120*/  STL [R1+0x614], R0 ;  /* 0x0006140001007387 */ /* 0x0001e80000100800 */
[----:B----4-:R1:W-:Y:S01]  /*1c130*/  STL [R1+0x620], R14 ;  /* 0x0006200e01007387 */ /* 0x0103e20000100800 */
[----:B0-----:R-:W-:-:S03]  /*1c140*/  IMAD.MOV.U32 R0, RZ, RZ, R15 ;  /* 0x000000ffff007224 */ /* 0x001fc600078e000f */
[----:B-1----:R-:W4:Y:S04]  /*1c150*/  LDL.LU.64 R14, [R1+0x118] ;  /* 0x00011800010e7983 */ /* 0x002f280000300a00 */
[----:B------:R0:W-:Y:S04]  /*1c160*/  STL [R1+0x61c], R0 ;  /* 0x00061c0001007387 */ /* 0x0001e80000100800 */
[----:B-----5:R1:W-:Y:S01]  /*1c170*/  STL [R1+0x628], R12 ;  /* 0x0006280c01007387 */ /* 0x0203e20000100800 */
[----:B0-----:R-:W-:-:S03]  /*1c180*/  IMAD.MOV.U32 R0, RZ, RZ, R13 ;  /* 0x000000ffff007224 */ /* 0x001fc600078e000d */
[----:B-1----:R-:W5:Y:S04]  /*1c190*/  LDL.LU.64 R12, [R1+0x128] ;  /* 0x00012800010c7983 */ /* 0x002f680000300a00 */
[----:B------:R0:W-:Y:S04]  /*1c1a0*/  STL [R1+0x624], R0 ;  /* 0x0006240001007387 */ /* 0x0001e80000100800 */
[----:B------:R1:W-:Y:S01]  /*1c1b0*/  STL [R1+0x630], R26 ;  /* 0x0006301a01007387 */ /* 0x0003e20000100800 */
[----:B0-----:R-:W-:-:S03]  /*1c1c0*/  IMAD.MOV.U32 R0, RZ, RZ, R27 ;  /* 0x000000ffff007224 */ /* 0x001fc600078e001b */
[----:B-1----:R-:W5:Y:S04]  /*1c1d0*/  LDL.LU.64 R26, [R1+0x130] ;  /* 0x00013000011a7983 */ /* 0x002f680000300a00 */
[----:B------:R0:W-:Y:S04]  /*1c1e0*/  STL [R1+0x62c], R0 ;  /* 0x00062c0001007387 */ /* 0x0001e80000100800 */
[----:B---3--:R1:W-:Y:S01]  /*1c1f0*/  STL [R1+0x638], R10 ;  /* 0x0006380a01007387 */ /* 0x0083e20000100800 */
[----:B0-----:R-:W-:-:S03]  /*1c200*/  IMAD.MOV.U32 R0, RZ, RZ, R11 ;  /* 0x000000ffff007224 */ /* 0x001fc600078e000b */
[----:B-1----:R-:W3:Y:S04]  /*1c210*/  LDL.LU.64 R10, [R1+0x138] ;  /* 0x00013800010a7983 */ /* 0x002ee80000300a00 */
[----:B------:R0:W-:Y:S04]  /*1c220*/  STL [R1+0x634], R0 ;  /* 0x0006340001007387 */ /* 0x0001e80000100800 */
[----:B------:R1:W-:Y:S01]  /*1c230*/  STL [R1+0x640], R28 ;  /* 0x0006401c01007387 */ /* 0x0003e20000100800 */
        /* <DEDUP_REMOVED lines=23> */
[----:B--2---:R1:W-:Y:S01]  /*1c3b0*/  STL [R1+0x670], R16 ;  /* 0x0006701001007387 */ /* 0x0043e20000100800 */
[----:B0-----:R-:W-:-:S03]  /*1c3c0*/  IMAD.MOV.U32 R0, RZ, RZ, R17 ;  /* 0x000000ffff007224 */ /* 0x001fc600078e0011 */
[----:B-1----:R-:W2:Y:S04]  /*1c3d0*/  LDL.LU.64 R16, [R1+0x180] ;  /* 0x0001800001107983 */ /* 0x002ea80000300a00 */
        /* <DEDUP_REMOVED lines=1580> */
[----:B------:R2:W-:Y:S02]  /*226a0*/  STL [R1+0x12c4], R0 ;  /* 0x0012c40001007387 */ /* 0x0005e40000100800 */
[----:B--2---:R-:W-:Y:S02]  /*226b0*/  IMAD.MOV.U32 R0, RZ, RZ, R17 ;  /* 0x000000ffff007224 */ /* 0x004fe400078e0011 */
[----:B------:R0:W-:Y:S04]  /*226c0*/  STL [R1+0x12d0], R16 ;  /* 0x0012d01001007387 */ /* 0x0001e80000100800 */
        /* <DEDUP_REMOVED lines=34> */
[----:B------:R-:W-:Y:S04]  /*228f0*/  STL [R1+0x1318], R2 ;  /* 0x0013180201007387 */ /* 0x000fe80000100800 */
[----:B------:R-:W3:Y:S01]  /*22900*/  LDL.LU.64 R6, [R1+0x1370] ;  /* 0x0013700001067983 */ /* 0x000ee20000300a00 */
[----:B0-----:R-:W-:-:S05]  /*22910*/  IMAD.MOV.U32 R0, RZ, RZ, R3 ;  /* 0x000000ffff007224 */ /* 0x001fca00078e0003 */
[----:B------:R0:W-:Y:S04]  /*22920*/  STL [R1+0x1314], R0 ;  /* 0x0013140001007387 */ /* 0x0001e80000100800 */
[----:B------:R-:W-:Y:S01]  /*22930*/  STL [R1+0x1320], R18 ;  /* 0x0013201201007387 */ /* 0x000fe20000100800 */
[----:B0-----:R-:W-:-:S03]  /*22940*/  IMAD.MOV.U32 R0, RZ, RZ, R19 ;  /* 0x000000ffff007224 */ /* 0x001fc600078e0013 */
[----:B------:R-:W3:Y:S04]  /*22950*/  LDL.LU.64 R2, [R1+0x200] ;  /* 0x0002000001027983 */ /* 0x000ee80000300a00 */
[----:B------:R2:W-:Y:S02]  /*22960*/  STL [R1+0x131c], R0 ;  /* 0x00131c0001007387 */ /* 0x0005e40000100800 */
[----:B--2---:R-:W-:Y:S02]  /*22970*/  IMAD.MOV.U32 R0, RZ, RZ, R17 ;  /* 0x000000ffff007224 */ /* 0x004fe400078e0011 */
[----:B------:R-:W-:Y:S04]  /*22980*/  STL [R1+0x1328], R16 ;  /* 0x0013281001007387 */ /* 0x000fe80000100800 */
[----:B------:R-:W2:Y:S04]  /*22990*/  LDL.LU.64 R18, [R1+0x1380] ;  /* 0x0013800001127983 */ /* 0x000ea80000300a00 */
[----:B------:R4:W-:Y:S02]  /*229a0*/  STL [R1+0x1324], R0 ;  /* 0x0013240001007387 */ /* 0x0009e40000100800 */
[----:B----4-:R-:W-:-:S02]  /*229b0*/  IMAD.MOV.U32 R0, RZ, RZ, R15 ;  /* 0x000000ffff007224 */ /* 0x010fc400078e000f */
[----:B------:R-:W-:Y:S04]  /*229c0*/  STL [R1+0x1330], R14 ;  /* 0x0013300e01007387 */ /* 0x000fe80000100800 */
[----:B------:R-:W4:Y:S04]  /*229d0*/  LDL.LU.64 R16, [R1+0x1388] ;  /* 0x0013880001107983 */ /* 0x000f280000300a00 */
[----:B------:R5:W-:Y:S02]  /*229e0*/  STL [R1+0x132c], R0 ;  /* 0x00132c0001007387 */ /* 0x000be40000100800 */
[----:B-----5:R-:W-:-:S02]  /*229f0*/  IMAD.MOV.U32 R0, RZ, RZ, R13 ;  /* 0x000000ffff007224 */ /* 0x020fc400078e000d */
[----:B------:R-:W-:Y:S04]  /*22a00*/  STL [R1+0x1338], R12 ;  /* 0x0013380c01007387 */ /* 0x000fe80000100800 */
[----:B------:R-:W5:Y:S04]  /*22a10*/  LDL.LU.64 R14, [R1+0x1390] ;  /* 0x00139000010e7983 */ /* 0x000f680000300a00 */
[----:B------:R0:W-:Y:S02]  /*22a20*/  STL [R1+0x1334], R0 ;  /* 0x0013340001007387 */ /* 0x0001e40000100800 */
[----:B0-----:R-:W-:-:S02]  /*22a30*/  IMAD.MOV.U32 R0, RZ, RZ, R27 ;  /* 0x000000ffff007224 */ /* 0x001fc400078e001b */
[----:B------:R-:W-:Y:S04]  /*22a40*/  STL [R1+0x1340], R26 ;  /* 0x0013401a01007387 */ /* 0x000fe80000100800 */
[----:B------:R-:W5:Y:S04]  /*22a50*/  LDL.LU.64 R12, [R1+0x1d8] ;  /* 0x0001d800010c7983 */ /* 0x000f680000300a00 */
[----:B------:R0:W-:Y:S04]  /*22a60*/  STL [R1+0x133c], R0 ;  /* 0x00133c0001007387 */ /* 0x0001e80000100800 */
[----:B---3--:R1:W-:Y:S01]  /*22a70*/  STL [R1+0x1348], R10 ;  /* 0x0013480a01007387 */ /* 0x0083e20000100800 */
[----:B0-----:R-:W-:-:S03]  /*22a80*/  IMAD.MOV.U32 R0, RZ, RZ, R11 ;  /* 0x000000ffff007224 */ /* 0x001fc600078e000b */
[----:B------:R-:W3:Y:S04]  /*22a90*/  LDL.LU.64 R26, [R1+0x13a0] ;  /* 0x0013a000011a7983 */ /* 0x000ee80000300a00 */
[----:B------:R-:W-:Y:S04]  /*22aa0*/  STL [R1+0x1350], R28 ;  /* 0x0013501c01007387 */ /* 0x000fe80000100800 */
[----:B------:R0:W-:Y:S04]  /*22ab0*/  STL [R1+0x1344], R0 ;  /* 0x0013440001007387 */ /* 0x0001e80000100800 */
[----:B-1----:R-:W3:Y:S01]  /*22ac0*/  LDL.LU.64 R10, [R1+0x13a8] ;  /* 0x0013a800010a7983 */ /* 0x002ee20000300a00 */
[----:B0-----:R-:W-:-:S03]  /*22ad0*/  IMAD.MOV.U32 R0, RZ, RZ, R29 ;  /* 0x000000ffff007224 */ /* 0x001fc600078e001d */
[----:B------:R-:W-:Y:S04]  /*22ae0*/  STL [R1+0x1358], R22 ;  /* 0x0013581601007387 */ /* 0x000fe80000100800 */
[----:B------:R0:W-:Y:S04]  /*22af0*/  STL [R1+0x134c], R0 ;  /* 0x00134c0001007387 */ /* 0x0001e80000100800 */
[----:B------:R-:W3:Y:S01]  /*22b00*/  LDL.LU.64 R28, [R1+0x13b0] ;  /* 0x0013b000011c7983 */ /* 0x000ee20000300a00 */
        /* <DEDUP_REMOVED lines=14> */
[----:B------:R0:W-:Y:S02]  /*22bf0*/  STL [R1+0x136c], R0 ;  /* 0x00136c0001007387 */ /* 0x0001e40000100800 */
[----:B0-----:R-:W-:Y:S02]  /*22c00*/  IMAD.MOV.U32 R0, RZ, RZ, R3 ;  /* 0x000000ffff007224 */ /* 0x001fe400078e0003 */
[----:B------:R-:W3:Y:S04]  /*22c10*/  LDL.LU.64 R2, [R1+0x13d0] ;  /* 0x0013d00001027983 */ /* 0x000ee80000300a00 */
[----:B------:R2:W-:Y:S02]  /*22c20*/  STL [R1+0x1374], R0 ;  /* 0x0013740001007387 */ /* 0x0005e40000100800 */
[----:B--2---:R-:W-:-:S02]  /*22c30*/  IMAD.MOV.U32 R0, RZ, RZ, R19 ;  /* 0x000000ffff007224 */ /* 0x004fc400078e0013 */
        /* <DEDUP_REMOVED lines=13> */
[----:B---3--:R-:W-:Y:S04]  /*22d10*/  STL [R1+0x13a0], R26 ;  /* 0x0013a01a01007387 */ /* 0x008fe80000100800 */
        /* <DEDUP_REMOVED lines=23> */
[----:B------:R-:W3:Y:S04]  /*22e90*/  LDL.LU.64 R20, [R1+0x1420] ;  /* 0x0014200001147983 */ /* 0x000ee80000300a00 */
[----:B------:R0:W-:Y:S04]  /*22ea0*/  STL [R1+0x13c4], R0 ;  /* 0x0013c40001007387 */ /* 0x0001e80000100800 */
[----:B------:R1:W-:Y:S01]  /*22eb0*/  STL [R1+0x13d0], R2 ;  /* 0x0013d00201007387 */ /* 0x0003e20000100800 */
[----:B0-----:R-:W-:-:S03]  /*22ec0*/  IMAD.MOV.U32 R0, RZ, RZ, R3 ;  /* 0x000000ffff007224 */ /* 0x001fc600078e0003 */
[----:B-1----:R-:W3:Y:S04]  /*22ed0*/  LDL.LU.64 R2, [R1+0x1428] ;  /* 0x0014280001027983 */ /* 0x002ee80000300a00 */
[----:B------:R0:W-:Y:S04]  /*22ee0*/  STL [R1+0x13cc], R0 ;  /* 0x0013cc0001007387 */ /* 0x0001e80000100800 */
[----:B--2---:R1:W-:Y:S01]  /*22ef0*/  STL [R1+0x13d8], R18 ;  /* 0x0013d81201007387 */ /* 0x0043e20000100800 */
[----:B0-----:R-:W-:-:S03]  /*22f00*/  IMAD.MOV.U32 R0, RZ, RZ, R19 ;  /* 0x000000ffff007224 */ /* 0x001fc600078e0013 */
[----:B------:R-:W2:Y:S04]  /*22f10*/  LDL.LU.64 R22, [R1+0x1430] ;  /* 0x0014300001167983 */ /* 0x000ea80000300a00 */
[----:B----4-:R-:W-:Y:S04]  /*22f20*/  STL [R1+0x13e0], R16 ;  /* 0x0013e01001007387 */ /* 0x010fe80000100800 */
[----:B------:R0:W-:Y:S04]  /*22f30*/  STL [R1+0x13d4], R0 ;  /* 0x0013d40001007387 */ /* 0x0001e80000100800 */
[----:B-1----:R-:W4:Y:S01]  /*22f40*/  LDL.LU.64 R18, [R1+0x120] ;  /* 0x0001200001127983 */ /* 0x002f220000300a00 */
[----:B0-----:R-:W-:-:S03]  /*22f50*/  IMAD.MOV.U32 R0, RZ, RZ, R17 ;  /* 0x000000ffff007224 */ /* 0x001fc600078e0011 */
[----:B-----5:R-:W-:Y:S04]  /*22f60*/  STL [R1+0x13e8], R14 ;  /* 0x0013e80e01007387 */ /* 0x020fe80000100800 */
[----:B------:R0:W-:Y:S04]  /*22f70*/  STL [R1+0x13dc], R0 ;  /* 0x0013dc0001007387 */ /* 0x0001e80000100800 */
[----:B------:R-:W5:Y:S04]  /*22f80*/  LDL.LU.64 R16, [R1+0x1440] ;  /* 0x0014400001107983 */ /* 0x000f680000300a00 */
[----:B------:R-:W5:Y:S01]  /*22f90*/  LDL.LU.64 R4, [R1+0x1448] ;  /* 0x0014480001047983 */ /* 0x000f620000300a00 */
[----:B0-----:R-:W-:-:S05]  /*22fa0*/  IMAD.MOV.U32 R0, RZ, RZ, R15 ;  /* 0x000000ffff007224 */ /* 0x001fca00078e000f */
[----:B------:R0:W-:Y:S04]  /*22fb0*/  STL [R1+0x13e4], R0 ;  /* 0x0013e40001007387 */ /* 0x0001e80000100800 */
[----:B---3--:R-:W-:Y:S01]  /*22fc0*/  STL [R1+0x13f0], R12 ;  /* 0x0013f00c01007387 */ /* 0x008fe20000100800 */
[----:B0-----:R-:W-:-:S03]  /*22fd0*/  IMAD.MOV.U32 R0, RZ, RZ, R13 ;  /* 0x000000ffff007224 */ /* 0x001fc600078e000d */
[----:B------:R-:W3:Y:S04]  /*22fe0*/  LDL.LU.64 R14, [R1+0x1450] ;  /* 0x00145000010e7983 */ /* 0x000ee80000300a00 */
[----:B------:R0:W-:Y:S02]  /*22ff0*/  STL [R1+0x13ec], R0 ;  /* 0x0013ec0001007387 */ /* 0x0001e40000100800 */
[----:B0-----:R-:W-:Y:S02]  /*23000*/  IMAD.MOV.U32 R0, RZ, RZ, R27 ;  /* 0x000000ffff007224 */ /* 0x001fe400078e001b */
[----:B------:R-:W-:Y:S04]  /*23010*/  STL [R1+0x13f8], R26 ;  /* 0x0013f81a01007387 */ /* 0x000fe80000100800 */
[----:B------:R-:W3:Y:S04]  /*23020*/  LDL.LU.64 R12, [R1+0x108] ;  /* 0x00010800010c7983 */ /* 0x000ee80000300a00 */
[----:B------:R0:W-:Y:S04]  /*23030*/  STL [R1+0x13f4], R0 ;  /* 0x0013f40001007387 */ /* 0x0001e80000100800 */
[----:B------:R1:W-:Y:S01]  /*23040*/  STL [R1+0x1400], R10 ;  /* 0x0014000a01007387 */ /* 0x0003e20000100800 */
[----:B0-----:R-:W-:-:S03]  /*23050*/  IMAD.MOV.U32 R0, RZ, RZ, R11 ;  /* 0x000000ffff007224 */ /* 0x001fc600078e000b */
[----:B------:R-:W3:Y:S04]  /*23060*/  LDL.LU.64 R26, [R1+0x1460] ;  /* 0x00146000011a7983 */ /* 0x000ee80000300a00 */
[----:B------:R-:W-:Y:S04]  /*23070*/  STL [R1+0x1408], R28 ;  /* 0x0014081c01007387 */ /* 0x000fe80000100800 */
[----:B------:R0:W-:Y:S04]  /*23080*/  STL [R1+0x13fc], R0 ;  /* 0x0013fc0001007387 */ /* 0x0001e80000100800 */
[----:B-1----:R-:W3:Y:S01]  /*23090*/  LDL.LU.64 R10, [R1+0x1468] ;  /* 0x00146800010a7983 */ /* 0x002ee20000300a00 */
[----:B0-----:R-:W-:-:S05]  /*230a0*/  IMAD.MOV.U32 R0, RZ, RZ, R29 ;  /* 0x000000ffff007224 */ /* 0x001fca00078e001d */
[----:B------:R0:W-:Y:S04]  /*230b0*/  STL [R1+0x1404], R0 ;  /* 0x0014040001007387 */ /* 0x0001e80000100800 */
[----:B------:R-:W-:Y:S04]  /*230c0*/  STL [R1+0x1410], R24 ;  /* 0x0014101801007387 */ /* 0x000fe80000100800 */
[----:B------:R-:W3:Y:S01]  /*230d0*/  LDL.LU.64 R28, [R1+0x1470] ;  /* 0x00147000011c7983 */ /* 0x000ee20000300a00 */
[----:B0-----:R-:W-:-:S03]  /*230e0*/  IMAD.MOV.U32 R0, RZ, RZ, R25 ;  /* 0x000000ffff007224 */ /* 0x001fc600078e0019 */
[----:B------:R-:W-:Y:S04]  /*230f0*/  STL [R1+0x1418], R6 ;  /* 0x0014180601007387 */ /* 0x000fe80000100800 */
[----:B------:R0:W-:Y:S04]  /*23100*/  STL [R1+0x140c], R0 ;  /* 0x00140c0001007387 */ /* 0x0001e80000100800 */
[----:B------:R-:W-:Y:S01]  /*23110*/  STL [R1+0x1420], R20 ;  /* 0x0014201401007387 */ /* 0x000fe20000100800 */
[----:B0-----:R-:W-:-:S05]  /*23120*/  IMAD.MOV.U32 R0, RZ, RZ, R7 ;  /* 0x000000ffff007224 */ /* 0x001fca00078e0007 */
[----:B------:R0:W-:Y:S02]  /*23130*/  STL [R1+0x1414], R0 ;  /* 0x0014140001007387 */ /* 0x0001e40000100800 */
[----:B0-----:R-:W-:Y:S02]  /*23140*/  IMAD.MOV.U32 R0, RZ, RZ, R21 ;  /* 0x000000ffff007224 */ /* 0x001fe400078e0015 */
[----:B------:R-:W3:Y:S04]  /*23150*/  LDL.LU.64 R20, [R1+0xe0] ;  /* 0x0000e00001147983 */ /* 0x000ee80000300a00 */
[----:B------:R0:W-:Y:S04]  /*23160*/  STL [R1+0x141c], R0 ;  /* 0x00141c0001007387 */ /* 0x0001e80000100800 */
[----:B------:R1:W-:Y:S01]  /*23170*/  STL [R1+0x1428], R2 ;  /* 0x0014280201007387 */ /* 0x0003e20000100800 */
[----:B0-----:R-:W-:-:S03]  /*23180*/  IMAD.MOV.U32 R0, RZ, RZ, R3 ;  /* 0x000000ffff007224 */ /* 0x001fc600078e0003 */
[----:B--2---:R-:W-:Y:S04]  /*23190*/  STL [R1+0x1430], R22 ;  /* 0x0014301601007387 */ /* 0x004fe80000100800 */
[----:B------:R0:W-:Y:S04]  /*231a0*/  STL [R1+0x1424], R0 ;  /* 0x0014240001007387 */ /* 0x0001e80000100800 */
[----:B-1----:R-:W2:Y:S01]  /*231b0*/  LDL.LU.64 R2, [R1+0x1480] ;  /* 0x0014800001027983 */ /* 0x002ea20000300a00 */
[----:B0-----:R-:W-:-:S03]  /*231c0*/  IMAD.MOV.U32 R0, RZ, RZ, R23 ;  /* 0x000000ffff007224 */ /* 0x001fc600078e0017 */
[----:B----4-:R-:W-:Y:S04]  /*231d0*/  STL [R1+0x1438], R18 ;  /* 0x0014381201007387 */ /* 0x010fe80000100800 */
[----:B------:R0:W-:Y:S02]  /*231e0*/  STL [R1+0x142c], R0 ;  /* 0x00142c0001007387 */ /* 0x0001e40000100800 */
[----:B0-----:R-:W-:Y:S02]  /*231f0*/  IMAD.MOV.U32 R0, RZ, RZ, R19 ;  /* 0x000000ffff007224 */ /* 0x001fe400078e0013 */
[----:B------:R-:W4:Y:S04]  /*23200*/  LDL.LU.64 R18, [R1+0x1488] ;  /* 0x0014880001127983 */ /* 0x000f280000300a00 */
[----:B------:R0:W-:Y:S04]  /*23210*/  STL [R1+0x1434], R0 ;  /* 0x0014340001007387 */ /* 0x0001e80000100800 */
[----:B-----5:R1:W-:Y:S01]  /*23220*/  STL [R1+0x1440], R16 ;  /* 0x0014401001007387 */ /* 0x0203e20000100800 */
[----:B0-----:R-:W-:-:S03]  /*23230*/  IMAD.MOV.U32 R0, RZ, RZ, R17 ;  /* 0x000000ffff007224 */ /* 0x001fc600078e0011 */
[----:B------:R-:W-:Y:S04]  /*23240*/  STL [R1+0x1448], R4 ;  /* 0x0014480401007387 */ /* 0x000fe80000100800 */
[----:B------:R0:W-:Y:S04]  /*23250*/  STL [R1+0x143c], R0 ;  /* 0x00143c0001007387 */ /* 0x0001e80000100800 */
[----:B-1----:R-:W5:Y:S01]  /*23260*/  LDL.LU.64 R16, [R1+0x1490] ;  /* 0x0014900001107983 */ /* 0x002f620000300a00 */
[----:B0-----:R-:W-:-:S03]  /*23270*/  IMAD.MOV.U32 R0, RZ, RZ, R5 ;  /* 0x000000ffff007224 */ /* 0x001fc600078e0005 */
[----:B---3--:R-:W-:Y:S04]  /*23280*/  STL [R1+0x1450], R14 ;  /* 0x0014500e01007387 */ /* 0x008fe80000100800 */
[----:B------:R0:W-:Y:S02]  /*23290*/  STL [R1+0x1444], R0 ;  /* 0x0014440001007387 */ /* 0x0001e40000100800 */
[----:B0-----:R-:W-:Y:S02]  /*232a0*/  IMAD.MOV.U32 R0, RZ, RZ, R15 ;  /* 0x000000ffff007224 */ /* 0x001fe400078e000f */
[----:B------:R-:W3:Y:S04]  /*232b0*/  LDL.LU.64 R14, [R1+0xb8] ;  /* 0x0000b800010e7983 */ /* 0x000ee80000300a00 */
[----:B------:R0:W-:Y:S04]  /*232c0*/  STL [R1+0x144c], R0 ;  /* 0x00144c0001007387 */ /* 0x0001e80000100800 */
[----:B------:R1:W-:Y:S01]  /*232d0*/  STL [R1+0x1458], R12 ;  /* 0x0014580c01007387 */ /* 0x0003e20000100800 */
[----:B0-----:R-:W-:-:S03]  /*232e0*/  IMAD.MOV.U32 R0, RZ, RZ, R13 ;  /* 0x000000ffff007224 */ /* 0x001fc600078e000d */
[----:B------:R-:W-:Y:S04]  /*232f0*/  STL [R1+0x1460], R26 ;  /* 0x0014601a01007387 */ /* 0x000fe80000100800 */
[----:B------:R0:W-:Y:S04]  /*23300*/  STL [R1+0x1454], R0 ;  /* 0x0014540001007387 */ /* 0x0001e80000100800 */
[----:B-1----:R-:W3:Y:S01]  /*23310*/  LDL.LU.64 R12, [R1+0x14a0] ;  /* 0x0014a000010c7983 */ /* 0x002ee20000300a00 */
[----:B0-----:R-:W-:-:S03]  /*23320*/  IMAD.MOV.U32 R0, RZ, RZ, R27 ;  /* 0x000000ffff007224 */ /* 0x001fc600078e001b */
[----:B------:R-:W3:Y:S04]  /*23330*/  LDL.LU.64 R26, [R1+0x14a8] ;  /* 0x0014a800011a7983 */ /* 0x000ee80000300a00 */
[----:B------:R0:W-:Y:S04]  /*23340*/  STL [R1+0x145c], R0 ;  /* 0x00145c0001007387 */ /* 0x0001e80000100800 */
[----:B------:R1:W-:Y:S01]  /*23350*/  STL [R1+0x1468], R10 ;  /* 0x0014680a01007387 */ /* 0x0003e20000100800 */
[----:B0-----:R-:W-:-:S03]  /*23360*/  IMAD.MOV.U32 R0, RZ, RZ, R11 ;  /* 0x000000ffff007224 */ /* 0x001fc600078e000b */
[----:B------:R-:W-:Y:S04]  /*23370*/  STL [R1+0x1470], R28 ;  /* 0x0014701c01007387 */ /* 0x000fe80000100800 */
[----:B------:R0:W-:Y:S04]  /*23380*/  STL [R1+0x1464], R0 ;  /* 0x0014640001007387 */ /* 0x0001e80000100800 */
[----:B-1----:R-:W2:Y:S01]  /*23390*/  LDL.LU.64 R10, [R1+0x98] ;  /* 0x00009800010a7983 */ /* 0x002ea20000300a00 */
[----:B0-----:R-:W-:-:S03]  /*233a0*/  IMAD.MOV.U32 R0, RZ, RZ, R29 ;  /* 0x000000ffff007224 */ /* 0x001fc600078e001d */
[----:B--2---:R0:W-:Y:S04]  /*233b0*/  STL.64 [R1+0x17c0], R10 ;  /* 0x0017c00a01007387 */ /* 0x0041e80000100a00 */
[----:B0-----:R-:W2:Y:S04]  /*233c0*/  LDL.LU.64 R10, [R1+0x14b0] ;  /* 0x0014b000010a7983 */ /* 0x001ea80000300a00 */
[----:B------:R-:W2:Y:S04]  /*233d0*/  LDL.LU.64 R28, [R1+0x14c0] ;  /* 0x0014c000011c7983 */ /* 0x000ea80000300a00 */
[----:B------:R0:W-:Y:S04]  /*233e0*/  STL [R1+0x146c], R0 ;  /* 0x00146c0001007387 */ /* 0x0001e80000100800 */
[----:B------:R-:W-:Y:S04]  /*233f0*/  STL [R1+0x1478], R20 ;  /* 0x0014781401007387 */ /* 0x000fe80000100800 */
[----:B------:R-:W2:Y:S01]  /*23400*/  LDL.LU.64 R8, [R1+0x14c8] ;  /* 0x0014c80001087983 */ /* 0x000ea20000300a00 */
[----:B0-----:R-:W-:-:S03]  /*23410*/  IMAD.MOV.U32 R0, RZ, RZ, R21 ;  /* 0x000000ffff007224 */ /* 0x001fc600078e0015 */
[----:B------:R-:W2:Y:S04]  /*23420*/  LDL.LU.64 R24, [R1+0x14d0] ;  /* 0x0014d00001187983 */ /* 0x000ea80000300a00 */
[----:B------:R0:W-:Y:S04]  /*23430*/  STL [R1+0x1474], R0 ;  /* 0x0014740001007387 */ /* 0x0001e80000100800 */
[----:B------:R-:W-:Y:S04]  /*23440*/  STL [R1+0x1480], R2 ;  /* 0x0014800201007387 */ /* 0x000fe80000100800 */
[----:B------:R-:W2:Y:S01]  /*23450*/  LDL.LU.64 R6, [R1+0x90] ;  /* 0x0000900001067983 */ /* 0x000ea20000300a00 */
[----:B0-----:R-:W-:-:S03]  /*23460*/  IMAD.MOV.U32 R0, RZ, RZ, R3 ;  /* 0x000000ffff007224 */ /* 0x001fc600078e0003 */
[----:B------:R-:W2:Y:S04]  /*23470*/  LDL.LU.64 R22, [R1+0x14e0] ;  /* 0x0014e00001167983 */ /* 0x000ea80000300a00 */
[----:B------:R0:W-:Y:S04]  /*23480*/  STL [R1+0x147c], R0 ;  /* 0x00147c0001007387 */ /* 0x0001e80000100800 */
[----:B----4-:R-:W-:Y:S04]  /*23490*/  STL [R1+0x1488], R18 ;  /* 0x0014881201007387 */ /* 0x010fe80000100800 */
[----:B------:R-:W4:Y:S01]  /*234a0*/  LDL.LU.64 R4, [R1+0x14e8] ;  /* 0x0014e80001047983 */ /* 0x000f220000300a00 */
[----:B0-----:R-:W-:-:S03]  /*234b0*/  IMAD.MOV.U32 R0, RZ, RZ, R19 ;  /* 0x000000ffff007224 */ /* 0x001fc600078e0013 */
[----:B------:R-:W4:Y:S04]  /*234c0*/  LDL.LU.64 R20, [R1+0x14f0] ;  /* 0x0014f00001147983 */ /* 0x000f280000300a00 */
[----:B------:R0:W-:Y:S04]  /*234d0*/  STL [R1+0x1484], R0 ;  /* 0x0014840001007387 */ /* 0x0001e80000100800 */
[----:B-----5:R1:W-:Y:S04]  /*234e0*/  STL [R1+0x1490], R16 ;  /* 0x0014901001007387 */ /* 0x0203e80000100800 */
[----:B------:R-:W5:Y:S01]  /*234f0*/  LDL.LU.64 R2, [R1+0x88] ;  /* 0x0000880001027983 */ /* 0x000f620000300a00 */
[----:B0-----:R-:W-:-:S03]  /*23500*/  IMAD.MOV.U32 R0, RZ, RZ, R17 ;  /* 0x000000ffff007224 */ /* 0x001fc600078e0011 */
[----:B------:R-:W5:Y:S04]  /*23510*/  LDL.LU.64 R18, [R1+0x1500] ;  /* 0x0015000001127983 */ /* 0x000f680000300a00 */
[----:B------:R0:W-:Y:S04]  /*23520*/  STL [R1+0x148c], R0 ;  /* 0x00148c0001007387 */ /* 0x0001e80000100800 */
[----:B---3--:R3:W-:Y:S04]  /*23530*/  STL [R1+0x1498], R14 ;  /* 0x0014980e01007387 */ /* 0x0087e80000100800 */
[----:B-1----:R-:W5:Y:S01]  /*23540*/  LDL.LU.64 R16, [R1+0x1508] ;  /* 0x0015080001107983 */ /* 0x002f620000300a00 */
[----:B0-----:R-:W-:-:S03]  /*23550*/  IMAD.MOV.U32 R0, RZ, RZ, R15 ;  /* 0x000000ffff007224 */ /* 0x001fc600078e000f */
[----:B---3--:R-:W3:Y:S04]  /*23560*/  LDL.LU.64 R14, [R1+0x1510] ;  /* 0x00151000010e7983 */ /* 0x008ee80000300a00 */
        /* <DEDUP_REMOVED lines=9> */
[----:B--2---:R1:W-:Y:S01]  /*23600*/  STL [R1+0x14b0], R10 ;  /* 0x0014b00a01007387 */ /* 0x0043e20000100800 */
[----:B0-----:R-:W-:-:S03]  /*23610*/  IMAD.MOV.U32 R0, RZ, RZ, R11 ;  /* 0x000000ffff007224 */ /* 0x001fc600078e000b */
[----:B-1----:R-:W2:Y:S04]  /*23620*/  LDL.LU.64 R10, [R1+0x17c0] ;  /* 0x0017c000010a7983 */ /* 0x002ea80000300a00 */
[----:B--2---:R-:W-:Y:S04]  /*23630*/  STL [R1+0x14b8], R10 ;  /* 0x0014b80a01007387 */ /* 0x004fe80000100800 */
[----:B------:R0:W-:Y:S02]  /*23640*/  STL [R1+0x14ac], R0 ;  /* 0x0014ac0001007387 */ /* 0x0001e40000100800 */
[----:B0-----:R-:W-:-:S02]  /*23650*/  IMAD.MOV.U32 R0, RZ, RZ, R11 ;  /* 0x000000ffff007224 */ /* 0x001fc400078e000b */
[----:B------:R-:W2:Y:S04]  /*23660*/  LDL.LU.64 R10, [R1+0x17b8] ;  /* 0x0017b800010a7983 */ /* 0x000ea80000300a00 */
[----:B------:R0:W-:Y:S04]  /*23670*/  STL [R1+0x14c0], R28 ;  /* 0x0014c01c01007387 */ /* 0x0001e80000100800 */
[----:B------:R1:W-:Y:S01]  /*23680*/  STL [R1+0x14b4], R0 ;  /* 0x0014b40001007387 */ /* 0x0003e20000100800 */
[----:B0-----:R-:W0:Y:S01]  /*23690*/  LDC R28, c[0x0][0x23c] ;  /* 0x00008f00ff1c7b82 */ /* 0x001e220000000800 */
[----:B-1----:R-:W-:-:S02]  /*236a0*/  IMAD.MOV.U32 R0, RZ, RZ, R29 ;  /* 0x000000ffff007224 */ /* 0x002fc400078e001d */
[----:B------:R-:W2:Y:S04]  /*236b0*/  LDL.LU R29, [R1+0x17b4] ;  /* 0x0017b400011d7983 */ /* 0x000ea80000300800 */
[----:B------:R-:W-:Y:S04]  /*236c0*/  STL [R1+0x14c8], R8 ;  /* 0x0014c80801007387 */ /* 0x000fe80000100800 */
[----:B------:R1:W-:Y:S04]  /*236d0*/  STL [R1+0x14bc], R0 ;  /* 0x0014bc0001007387 */ /* 0x0003e80000100800 */
[----:B------:R-:W-:Y:S01]  /*236e0*/  STL [R1+0x14d0], R24 ;  /* 0x0014d01801007387 */ /* 0x000fe20000100800 */
[----:B-1----:R-:W-:-:S05]  /*236f0*/  IMAD.MOV.U32 R0, RZ, RZ, R9 ;  /* 0x000000ffff007224 */ /* 0x002fca00078e0009 */
[----:B------:R1:W-:Y:S04]  /*23700*/  STL [R1+0x14c4], R0 ;  /* 0x0014c40001007387 */ /* 0x0003e80000100800 */
[----:B------:R-:W-:Y:S01]  /*23710*/  STL [R1+0x14d8], R6 ;  /* 0x0014d80601007387 */ /* 0x000fe20000100800 */
[----:B-1----:R-:W-:-:S05]  /*23720*/  IMAD.MOV.U32 R0, RZ, RZ, R25 ;  /* 0x000000ffff007224 */ /* 0x002fca00078e0019 */
[----:B------:R1:W-:Y:S04]  /*23730*/  STL [R1+0x14cc], R0 ;  /* 0x0014cc0001007387 */ /* 0x0003e80000100800 */
[----:B------:R-:W-:Y:S01]  /*23740*/  STL [R1+0x14e0], R22 ;  /* 0x0014e01601007387 */ /* 0x000fe20000100800 */
[----:B-1----:R-:W-:-:S05]  /*23750*/  IMAD.MOV.U32 R0, RZ, RZ, R7 ;  /* 0x000000ffff007224 */ /* 0x002fca00078e0007 */
[----:B------:R1:W-:Y:S04]  /*23760*/  STL [R1+0x14d4], R0 ;  /* 0x0014d40001007387 */ /* 0x0003e80000100800 */
[----:B----4-:R-:W-:Y:S01]  /*23770*/  STL [R1+0x14e8], R4 ;  /* 0x0014e80401007387 */ /* 0x010fe20000100800 */
[----:B-1----:R-:W-:-:S05]  /*23780*/  IMAD.MOV.U32 R0, RZ, RZ, R23 ;  /* 0x000000ffff007224 */ /* 0x002fca00078e0017 */
[----:B------:R1:W-:Y:S04]  /*23790*/  STL [R1+0x14dc], R0 ;  /* 0x0014dc0001007387 */ /* 0x0003e80000100800 */
[----:B------:R-:W-:Y:S01]  /*237a0*/  STL [R1+0x14f0], R20 ;  /* 0x0014f01401007387 */ /* 0x000fe20000100800 */
[----:B-1----:R-:W-:-:S05]  /*237b0*/  IMAD.MOV.U32 R0, RZ, RZ, R5 ;  /* 0x000000ffff007224 */ /* 0x002fca00078e0005 */
[----:B------:R1:W-:Y:S04]  /*237c0*/  STL [R1+0x14e4], R0 ;  /* 0x0014e40001007387 */ /* 0x0003e80000100800 */
[----:B-----5:R-:W-:Y:S01]  /*237d0*/  STL [R1+0x14f8], R2 ;  /* 0x0014f80201007387 */ /* 0x020fe20000100800 */
        /* <DEDUP_REMOVED lines=8> */
[----:B---3--:R-:W-:Y:S01]  /*23860*/  STL [R1+0x1510], R14 ;  /* 0x0015100e01007387 */ /* 0x008fe20000100800 */
[----:B-1----:R-:W-:-:S05]  /*23870*/  IMAD.MOV.U32 R0, RZ, RZ, R17 ;  /* 0x000000ffff007224 */ /* 0x002fca00078e0011 */
[----:B------:R1:W-:Y:S02]  /*23880*/  STL [R1+0x1504], R0 ;  /* 0x0015040001007387 */ /* 0x0003e40000100800 */
[----:B-1----:R-:W-:Y:S02]  /*23890*/  IMAD.MOV.U32 R0, RZ, RZ, R15 ;  /* 0x000000ffff007224 */ /* 0x002fe400078e000f */
[----:B0-----:R-:W-:Y:S01]  /*238a0*/  IMAD.SHL.U32 R28, R28, 0x80, RZ ;  /* 0x000000801c1c7824 */ /* 0x001fe200078e00ff */
[----:B------:R-:W-:-:S04]  /*238b0*/  USHF.L.U32 UR6, UR6, 0x7, URZ ;  /* 0x0000000706067899 */ /* 0x000fc8000800063f */
[----:B------:R-:W-:Y:S01]  /*238c0*/  SHF.R.S32.HI R3, RZ, 0x1f, R28 ;  /* 0x0000001fff037819 */ /* 0x000fe2000001141c */
[----:B------:R-:W-:Y:S01]  /*238d0*/  UMOV UR4, URZ ;  /* 0x0000003f00047c82 */ /* 0x000fe20008000000 */
[----:B------:R-:W-:Y:S01]  /*238e0*/  USHF.R.S32.HI UR7, URZ, 0x1f, UR6 ;  /* 0x0000001f3f077899 */ /* 0x000fe20008011406 */
[----:B--2---:R-:W-:Y:S04]  /*238f0*/  STL [R1+0x1518], R10 ;  /* 0x0015180a01007387 */ /* 0x004fe80000100800 */
[----:B------:R0:W-:Y:S04]  /*23900*/  STL [R1+0x150c], R0 ;  /* 0x00150c0001007387 */ /* 0x0001e80000100800 */
[----:B------:R-:W-:Y:S01]  /*23910*/  STL [R1+0x1514], R11 ;  /* 0x0015140b01007387 */ /* 0x000fe20000100800 */
[----:B0-----:R-:W-:-:S03]  /*23920*/  IMAD.MOV.U32 R0, RZ, RZ, R13 ;  /* 0x000000ffff007224 */ /* 0x001fc600078e000d */
[----:B------:R-:W-:Y:S04]  /*23930*/  STL [R1+0x1520], R12 ;  /* 0x0015200c01007387 */ /* 0x000fe80000100800 */
[----:B------:R-:W-:Y:S04]  /*23940*/  STL [R1+0x1528], R26 ;  /* 0x0015281a01007387 */ /* 0x000fe80000100800 */
[----:B------:R0:W-:Y:S02]  /*23950*/  STL [R1+0x151c], R0 ;  /* 0x00151c0001007387 */ /* 0x0001e40000100800 */
[----:B0-----:R-:W-:-:S05]  /*23960*/  IMAD.MOV.U32 R0, RZ, RZ, R27 ;  /* 0x000000ffff007224 */ /* 0x001fca00078e001b */
[----:B------:R0:W-:Y:S04]  /*23970*/  STL [R1+0x1524], R0 ;  /* 0x0015240001007387 */ /* 0x0001e80000100800 */
[----:B------:R1:W-:Y:S04]  /*23980*/  STL [R1+0x410], RZ ;  /* 0x000410ff01007387 */ /* 0x0003e80000100800 */
[----:B------:R1:W-:Y:S04]  /*23990*/  STL [R1+0x414], RZ ;  /* 0x000414ff01007387 */ /* 0x0003e80000100800 */
[----:B------:R1:W-:Y:S04]  /*239a0*/  STL [R1+0x418], RZ ;  /* 0x000418ff01007387 */ /* 0x0003e80000100800 */
[----:B------:R1:W-:Y:S04]  /*239b0*/  STL [R1+0x41c], RZ ;  /* 0x00041cff01007387 */ /* 0x0003e80000100800 */
[----:B------:R1:W-:Y:S01]  /*239c0*/  STL [R1+0x400], RZ ;  /* 0x000400ff01007387 */ /* 0x0003e20000100800 */
[----:B------:R-:W2:Y:S03]  /*239d0*/  LDC R27, c[0x0][0x230] ;  /* 0x00008c00ff1b7b82 */ /* 0x000ea60000000800 */
[----:B------:R1:W-:Y:S01]  /*239e0*/  STL [R1+0x404], RZ ;  /* 0x000404ff01007387 */ /* 0x0003e20000100800 */
[----:B------:R-:W-:-:S02]  /*239f0*/  USHF.L.U32 UR10, UR6, 0x1, URZ ;  /* 0x00000001060a7899 */ /* 0x000fc4000800063f */
[----:B------:R-:W-:Y:S01]  /*23a00*/  USHF.L.U64.HI UR7, UR6, 0x1, UR7 ;  /* 0x0000000106077899 */ /* 0x000fe20008010207 */
[----:B------:R1:W-:Y:S01]  /*23a10*/  STL [R1+0x408], RZ ;  /* 0x000408ff01007387 */ /* 0x0003e20000100800 */
[----:B------:R-:W-:-:S03]  /*23a20*/  ULDC UR11, c[0x0][0x230] ;  /* 0x00008c00000b7ab9 */ /* 0x000fc60000000800 */
[----:B------:R1:W-:Y:S04]  /*23a30*/  STL [R1+0x40c], RZ ;  /* 0x00040cff01007387 */ /* 0x0003e80000100800 */
[----:B------:R1:W-:Y:S04]  /*23a40*/  STL [R1+0x3f0], RZ ;  /* 0x0003f0ff01007387 */ /* 0x0003e80000100800 */
[----:B------:R1:W-:Y:S04]  /*23a50*/  STL [R1+0x3f4], RZ ;  /* 0x0003f4ff01007387 */ /* 0x0003e80000100800 */
[----:B------:R1:W-:Y:S01]  /*23a60*/  STL [R1+0x3f8], RZ ;  /* 0x0003f8ff01007387 */ /* 0x0003e20000100800 */
[----:B--2---:R-:W-:-:S03]  /*23a70*/  VIADD R27, R27, 0x7f ;  /* 0x0000007f1b1b7836 */ /* 0x004fc60000000000 */
[----:B------:R1:W-:Y:S04]  /*23a80*/  STL [R1+0x3fc], RZ ;  /* 0x0003fcff01007387 */ /* 0x0003e80000100800 */
[----:B------:R1:W-:Y:S01]  /*23a90*/  STL [R1+0x3e0], RZ ;  /* 0x0003e0ff01007387 */ /* 0x0003e20000100800 */
[----:B0-----:R-:W-:-:S03]  /*23aa0*/  SHF.R.S32.HI R0, RZ, 0x1f, R27 ;  /* 0x0000001fff007819 */ /* 0x001fc6000001141b */
[----:B------:R1:W-:Y:S01]  /*23ab0*/  STL [R1+0x3e4], RZ ;  /* 0x0003e4ff01007387 */ /* 0x0003e20000100800 */
[----:B------:R-:W-:-:S03]  /*23ac0*/  LEA.HI R0, R0, R27, RZ, 0x7 ;  /* 0x0000001b00007211 */ /* 0x000fc600078f38ff */
[----:B------:R1:W-:Y:S01]  /*23ad0*/  STL [R1+0x3e8], RZ ;  /* 0x0003e8ff01007387 */ /* 0x0003e20000100800 */
[----:B------:R-:W-:Y:S02]  /*23ae0*/  SHF.R.S32.HI R2, RZ, 0x7, R0 ;  /* 0x00000007ff027819 */ /* 0x000fe40000011400 */
[C---:B------:R-:W-:Y:S01]  /*23af0*/  SHF.L.U64.HI R0, R28.reuse, 0x1, R3 ;  /* 0x000000011c007819 */ /* 0x040fe20000010203 */
[----:B------:R1:W-:Y:S01]  /*23b00*/  STL [R1+0x3ec], RZ ;  /* 0x0003ecff01007387 */ /* 0x0003e20000100800 */
[----:B------:R-:W-:-:S03]  /*23b10*/  IMAD.SHL.U32 R28, R28, 0x2, RZ ;  /* 0x000000021c1c7824 */ /* 0x000fc600078e00ff */
[----:B------:R1:W-:Y:S04]  /*23b20*/  STL [R1+0x3d0], RZ ;  /* 0x0003d0ff01007387 */ /* 0x0003e80000100800 */
        /* <DEDUP_REMOVED lines=22> */
[----:B------:R1:W-:Y:S01]  /*23c90*/  STL [R1+0x38c], RZ ;  /* 0x00038cff01007387 */ /* 0x0003e20000100800 */
[----:B------:R-:W0:Y:S03]  /*23ca0*/  S2R R27, SR_TID.X ;  /* 0x00000000001b7919 */ /* 0x000e260000002100 */
        /* <DEDUP_REMOVED lines=8> */
[----:B0-----:R-:W-:-:S03]  /*23d30*/  LOP3.LUT R27, R27, 0x3f, RZ, 0xc0, !PT ;  /* 0x0000003f1b1b7812 */ /* 0x001fc600078ec0ff */
[----:B------:R1:W-:Y:S02]  /*23d40*/  STL [R1+0x180], RZ ;  /* 0x000180ff01007387 */ /* 0x0003e40000100800 */
[----:B------:R-:W-:Y:S02]  /*23d50*/  IMAD.SHL.U32 R2, R27, 0x2, RZ ;  /* 0x000000021b027824 */ /* 0x000fe400078e00ff */
[----:B------:R1:W-:Y:S03]  /*23d60*/  STL [R1+0x184], RZ ;  /* 0x000184ff01007387 */ /* 0x0003e60000100800 */
[C---:B------:R-:W-:Y:S01]  /*23d70*/  LOP3.LUT R4, R2.reuse, 0x10, RZ, 0x3c, !PT ;  /* 0x0000001002047812 */ /* 0x040fe200078e3cff */
[----:B------:R1:W-:Y:S01]  /*23d80*/  STL [R1+0x188], RZ ;  /* 0x000188ff01007387 */ /* 0x0003e20000100800 */
[C---:B------:R-:W-:Y:S02]  /*23d90*/  LOP3.LUT R3, R2.reuse, 0x20, RZ, 0x3c, !PT ;  /* 0x0000002002037812 */ /* 0x040fe400078e3cff */
[C---:B------:R-:W-:Y:S01]  /*23da0*/  LOP3.LUT R5, R2.reuse, 0x30, RZ, 0x3c, !PT ;  /* 0x0000003002057812 */ /* 0x040fe200078e3cff */
[----:B------:R1:W-:Y:S01]  /*23db0*/  STL [R1+0x18c], RZ ;  /* 0x00018cff01007387 */ /* 0x0003e20000100800 */
[----:B------:R-:W-:-:S02]  /*23dc0*/  LOP3.LUT R4, R2, 0x40, RZ, 0x3c, !PT ;  /* 0x0000004002047812 */ /* 0x000fc400078e3cff */
[C---:B------:R-:W-:Y:S01]  /*23dd0*/  LOP3.LUT R3, R2.reuse, 0x50, RZ, 0x3c, !PT ;  /* 0x0000005002037812 */ /* 0x040fe200078e3cff */
[----:B------:R1:W-:Y:S01]  /*23de0*/  STL [R1+0x170], RZ ;  /* 0x000170ff01007387 */ /* 0x0003e20000100800 */
[C---:B------:R-:W-:Y:S02]  /*23df0*/  LOP3.LUT R5, R2.reuse, 0x60, RZ, 0x3c, !PT ;  /* 0x0000006002057812 */ /* 0x040fe400078e3cff */
[----:B------:R-:W-:Y:S01]  /*23e00*/  LOP3.LUT R4, R2, 0x70, RZ, 0x3c, !PT ;  /* 0x0000007002047812 */ /* 0x000fe200078e3cff */
[----:B------:R1:W-:Y:S01]  /*23e10*/  STL [R1+0x174], RZ ;  /* 0x000174ff01007387 */ /* 0x0003e20000100800 */
[----:B------:R-:W-:-:S03]  /*23e20*/  LOP3.LUT R3, R29, 0x40, RZ, 0x3c, !PT ;  /* 0x000000401d037812 */ /* 0x000fc600078e3cff */
        /* <DEDUP_REMOVED lines=9> */
[----:B------:R1:W-:Y:S02]  /*23ec0*/  STL [R1+0x11c], RZ ;  /* 0x00011cff01007387 */ /* 0x0003e40000100800 */
.L_x_2:
[----:B-----5:R-:W2:Y:S04]  /*23ed0*/  LDL R5, [R1+0x1610] ;  /* 0x0016100001057983 */ /* 0x020ea80000100800 */
[----:B--2---:R-:W-:Y:S04]  /*23ee0*/  STL [R1+0x2988], R5 ;  /* 0x0029880501007387 */ /* 0x004fe80000100800 */
[----:B------:R-:W2:Y:S04]  /*23ef0*/  LDL R4, [R1+0x1620] ;  /* 0x0016200001047983 */ /* 0x000ea80000100800 */
[----:B--2---:R-:W-:Y:S04]  /*23f00*/  STL [R1+0x298c], R4 ;  /* 0x00298c0401007387 */ /* 0x004fe80000100800 */
[----:B------:R-:W-:Y:S04]  /*23f10*/  STL [R1+0x2940], R28 ;  /* 0x0029401c01007387 */ /* 0x000fe80000100800 */
        /* <DEDUP_REMOVED lines=68> */
[----:B------:R0:W-:Y:S04]  /*24360*/  STL [R1+0x2954], R13 ;  /* 0x0029540d01007387 */ /* 0x0001e80000100800 */
[----:B0-----:R-:W2:Y:S01]  /*24370*/  LDL R13, [R1+0x1628] ;  /* 0x00162800010d7983 */ /* 0x001ea20000100800 */
[----:B------:R-:W0:Y:S01]  /*24380*/  S2R R5, SR_TID.X ;  /* 0x0000000000057919 */ /* 0x000e220000002100 */
[----:B------:R-:W-:Y:S01]  /*24390*/  UIMAD UR6, UR4, -0x80, UR11 ;  /* 0xffffff80040678a4 */ /* 0x000fe2000f8e020b */
[----:B0-----:R-:W-:-:S02]  /*243a0*/  SHF.R.U32.HI R28, RZ, 0x4, R5 ;  /* 0x00000004ff1c7819 */ /* 0x001fc40000011605 */
[----:B------:R-:W-:Y:S02]  /*243b0*/  SHF.R.U32.HI R5, RZ, 0x4, R5 ;  /* 0x00000004ff057819 */ /* 0x000fe40000011605 */
[----:B------:R-:W-:Y:S01]  /*243c0*/  SGXT.U32 R28, R28, 0x2 ;  /* 0x000000021c1c781a */ /* 0x000fe20000000000 */
        /* <DEDUP_REMOVED lines=258> */
[----:B------:R-:W-:Y:S01]  /*253f0*/  STL [R1+0x260c], R29 ;  /* 0x00260c1d01007387 */ /* 0x000fe20000100800 */
[----:B------:R-:W-:-:S03]  /*25400*/  SGXT.U32 R5, R5, 0x2 ;  /* 0x000000020505781a */ /* 0x000fc60000000000 */
[----:B------:R-:W-:Y:S04]  /*25410*/  STL [R1+0x2614], R29 ;  /* 0x0026141d01007387 */ /* 0x000fe80000100800 */
[----:B------:R-:W-:Y:S01]  /*25420*/  STL [R1+0x261c], R29 ;  /* 0x00261c1d01007387 */ /* 0x000fe20000100800 */
[----:B------:R-:W-:-:S03]  /*25430*/  LOP3.LUT R3, R28, 0x4, RZ, 0xfc, !PT ;  /* 0x000000041c037812 */ /* 0x000fc600078efcff */
[----:B------:R-:W-:Y:S01]  /*25440*/  STL [R1+0x2624], R29 ;  /* 0x0026241d01007387 */ /* 0x000fe20000100800 */
[----:B------:R-:W-:-:S03]  /*25450*/  LOP3.LUT R4, R28, 0x8, RZ, 0xfc, !PT ;  /* 0x000000081c047812 */ /* 0x000fc600078efcff */
[----:B------:R-:W-:Y:S01]  /*25460*/  STL [R1+0x262c], R29 ;  /* 0x00262c1d01007387 */ /* 0x000fe20000100800 */
[----:B------:R-:W-:-:S03]  /*25470*/  LOP3.LUT R5, R5, 0x10, RZ, 0xfc, !PT ;  /* 0x0000001005057812 */ /* 0x000fc600078efcff */
[----:B------:R-:W-:Y:S04]  /*25480*/  STL [R1+0x2634], R29 ;  /* 0x0026341d01007387 */ /* 0x000fe80000100800 */
[----:B------:R-:W-:Y:S04]  /*25490*/  STL [R1+0x263c], R29 ;  /* 0x00263c1d01007387 */ /* 0x000fe80000100800 */
[----:B------:R-:W-:Y:S01]  /*254a0*/  STL [R1+0x2644], R29 ;  /* 0x0026441d01007387 */ /* 0x000fe20000100800 */
[----:B------:R-:W-:-:S03]  /*254b0*/  ISETP.GE.AND P0, PT, R3, UR6, PT ;  /* 0x0000000603007c0c */ /* 0x000fc6000bf06270 */
[----:B------:R-:W-:Y:S01]  /*254c0*/  STL [R1+0x264c], R29 ;  /* 0x00264c1d01007387 */ /* 0x000fe20000100800 */
[----:B------:R-:W-:-:S03]  /*254d0*/  ISETP.GE.AND P1, PT, R4, UR6, PT ;  /* 0x0000000604007c0c */ /* 0x000fc6000bf26270 */
[----:B------:R0:W-:Y:S01]  /*254e0*/  STL [R1+0x2654], R29 ;  /* 0x0026541d01007387 */ /* 0x0001e20000100800 */
[----:B------:R-:W-:-:S03]  /*254f0*/  ISETP.GE.AND P3, PT, R5, UR6, PT ;  /* 0x0000000605007c0c */ /* 0x000fc6000bf66270 */
[----:B0-----:R-:W2:Y:S01]  /*25500*/  LDL R29, [R1+0x1618] ;  /* 0x00161800011d7983 */ /* 0x001ea20000100800 */
[----:B------:R-:W-:Y:S02]  /*25510*/  PRMT R13, RZ, 0x7610, R13 ;  /* 0x00007610ff0d7816 */ /* 0x000fe4000000000d */
[----:B------:R-:W-:Y:S01]  /*25520*/  LOP3.LUT R28, R28, 0xc, RZ, 0xfc, !PT ;  /* 0x0000000c1c1c7812 */ /* 0x000fe200078efcff */
[----:B------:R-:W-:Y:S04]  /*25530*/  STL [R1+0x17c8], R0 ;  /* 0x0017c80001007387 */ /* 0x000fe80000100800 */
[----:B------:R-:W3:Y:S04]  /*25540*/  LDL.LU R3, [R1+0x2990] ;  /* 0x0029900001037983 */ /* 0x000ee80000300800 */
[----:B------:R-:W4:Y:S01]  /*25550*/  LDL.LU R4, [R1+0x298c] ;  /* 0x00298c0001047983 */ /* 0x000f220000300800 */
[----:B------:R-:W-:-:S03]  /*25560*/  ISETP.GE.AND P2, PT, R28, UR6, PT ;  /* 0x000000061c007c0c */ /* 0x000fc6000bf46270 */
[----:B------:R-:W4:Y:S01]  /*25570*/  LDL.LU R5, [R1+0x2988] ;  /* 0x0029880001057983 */ /* 0x000f220000300800 */
[----:B------:R-:W0:Y:S01]  /*25580*/  S2R R28, SR_TID.X ;  /* 0x00000000001c7919 */ /* 0x000e220000002100 */
[----:B---3--:R-:W-:Y:S02]  /*25590*/  PRMT R3, RZ, 0x7610, R3 ;  /* 0x00007610ff037816 */ /* 0x008fe40000000003 */
[----:B----4-:R-:W3:Y:S04]  /*255a0*/  @!P0 LDG.E.U16 R13, desc[UR8][R4.64] ;  /* 0x00000008040d8981 */ /* 0x010ee8000c1e1500 */
[----:B---3--:R0:W-:Y:S04]  /*255b0*/  STL [R1+0x2fc], R13 ;  /* 0x0002fc0d01007387 */ /* 0x0081e80000100800 */
[----:B------:R-:W3:Y:S04]  /*255c0*/  LDL R4, [R1+0x1614] ;  /* 0x0016140001047983 */ /* 0x000ee80000100800 */
[----:B------:R-:W3:Y:S01]  /*255d0*/  LDL R5, [R1+0x162c] ;  /* 0x00162c0001057983 */ /* 0x000ee20000100800 */
[----:B0-----:R-:W-:-:S04]  /*255e0*/  SHF.R.U32.HI R13, RZ, 0x4, R28 ;  /* 0x00000004ff0d7819 */ /* 0x001fc8000001161c */
[----:B------:R-:W-:-:S04]  /*255f0*/  SGXT.U32 R13, R13, 0x2 ;  /* 0x000000020d0d781a */ /* 0x000fc80000000000 */
[----:B------:R-:W-:-:S04]  /*25600*/  LOP3.LUT R13, R13, 0x14, RZ, 0xfc, !PT ;  /* 0x000000140d0d7812 */ /* 0x000fc800078efcff */
[----:B------:R-:W-:Y:S02]  /*25610*/  ISETP.GE.AND P0, PT, R13, UR6, PT ;  /* 0x000000060d007c0c */ /* 0x000fe4000bf06270 */
[----:B------:R-:W4:Y:S01]  /*25620*/  LDL.LU R13, [R1+0x2984] ;  /* 0x00298400010d7983 */ /* 0x000f220000300800 */
[----:B---3--:R-:W-:-:S04]  /*25630*/  @!P1 LOP3.LUT R5, R5, R4, RZ, 0x3c, !PT ;  /* 0x0000000405059212 */ /* 0x008fc800078e3cff */
[----:B------:R-:W-:-:S04]  /*25640*/  @!P1 LOP3.LUT R4, R5, R4, RZ, 0x3c, !PT ;  /* 0x0000000405049212 */ /* 0x000fc800078e3cff */
[----:B------:R-:W-:-:S05]  /*25650*/  @!P1 LOP3.LUT R5, R5, R4, RZ, 0x3c, !PT ;  /* 0x0000000405059212 */ /* 0x000fca00078e3cff */
[----:B------:R0:W3:Y:S01]  /*25660*/  @!P1 LDG.E.U16 R3, desc[UR8][R4.64] ;  /* 0x0000000804039981 */ /* 0x0000e2000c1e1500 */
[----:B------:R-:W-:-:S04]  /*25670*/  SHF.R.U32.HI R28, RZ, 0x4, R28 ;  /* 0x00000004ff1c7819 */ /* 0x000fc8000001161c */
[----:B------:R-:W-:-:S04]  /*25680*/  SGXT.U32 R28, R28, 0x2 ;  /* 0x000000021c1c781a */ /* 0x000fc80000000000 */
[----:B0-----:R-:W-:Y:S01]  /*25690*/  LOP3.LUT R5, R28, 0x18, RZ, 0xfc, !PT ;  /* 0x000000181c057812 */ /* 0x001fe200078efcff */
[----:B----4-:R-:W-:Y:S01]  /*256a0*/  @!P2 IMAD.MOV.U32 R4, RZ, RZ, R13 ;  /* 0x000000ffff04a224 */ /* 0x010fe200078e000d */
[----:B------:R-:W-:Y:S01]  /*256b0*/  PRMT R11, RZ, 0x7610, R11 ;  /* 0x00007610ff0b7816 */ /* 0x000fe2000000000b */
[----:B------:R-:W4:Y:S01]  /*256c0*/  LDL R28, [R1+0x1644] ;  /* 0x00164400011c7983 */ /* 0x000f220000100800 */
[----:B------:R-:W-:Y:S01]  /*256d0*/  ISETP.GE.AND P1, PT, R5, UR6, PT ;  /* 0x0000000605007c0c */ /* 0x000fe2000bf26270 */
[----:B--2---:R-:W-:-:S05]  /*256e0*/  @!P2 IMAD.MOV.U32 R5, RZ, RZ, R29 ;  /* 0x000000ffff05a224 */ /* 0x004fca00078e001d */
[----:B------:R-:W2:Y:S04]  /*256f0*/  @!P2 LDG.E.U16 R11, desc[UR8][R4.64] ;  /* 0x00000008040ba981 */ /* 0x000ea8000c1e1500 */
[----:B---3--:R0:W-:Y:S04]  /*25700*/  STL [R1+0x2f8], R3 ;  /* 0x0002f80301007387 */ /* 0x0081e80000100800 */
[----:B------:R-:W3:Y:S04]  /*25710*/  LDL R4, [R1+0x161c] ;  /* 0x00161c0001047983 */ /* 0x000ee80000100800 */
[----:B------:R-:W3:Y:S01]  /*25720*/  LDL R5, [R1+0x1624] ;  /* 0x0016240001057983 */ /* 0x000ee20000100800 */
[----:B0-----:R-:W0:Y:S01]  /*25730*/  S2R R3, SR_TID.X ;  /* 0x0000000000037919 */ /* 0x001e220000002100 */
[----:B------:R-:W-:-:S02]  /*25740*/  PRMT R10, RZ, 0x7610, R10 ;  /* 0x00007610ff0a7816 */ /* 0x000fc4000000000a */
[----:B------:R-:W4:Y:S04]  /*25750*/  LDL R29, [R1+0x1638] ;  /* 0x00163800011d7983 */ /* 0x000f280000100800 */
[----:B--2---:R2:W-:Y:S04]  /*25760*/  STL [R1+0x2f4], R11 ;  /* 0x0002f40b01007387 */ /* 0x0045e80000100800 */
[----:B------:R-:W4:Y:S01]  /*25770*/  LDL R13, [R1+0x1640] ;  /* 0x00164000010d7983 */ /* 0x000f220000100800 */
        /* <DEDUP_REMOVED lines=8> */
[----:B------:R0:W3:Y:S04]  /*25800*/  @!P3 LDG.E.U16 R10, desc[UR8][R4.64] ;  /* 0x00000008040ab981 */ /* 0x0000e8000c1e1500 */
[----:B------:R-:W0:Y:S04]  /*25810*/  LDL R4, [R1+0x1630] ;  /* 0x0016300001047983 */ /* 0x000e280000100800 */
[----:B------:R-:W0:Y:S01]  /*25820*/  LDL R5, [R1+0x1648] ;  /* 0x0016480001057983 */ /* 0x000e220000100800 */
[----:B------:R-:W-:Y:S01]  /*25830*/  PRMT R12, RZ, 0x7610, R12 ;  /* 0x00007610ff0c7816 */ /* 0x000fe2000000000c */
[----:B--2---:R-:W2:Y:S01]  /*25840*/  S2R R11, SR_TID.X ;  /* 0x00000000000b7919 */ /* 0x004ea20000002100 */
[----:B0-----:R-:W-:-:S04]  /*25850*/  @!P0 LOP3.LUT R5, R5, R4, RZ, 0x3c, !PT ;  /* 0x0000000405058212 */ /* 0x001fc800078e3cff */
[----:B------:R-:W-:-:S04]  /*25860*/  @!P0 LOP3.LUT R4, R5, R4, RZ, 0x3c, !PT ;  /* 0x0000000405048212 */ /* 0x000fc800078e3cff */
[----:B------:R-:W-:-:S05]  /*25870*/  @!P0 LOP3.LUT R5, R5, R4, RZ, 0x3c, !PT ;  /* 0x0000000405058212 */ /* 0x000fca00078e3cff */
[----:B------:R0:W4:Y:S02]  /*25880*/  @!P0 LDG.E.U16 R12, desc[UR8][R4.64] ;  /* 0x00000008040c8981 */ /* 0x000124000c1e1500 */
[----:B0-----:R-:W0:Y:S01]  /*25890*/  S2R R5, SR_TID.X ;  /* 0x0000000000057919 */ /* 0x001e220000002100 */
[----:B--2---:R-:W-:-:S04]  /*258a0*/  SHF.R.U32.HI R11, RZ, 0x4, R11 ;  /* 0x00000004ff0b7819 */ /* 0x004fc8000001160b */
[----:B------:R-:W-:-:S04]  /*258b0*/  SGXT.U32 R11, R11, 0x2 ;  /* 0x000000020b0b781a */ /* 0x000fc80000000000 */
[----:B------:R-:W-:Y:S01]  /*258c0*/  LOP3.LUT R11, R11, 0x20, RZ, 0xfc, !PT ;  /* 0x000000200b0b7812 */ /* 0x000fe200078efcff */
[----:B---3--:R2:W-:Y:S03]  /*258d0*/  STL [R1+0x2f0], R10 ;  /* 0x0002f00a01007387 */ /* 0x0085e60000100800 */
[----:B------:R-:W-:Y:S01]  /*258e0*/  ISETP.GE.AND P3, PT, R11, UR6, PT ;  /* 0x000000060b007c0c */ /* 0x000fe2000bf66270 */
[----:B--2---:R-:W2:Y:S04]  /*258f0*/  LDL R10, [R1+0x1658] ;  /* 0x00165800010a7983 */ /* 0x004ea80000100800 */
[----:B------:R-:W3:Y:S01]  /*25900*/  LDL.LU R11, [R1+0x297c] ;  /* 0x00297c00010b7983 */ /* 0x000ee20000300800 */
[----:B0-----:R-:W-:-:S04]  /*25910*/  SHF.R.U32.HI R5, RZ, 0x4, R5 ;  /* 0x00000004ff057819 */ /* 0x001fc80000011605 */
[----:B------:R-:W-:-:S04]  /*25920*/  SGXT.U32 R5, R5, 0x2 ;  /* 0x000000020505781a */ /* 0x000fc80000000000 */
[----:B------:R-:W-:Y:S01]  /*25930*/  LOP3.LUT R4, R5, 0x24, RZ, 0xfc, !PT ;  /* 0x0000002405047812 */ /* 0x000fe200078efcff */
[----:B----4-:R0:W-:Y:S04]  /*25940*/  STL [R1+0x2ec], R12 ;  /* 0x0002ec0c01007387 */ /* 0x0101e80000100800 */
[----:B0-----:R-:W4:Y:S04]  /*25950*/  LDL.LU R12, [R1+0x2978] ;  /* 0x00297800010c7983 */ /* 0x001f280000300800 */
[----:B------:R-:W2:Y:S01]  /*25960*/  LDL R5, [R1+0x1634] ;  /* 0x0016340001057983 */ /* 0x000ea20000100800 */
[----:B------:R-:W-:-:S02]  /*25970*/  PRMT R3, RZ, 0x7610, R3 ;  /* 0x00007610ff037816 */ /* 0x000fc40000000003 */
[----:B------:R-:W-:Y:S01]  /*25980*/  ISETP.GE.AND P0, PT, R4, UR6, PT ;  /* 0x0000000604007c0c */ /* 0x000fe2000bf06270 */
[----:B------:R-:W-:-:S05]  /*25990*/  @!P1 IMAD.MOV.U32 R4, RZ, RZ, R28 ;  /* 0x000000ffff049224 */ /* 0x000fca00078e001c */
[----:B--2---:R0:W2:Y:S02]  /*259a0*/  @!P1 LDG.E.U16 R3, desc[UR8][R4.64] ;  /* 0x0000000804039981 */ /* 0x0040a4000c1e1500 */
[----:B0-----:R-:W0:Y:S01]  /*259b0*/  S2R R5, SR_TID.X ;  /* 0x0000000000057919 */ /* 0x001e220000002100 */
[----:B----4-:R-:W-:Y:S01]  /*259c0*/  PRMT R12, RZ, 0x7610, R12 ;  /* 0x00007610ff0c7816 */ /* 0x010fe2000000000c */
[----:B------:R-:W-:Y:S01]  /*259d0*/  @!P2 IMAD.MOV.U32 R4, RZ, RZ, R13 ;  /* 0x000000ffff04a224 */ /* 0x000fe200078e000d */
[----:B0-----:R-:W-:-:S04]  /*259e0*/  SHF.R.U32.HI R5, RZ, 0x4, R5 ;  /* 0x00000004ff057819 */ /* 0x001fc80000011605 */
[----:B------:R-:W-:-:S04]  /*259f0*/  SGXT.U32 R5, R5, 0x2 ;  /* 0x000000020505781a */ /* 0x000fc80000000000 */
[----:B------:R-:W-:-:S04]  /*25a00*/  LOP3.LUT R5, R5, 0x28, RZ, 0xfc, !PT ;  /* 0x0000002805057812 */ /* 0x000fc800078efcff */
[----:B------:R-:W-:Y:S01]  /*25a10*/  ISETP.GE.AND P1, PT, R5, UR6, PT ;  /* 0x0000000605007c0c */ /* 0x000fe2000bf26270 */
[----:B------:R-:W-:-:S05]  /*25a20*/  @!P2 IMAD.MOV.U32 R5, RZ, RZ, R29 ;  /* 0x000000ffff05a224 */ /* 0x000fca00078e001d */
[----:B------:R-:W4:Y:S04]  /*25a30*/  @!P2 LDG.E.U16 R12, desc[UR8][R4.64] ;  /* 0x00000008040ca981 */ /* 0x000f28000c1e1500 */
[----:B--2---:R0:W-:Y:S04]  /*25a40*/  STL [R1+0x2e8], R3 ;  /* 0x0002e80301007387 */ /* 0x0041e80000100800 */
[----:B0-----:R-:W2:Y:S04]  /*25a50*/  LDL.LU R3, [R1+0x2974] ;  /* 0x0029740001037983 */ /* 0x001ea80000300800 */
[----:B------:R-:W3:Y:S04]  /*25a60*/  LDL R29, [R1+0x165c] ;  /* 0x00165c00011d7983 */ /* 0x000ee80000100800 */
[----:B------:R-:W3:Y:S04]  /*25a70*/  LDL R13, [R1+0x1688] ;  /* 0x00168800010d7983 */ /* 0x000ee80000100800 */
[----:B----4-:R0:W-:Y:S04]  /*25a80*/  STL [R1+0x2e4], R12 ;  /* 0x0002e40c01007387 */ /* 0x0101e80000100800 */
[----:B0-----:R-:W4:Y:S04]  /*25a90*/  LDL.LU R12, [R1+0x2970] ;  /* 0x00297000010c7983 */ /* 0x001f280000300800 */
[----:B------:R-:W3:Y:S01]  /*25aa0*/  LDL R5, [R1+0x163c] ;  /* 0x00163c0001057983 */ /* 0x000ee20000100800 */
[----:B------:R-:W-:Y:S01]  /*25ab0*/  @!P3 IMAD.MOV.U32 R4, RZ, RZ, R10 ;  /* 0x000000ffff04b224 */ /* 0x000fe200078e000a */
[----:B--2---:R-:W-:-:S06]  /*25ac0*/  PRMT R3, RZ, 0x7610, R3 ;  /* 0x00007610ff037816 */ /* 0x004fcc0000000003 */
[----:B---3--:R-:W2:Y:S04]  /*25ad0*/  @!P3 LDG.E.U16 R3, desc[UR8][R4.64] ;  /* 0x000000080403b981 */ /* 0x008ea8000c1e1500 */
[----:B------:R-:W3:Y:S04]  /*25ae0*/  LDL R4, [R1+0x164c] ;  /* 0x00164c0001047983 */ /* 0x000ee80000100800 */
[----:B--2---:R0:W-:Y:S04]  /*25af0*/  STL [R1+0x2e0], R3 ;  /* 0x0002e00301007387 */ /* 0x0041e80000100800 */
[----:B------:R-:W3:Y:S01]  /*25b00*/  LDL R5, [R1+0x1678] ;  /* 0x0016780001057983 */ /* 0x000ee20000100800 */
[----:B------:R-:W-:Y:S01]  /*25b10*/  PRMT R11, RZ, 0x7610, R11 ;  /* 0x00007610ff0b7816 */ /* 0x000fe2000000000b */
[----:B------:R-:W2:Y:S02]  /*25b20*/  S2R R28, SR_TID.X ;  /* 0x00000000001c7919 */ /* 0x000ea40000002100 */
[----:B--2---:R-:W-:-:S04]  /*25b30*/  SHF.R.U32.HI R28, RZ, 0x4, R28 ;  /* 0x00000004ff1c7819 */ /* 0x004fc8000001161c */
[----:B------:R-:W-:Y:S02]  /*25b40*/  SGXT.U32 R28, R28, 0x2 ;  /* 0x000000021c1c781a */ /* 0x000fe40000000000 */
[----:B---3--:R-:W-:-:S04]  /*25b50*/  @!P0 LOP3.LUT R5, R5, R4, RZ, 0x3c, !PT ;  /* 0x0000000405058212 */ /* 0x008fc800078e3cff */
[----:B------:R-:W-:-:S04]  /*25b60*/  @!P0 LOP3.LUT R4, R5, R4, RZ, 0x3c, !PT ;  /* 0x0000000405048212 */ /* 0x000fc800078e3cff */
[----:B------:R-:W-:-:S05]  /*25b70*/  @!P0 LOP3.LUT R5, R5, R4, RZ, 0x3c, !PT ;  /* 0x0000000405058212 */ /* 0x000fca00078e3cff */
[----:B------:R-:W2:Y:S01]  /*25b80*/  @!P0 LDG.E.U16 R11, desc[UR8][R4.64] ;  /* 0x00000008040b8981 */ /* 0x000ea2000c1e1500 */
[----:B------:R-:W-:-:S04]  /*25b90*/  LOP3.LUT R28, R28, 0x2c, RZ, 0xfc, !PT ;  /* 0x0000002c1c1c7812 */ /* 0x000fc800078efcff */
[----:B------:R-:W-:Y:S02]  /*25ba0*/  ISETP.GE.AND P2, PT, R28, UR6, PT ;  /* 0x000000061c007c0c */ /* 0x000fe4000bf46270 */
[----:B------:R-:W3:Y:S02]  /*25bb0*/  S2R R28, SR_TID.X ;  /* 0x00000000001c7919 */ /* 0x000ee40000002100 */
[----:B---3--:R-:W-:Y:S02]  /*25bc0*/  SHF.R.U32.HI R10, RZ, 0x4, R28 ;  /* 0x00000004ff0a7819 */ /* 0x008fe4000001161c */
[----:B------:R-:W3:Y:S02]  /*25bd0*/  LDL R28, [R1+0x1690] ;  /* 0x00169000011c7983 */ /* 0x000ee40000100800 */
[----:B------:R-:W-:-:S04]  /*25be0*/  SGXT.U32 R10, R10, 0x2 ;  /* 0x000000020a0a781a */ /* 0x000fc80000000000 */
[----:B------:R-:W-:-:S04]  /*25bf0*/  LOP3.LUT R10, R10, 0x30, RZ, 0xfc, !PT ;  /* 0x000000300a0a7812 */ /* 0x000fc800078efcff */
[----:B------:R-:W-:Y:S02]  /*25c00*/  ISETP.GE.AND P3, PT, R10, UR6, PT ;  /* 0x000000060a007c0c */ /* 0x000fe4000bf66270 */
[----:B------:R-:W3:Y:S01]  /*25c10*/  LDL.LU R10, [R1+0x296c] ;  /* 0x00296c00010a7983 */ /* 0x000ee20000300800 */
[----:B0-----:R-:W0:Y:S02]  /*25c20*/  S2R R3, SR_TID.X ;  /* 0x0000000000037919 */ /* 0x001e240000002100 */
[----:B0-----:R-:W-:-:S04]  /*25c30*/  SHF.R.U32.HI R3, RZ, 0x4, R3 ;  /* 0x00000004ff037819 */ /* 0x001fc80000011603 */
[----:B------:R-:W-:-:S04]  /*25c40*/  SGXT.U32 R3, R3, 0x2 ;  /* 0x000000020303781a */ /* 0x000fc80000000000 */
[----:B------:R-:W-:-:S04]  /*25c50*/  LOP3.LUT R3, R3, 0x34, RZ, 0xfc, !PT ;  /* 0x0000003403037812 */ /* 0x000fc800078efcff */
[----:B------:R-:W-:Y:S01]  /*25c60*/  ISETP.GE.AND P4, PT, R3, UR6, PT ;  /* 0x0000000603007c0c */ /* 0x000fe2000bf86270 */
[----:B--2---:R0:W-:Y:S04]  /*25c70*/  STL [R1+0x2dc], R11 ;  /* 0x0002dc0b01007387 */ /* 0x0041e80000100800 */
[----:B0-----:R-:W2:Y:S04]  /*25c80*/  LDL.LU R11, [R1+0x2968] ;  /* 0x00296800010b7983 */ /* 0x001ea80000300800 */
[----:B------:R-:W3:Y:S04]  /*25c90*/  LDL R4, [R1+0x1654] ;  /* 0x0016540001047983 */ /* 0x000ee80000100800 */
[----:B------:R-:W3:Y:S04]  /*25ca0*/  LDL R5, [R1+0x1680] ;  /* 0x0016800001057983 */ /* 0x000ee80000100800 */
[----:B------:R-:W2:Y:S01]  /*25cb0*/  LDL.LU R3, [R1+0x2964] ;  /* 0x0029640001037983 */ /* 0x000ea20000300800 */
[----:B----4-:R-:W-:-:S02]  /*25cc0*/  PRMT R12, RZ, 0x7610, R12 ;  /* 0x00007610ff0c7816 */ /* 0x010fc4000000000c */
[----:B---3--:R-:W-:-:S04]  /*25cd0*/  @!P1 LOP3.LUT R5, R5, R4, RZ, 0x3c, !PT ;  /* 0x0000000405059212 */ /* 0x008fc800078e3cff */
[----:B------:R-:W-:-:S04]  /*25ce0*/  @!P1 LOP3.LUT R4, R5, R4, RZ, 0x3c, !PT ;  /* 0x0000000405049212 */ /* 0x000fc800078e3cff */
[----:B------:R-:W-:-:S05]  /*25cf0*/  @!P1 LOP3.LUT R5, R5, R4, RZ, 0x3c, !PT ;  /* 0x0000000405059212 */ /* 0x000fca00078e3cff */
[----:B------:R0:W3:Y:S02]  /*25d00*/  @!P1 LDG.E.U16 R12, desc[UR8][R4.64] ;  /* 0x00000008040c9981 */ /* 0x0000e4000c1e1500 */
[----:B0-----:R-:W0:Y:S01]  /*25d10*/  S2R R5, SR_TID.X ;  /* 0x0000000000057919 */ /* 0x001e220000002100 */
[----:B--2---:R-:W-:Y:S01]  /*25d20*/  PRMT R3, RZ, 0x7610, R3 ;  /* 0x00007610ff037816 */ /* 0x004fe20000000003 */
[----:B------:R-:W-:Y:S01]  /*25d30*/  @!P2 IMAD.MOV.U32 R4, RZ, RZ, R13 ;  /* 0x000000ffff04a224 */ /* 0x000fe200078e000d */
[----:B0-----:R-:W-:-:S04]  /*25d40*/  SHF.R.U32.HI R5, RZ, 0x4, R5 ;  /* 0x00000004ff057819 */ /* 0x001fc80000011605 */
[----:B------:R-:W-:-:S04]  /*25d50*/  SGXT.U32 R5, R5, 0x2 ;  /* 0x000000020505781a */ /* 0x000fc80000000000 */
[----:B------:R-:W-:-:S04]  /*25d60*/  LOP3.LUT R5, R5, 0x38, RZ, 0xfc, !PT ;  /* 0x0000003805057812 */ /* 0x000fc800078efcff */
[----:B------:R-:W-:Y:S01]  /*25d70*/  ISETP.GE.AND P0, PT, R5, UR6, PT ;  /* 0x0000000605007c0c */ /* 0x000fe2000bf06270 */
[----:B------:R-:W-:-:S05]  /*25d80*/  @!P2 IMAD.MOV.U32 R5, RZ, RZ, R29 ;  /* 0x000000ffff05a224 */ /* 0x000fca00078e001d */
[----:B------:R-:W2:Y:S04]  /*25d90*/  @!P2 LDG.E.U16 R3, desc[UR8][R4.64] ;  /* 0x000000080403a981 */ /* 0x000ea8000c1e1500 */
[----:B---3--:R0:W-:Y:S04]  /*25da0*/  STL [R1+0x2d8], R12 ;  /* 0x0002d80c01007387 */ /* 0x0081e80000100800 */
[----:B0-----:R-:W3:Y:S04]  /*25db0*/  LDL.LU R12, [R1+0x2960] ;  /* 0x00296000010c7983 */ /* 0x001ee80000300800 */
[----:B------:R-:W4:Y:S04]  /*25dc0*/  LDL R29, [R1+0x170c] ;  /* 0x00170c00011d7983 */ /* 0x000f280000100800 */
[----:B--2---:R0:W-:Y:S04]  /*25dd0*/  STL [R1+0x2d4], R3 ;  /* 0x0002d40301007387 */ /* 0x0041e80000100800 */
[----:B0-----:R-:W2:Y:S04]  /*25de0*/  LDL.LU R3, [R1+0x295c] ;  /* 0x00295c0001037983 */ /* 0x001ea80000300800 */
[----:B------:R-:W4:Y:S01]  /*25df0*/  LDL R5, [R1+0x1660] ;  /* 0x0016600001057983 */ /* 0x000f220000100800 */
[----:B------:R-:W0:Y:S02]  /*25e00*/  S2R R13, SR_TID.X ;  /* 0x00000000000d7919 */ /* 0x000e240000002100 */
[----:B0-----:R-:W-:-:S05]  /*25e10*/  SHF.R.U32.HI R4, RZ, 0x4, R13 ;  /* 0x00000004ff047819 */ /* 0x001fca000001160d */
[----:B------:R-:W-:-:S05]  /*25e20*/  VIADD R4, R4, 0x3c ;  /* 0x0000003c04047836 */ /* 0x000fca0000000000 */
[----:B------:R-:W-:Y:S01]  /*25e30*/  ISETP.GE.AND P1, PT, R4, UR6, PT ;  /* 0x0000000604007c0c */ /* 0x000fe2000bf26270 */
[----:B------:R-:W-:Y:S01]  /*25e40*/  @!P3 IMAD.MOV.U32 R4, RZ, RZ, R28 ;  /* 0x000000ffff04b224 */ /* 0x000fe200078e001c */
[----:B---3--:R-:W-:-:S06]  /*25e50*/  PRMT R12, RZ, 0x7610, R12 ;  /* 0x00007610ff0c7816 */ /* 0x008fcc000000000c */
[----:B----4-:R-:W3:Y:S04]  /*25e60*/  @!P3 LDG.E.U16 R12, desc[UR8][R4.64] ;  /* 0x00000008040cb981 */ /* 0x010ee8000c1e1500 */
[----:B---3--:R0:W-:Y:S04]  /*25e70*/  STL [R1+0x2d0], R12 ;  /* 0x0002d00c01007387 */ /* 0x0081e80000100800 */
[----:B0-----:R-:W3:Y:S04]  /*25e80*/  LDL.LU R12, [R1+0x2958] ;  /* 0x00295800010c7983 */ /* 0x001ee80000300800 */
[----:B------:R-:W4:Y:S04]  /*25e90*/  LDL R4, [R1+0x1664] ;  /* 0x0016640001047983 */ /* 0x000f280000100800 */
[----:B------:R-:W4:Y:S01]  /*25ea0*/  LDL R5, [R1+0x1698] ;  /* 0x0016980001057983 */ /* 0x000f220000100800 */
[----:B------:R-:W-:-:S04]  /*25eb0*/  SHF.R.U32.HI R13, RZ, 0x4, R13 ;  /* 0x00000004ff0d7819 */ /* 0x000fc8000001160d */
[----:B------:R-:W-:Y:S02]  /*25ec0*/  SGXT.U32 R13, R13, 0x2 ;  /* 0x000000020d0d781a */ /* 0x000fe40000000000 */
[----:B--2---:R-:W-:Y:S02]  /*25ed0*/  PRMT R3, RZ, 0x7610, R3 ;  /* 0x00007610ff037816 */ /* 0x004fe40000000003 */
[----:B------:R-:W-:-:S04]  /*25ee0*/  LOP3.LUT R13, R13, 0x40, RZ, 0xfc, !PT ;  /* 0x000000400d0d7812 */ /* 0x000fc800078efcff */
[----:B------:R-:W-:Y:S02]  /*25ef0*/  ISETP.GE.AND P2, PT, R13, UR6, PT ;  /* 0x000000060d007c0c */ /* 0x000fe4000bf46270 */
[----:B------:R-:W2:Y:S01]  /*25f00*/  LDL.LU R13, [R1+0x2954] ;  /* 0x00295400010d7983 */ /* 0x000ea20000300800 */
[----:B------:R-:W0:Y:S01]  /*25f10*/  S2R R28, SR_TID.X ;  /* 0x00000000001c7919 */ /* 0x000e220000002100 */
[----:B----4-:R-:W-:-:S04]  /*25f20*/  @!P4 LOP3.LUT R5, R5, R4, RZ, 0x3c, !PT ;  /* 0x000000040505c212 */ /* 0x010fc800078e3cff */
[----:B------:R-:W-:-:S04]  /*25f30*/  @!P4 LOP3.LUT R4, R5, R4, RZ, 0x3c, !PT ;  /* 0x000000040504c212 */ /* 0x000fc800078e3cff */
[----:B------:R-:W-:-:S05]  /*25f40*/  @!P4 LOP3.LUT R5, R5, R4, RZ, 0x3c, !PT ;  /* 0x000000040505c212 */ /* 0x000fca00078e3cff */
[----:B------:R-:W4:Y:S04]  /*25f50*/  @!P4 LDG.E.U16 R3, desc[UR8][R4.64] ;  /* 0x000000080403c981 */ /* 0x000f28000c1e1500 */
[----:B------:R-:W3:Y:S04]  /*25f60*/  LDL R4, [R1+0x1668] ;  /* 0x0016680001047983 */ /* 0x000ee80000100800 */
[----:B------:R-:W3:Y:S01]  /*25f70*/  LDL R5, [R1+0x16a0] ;  /* 0x0016a00001057983 */ /* 0x000ee20000100800 */
[----:B0-----:R-:W-:-:S04]  /*25f80*/  SHF.R.U32.HI R28, RZ, 0x4, R28 ;  /* 0x00000004ff1c7819 */ /* 0x001fc8000001161c */
[----:B------:R-:W-:Y:S02]  /*25f90*/  SGXT.U32 R28, R28, 0x2 ;  /* 0x000000021c1c781a */ /* 0x000fe40000000000 */
[----:B--2---:R-:W-:Y:S01]  /*25fa0*/  PRMT R13, RZ, 0x7610, R13 ;  /* 0x00007610ff0d7816 */ /* 0x004fe2000000000d */
[----:B----4-:R0:W-:Y:S01]  /*25fb0*/  STL [R1+0x2cc], R3 ;  /* 0x0002cc0301007387 */ /* 0x0101e20000100800 */
[-C--:B---3--:R-:W-:Y:S02]  /*25fc0*/  @!P0 LOP3.LUT R5, R5, R4.reuse, RZ, 0x3c, !PT ;  /* 0x0000000405058212 */ /* 0x088fe400078e3cff */
[C---:B0-----:R-:W-:Y:S02]  /*25fd0*/  LOP3.LUT R3, R28.reuse, 0x44, RZ, 0xfc, !PT ;  /* 0x000000441c037812 */ /* 0x041fe400078efcff */
[----:B------:R-:W-:Y:S02]  /*25fe0*/  @!P0 LOP3.LUT R4, R5, R4, RZ, 0x3c, !PT ;  /* 0x0000000405048212 */ /* 0x000fe400078e3cff */
[----:B------:R-:W-:-:S02]  /*25ff0*/  LOP3.LUT R28, R28, 0x48, RZ, 0xfc, !PT ;  /* 0x000000481c1c7812 */ /* 0x000fc400078efcff */
[----:B------:R-:W-:Y:S02]  /*26000*/  @!P0 LOP3.LUT R5, R5, R4, RZ, 0x3c, !PT ;  /* 0x0000000405058212 */ /* 0x000fe400078e3cff */
[----:B------:R-:W-:Y:S02]  /*26010*/  ISETP.GE.AND P3, PT, R3, UR6, PT ;  /* 0x0000000603007c0c */ /* 0x000fe4000bf66270 */
[----:B------:R-:W2:Y:S01]  /*26020*/  LDL.LU R3, [R1+0x2950] ;  /* 0x0029500001037983 */ /* 0x000ea20000300800 */
[----:B------:R-:W-:-:S03]  /*26030*/  ISETP.GE.AND P4, PT, R28, UR6, PT ;  /* 0x000000061c007c0c */ /* 0x000fc6000bf86270 */
[----:B------:R-:W3:Y:S04]  /*26040*/  LDL.LU R28, [R1+0x294c] ;  /* 0x00294c00011c7983 */ /* 0x000ee80000300800 */
[----:B------:R0:W4:Y:S04]  /*26050*/  @!P0 LDG.E.U16 R13, desc[UR8][R4.64] ;  /* 0x00000008040d8981 */ /* 0x000128000c1e1500 */
[----:B------:R-:W2:Y:S01]  /*26060*/  LDL R5, [R1+0x1708] ;  /* 0x0017080001057983 */ /* 0x000ea20000100800 */
[----:B------:R-:W-:Y:S01]  /*26070*/  PRMT R12, RZ, 0x7610, R12 ;  /* 0x00007610ff0c7816 */ /* 0x000fe2000000000c */
[----:B0-----:R-:W-:-:S05]  /*26080*/  @!P1 IMAD.MOV.U32 R4, RZ, RZ, R29 ;  /* 0x000000ffff049224 */ /* 0x001fca00078e001d */
[----:B--2---:R-:W2:Y:S04]  /*26090*/  @!P1 LDG.E.U16 R12, desc[UR8][R4.64] ;  /* 0x00000008040c9981 */ /* 0x004ea8000c1e1500 */
[----:B----4-:R0:W-:Y:S04]  /*260a0*/  STL [R1+0x2c8], R13 ;  /* 0x0002c80d01007387 */ /* 0x0101e80000100800 */
[----:B------:R-:W4:Y:S04]  /*260b0*/  LDL R4, [R1+0x166c] ;  /* 0x00166c0001047983 */ /* 0x000f280000100800 */
[----:B--2---:R2:W-:Y:S04]  /*260c0*/  STL [R1+0x2c4], R12 ;  /* 0x0002c40c01007387 */ /* 0x0045e80000100800 */
[----:B------:R-:W4:Y:S01]  /*260d0*/  LDL R5, [R1+0x16a8] ;  /* 0x0016a80001057983 */ /* 0x000f220000100800 */
[----:B------:R-:W-:Y:S01]  /*260e0*/  PRMT R3, RZ, 0x7610, R3 ;  /* 0x00007610ff037816 */ /* 0x000fe20000000003 */
[----:B0-----:R-:W2:Y:S02]  /*260f0*/  S2R R13, SR_TID.X ;  /* 0x00000000000d7919 */ /* 0x001ea40000002100 */
[----:B------:R-:W3:Y:S01]  /*26100*/  LDL R29, [R1+0x16c0] ;  /* 0x0016c000011d7983 */ /* 0x000ee20000100800 */
[----:B----4-:R-:W-:-:S04]  /*26110*/  @!P2 LOP3.LUT R5, R5, R4, RZ, 0x3c, !PT ;  /* 0x000000040505a212 */ /* 0x010fc800078e3cff */
[----:B------:R-:W-:-:S04]  /*26120*/  @!P2 LOP3.LUT R4, R5, R4, RZ, 0x3c, !PT ;  /* 0x000000040504a212 */ /* 0x000fc800078e3cff */
[----:B------:R-:W-:-:S05]  /*26130*/  @!P2 LOP3.LUT R5, R5, R4, RZ, 0x3c, !PT ;  /* 0x000000040505a212 */ /* 0x000fca00078e3cff */
[----:B------:R-:W4:Y:S01]  /*26140*/  @!P2 LDG.E.U16 R3, desc[UR8][R4.64] ;  /* 0x000000080403a981 */ /* 0x000f22000c1e1500 */
[----:B--2---:R-:W-:-:S04]  /*26150*/  SHF.R.U32.HI R12, RZ, 0x4, R13 ;  /* 0x00000004ff0c7819 */ /* 0x004fc8000001160d */
[----:B------:R-:W-:-:S04]  /*26160*/  SGXT.U32 R12, R12, 0x2 ;  /* 0x000000020c0c781a */ /* 0x000fc80000000000 */
[----:B------:R-:W-:-:S04]  /*26170*/  LOP3.LUT R12, R12, 0x4c, RZ, 0xfc, !PT ;  /* 0x0000004c0c0c7812 */ /* 0x000fc800078efcff */
[----:B------:R-:W-:Y:S02]  /*26180*/  ISETP.GE.AND P0, PT, R12, UR6, PT ;  /* 0x000000060c007c0c */ /* 0x000fe4000bf06270 */
[----:B------:R-:W2:Y:S04]  /*26190*/  LDL.LU R12, [R1+0x2948] ;  /* 0x00294800010c7983 */ /* 0x000ea80000300800 */
[----:B----4-:R0:W-:Y:S04]  /*261a0*/  STL [R1+0x2c0], R3 ;  /* 0x0002c00301007387 */ /* 0x0101e80000100800 */
[----:B0-----:R-:W4:Y:S04]  /*261b0*/  LDL.LU R3, [R1+0x2944] ;  /* 0x0029440001037983 */ /* 0x001f280000300800 */
[----:B------:R-:W2:Y:S04]  /*261c0*/  LDL R4, [R1+0x1674] ;  /* 0x0016740001047983 */ /* 0x000ea80000100800 */
[----:B------:R-:W2:Y:S01]  /*261d0*/  LDL R5, [R1+0x16b0] ;  /* 0x0016b00001057983 */ /* 0x000ea20000100800 */
[----:B---3--:R-:W-:-:S02]  /*261e0*/  PRMT R28, RZ, 0x7610, R28 ;  /* 0x00007610ff1c7816 */ /* 0x008fc4000000001c */
[----:B--2---:R-:W-:-:S04]  /*261f0*/  @!P3 LOP3.LUT R5, R5, R4, RZ, 0x3c, !PT ;  /* 0x000000040505b212 */ /* 0x004fc800078e3cff */
[----:B------:R-:W-:-:S04]  /*26200*/  @!P3 LOP3.LUT R4, R5, R4, RZ, 0x3c, !PT ;  /* 0x000000040504b212 */ /* 0x000fc800078e3cff */
[----:B------:R-:W-:-:S05]  /*26210*/  @!P3 LOP3.LUT R5, R5, R4, RZ, 0x3c, !PT ;  /* 0x000000040505b212 */ /* 0x000fca00078e3cff */
[----:B------:R-:W2:Y:S04]  /*26220*/  @!P3 LDG.E.U16 R28, desc[UR8][R4.64] ;  /* 0x00000008041cb981 */ /* 0x000ea8000c1e1500 */
[----:B--2---:R0:W-:Y:S04]  /*26230*/  STL [R1+0x2bc], R28 ;  /* 0x0002bc1c01007387 */ /* 0x0041e80000100800 */
[----:B0-----:R-:W2:Y:S04]  /*26240*/  LDL.LU R28, [R1+0x2940] ;  /* 0x00294000011c7983 */ /* 0x001ea80000300800 */
[----:B------:R-:W3:Y:S04]  /*26250*/  LDL R4, [R1+0x167c] ;  /* 0x00167c0001047983 */ /* 0x000ee80000100800 */
[----:B------:R-:W3:Y:S01]  /*26260*/  LDL R5, [R1+0x16b8] ;  /* 0x0016b80001057983 */ /* 0x000ee20000100800 */
[----:B----4-:R-:W-:-:S02]  /*26270*/  PRMT R3, RZ, 0x7610, R3 ;  /* 0x00007610ff037816 */ /* 0x010fc40000000003 */
[----:B---3--:R-:W-:-:S04]  /*26280*/  @!P4 LOP3.LUT R5, R5, R4, RZ, 0x3c, !PT ;  /* 0x000000040505c212 */ /* 0x008fc800078e3cff */
[----:B------:R-:W-:-:S04]  /*26290*/  @!P4 LOP3.LUT R4, R5, R4, RZ, 0x3c, !PT ;  /* 0x000000040504c212 */ /* 0x000fc800078e3cff */
[----:B------:R-:W-:-:S05]  /*262a0*/  @!P4 LOP3.LUT R5, R5, R4, RZ, 0x3c, !PT ;  /* 0x000000040505c212 */ /* 0x000fca00078e3cff */
[----:B------:R0:W3:Y:S02]  /*262b0*/  @!P4 LDG.E.U16 R3, desc[UR8][R4.64] ;  /* 0x000000080403c981 */ /* 0x0000e4000c1e1500 */
[----:B0-----:R-:W0:Y:S02]  /*262c0*/  S2R R5, SR_TID.X ;  /* 0x0000000000057919 */ /* 0x001e240000002100 */
[----:B0-----:R-:W-:-:S04]  /*262d0*/  SHF.R.U32.HI R5, RZ, 0x4, R5 ;  /* 0x00000004ff057819 */ /* 0x001fc80000011605 */
[----:B------:R-:W-:-:S04]  /*262e0*/  SGXT.U32 R5, R5, 0x2 ;  /* 0x000000020505781a */ /* 0x000fc80000000000 */
[----:B------:R-:W-:Y:S02]  /*262f0*/  LOP3.LUT R4, R5, 0x54, RZ, 0xfc, !PT ;  /* 0x0000005405047812 */ /* 0x000fe400078efcff */
[----:B------:R-:W-:-:S04]  /*26300*/  SHF.R.U32.HI R13, RZ, 0x4, R13 ;  /* 0x00000004ff0d7819 */ /* 0x000fc8000001160d */
[----:B------:R-:W-:Y:S01]  /*26310*/  SGXT.U32 R13, R13, 0x2 ;  /* 0x000000020d0d781a */ /* 0x000fe20000000000 */
[----:B---3--:R0:W-:Y:S04]  /*26320*/  STL [R1+0x2b8], R3 ;  /* 0x0002b80301007387 */ /* 0x0081e80000100800 */
[----:B0-----:R-:W3:Y:S04]  /*26330*/  LDL.LU R3, [R1+0x293c] ;  /* 0x00293c0001037983 */ /* 0x001ee80000300800 */
[----:B------:R-:W4:Y:S01]  /*26340*/  LDL R5, [R1+0x1684] ;  /* 0x0016840001057983 */ /* 0x000f220000100800 */
[----:B------:R-:W-:-:S04]  /*26350*/  LOP3.LUT R13, R13, 0x50, RZ, 0xfc, !PT ;  /* 0x000000500d0d7812 */ /* 0x000fc800078efcff */
[----:B------:R-:W-:Y:S02]  /*26360*/  ISETP.GE.AND P1, PT, R13, UR6, PT ;  /* 0x000000060d007c0c */ /* 0x000fe4000bf26270 */
[----:B------:R-:W0:Y:S01]  /*26370*/  S2R R13, SR_TID.X ;  /* 0x00000000000d7919 */ /* 0x000e220000002100 */
[----:B------:R-:W-:Y:S02]  /*26380*/  ISETP.GE.AND P2, PT, R4, UR6, PT ;  /* 0x0000000604007c0c */ /* 0x000fe4000bf46270 */
[----:B------:R-:W-:Y:S02]  /*26390*/  PRMT R12, RZ, 0x7610, R12 ;  /* 0x00007610ff0c7816 */ /* 0x000fe4000000000c */
[----:B0-----:R-:W-:-:S04]  /*263a0*/  SHF.R.U32.HI R13, RZ, 0x4, R13 ;  /* 0x00000004ff0d7819 */ /* 0x001fc8000001160d */
[----:B------:R-:W-:-:S04]  /*263b0*/  SGXT.U32 R13, R13, 0x2 ;  /* 0x000000020d0d781a */ /* 0x000fc80000000000 */
[----:B------:R-:W-:-:S04]  /*263c0*/  LOP3.LUT R4, R13, 0x58, RZ, 0xfc, !PT ;  /* 0x000000580d047812 */ /* 0x000fc800078efcff */
[----:B------:R-:W-:Y:S01]  /*263d0*/  ISETP.GE.AND P3, PT, R4, UR6, PT ;  /* 0x0000000604007c0c */ /* 0x000fe2000bf66270 */
[----:B------:R-:W-:Y:S01]  /*263e0*/  @!P0 IMAD.MOV.U32 R4, RZ, RZ, R29 ;  /* 0x000000ffff048224 */ /* 0x000fe200078e001d */
[----:B------:R-:W-:Y:S01]  /*263f0*/  PRMT R11, RZ, 0x7610, R11 ;  /* 0x00007610ff0b7816 */ /* 0x000fe2000000000b */
[----:B------:R-:W0:Y:S01]  /*26400*/  S2R R13, SR_TID.X ;  /* 0x00000000000d7919 */ /* 0x000e220000002100 */
[----:B------:R-:W3:Y:S04]  /*26410*/  LDL R29, [R1+0x1704] ;  /* 0x00170400011d7983 */ /* 0x000ee80000100800 */
[----:B----4-:R4:W2:Y:S04]  /*26420*/  @!P0 LDG.E.U16 R12, desc[UR8][R4.64] ;  /* 0x00000008040c8981 */ /* 0x0108a8000c1e1500 */
[----:B------:R-:W4:Y:S04]  /*26430*/  LDL R4, [R1+0x168c] ;  /* 0x00168c0001047983 */ /* 0x000f280000100800 */
[----:B------:R-:W4:Y:S01]  /*26440*/  LDL R5, [R1+0x16c8] ;  /* 0x0016c80001057983 */ /* 0x000f220000100800 */
[----:B0-----:R-:W-:-:S02]  /*26450*/  SHF.R.U32.HI R13, RZ, 0x4, R13 ;  /* 0x00000004ff0d7819 */ /* 0x001fc4000001160d */
[----:B----4-:R-:W-:-:S04]  /*26460*/  @!P1 LOP3.LUT R5, R5, R4, RZ, 0x3c, !PT ;  /* 0x0000000405059212 */ /* 0x010fc800078e3cff */
[----:B------:R-:W-:-:S04]  /*26470*/  @!P1 LOP3.LUT R4, R5, R4, RZ, 0x3c, !PT ;  /* 0x0000000405049212 */ /* 0x000fc800078e3cff */
[----:B------:R-:W-:-:S05]  /*26480*/  @!P1 LOP3.LUT R5, R5, R4, RZ, 0x3c, !PT ;  /* 0x0000000405059212 */ /* 0x000fca00078e3cff */
[----:B------:R-:W4:Y:S01]  /*26490*/  @!P1 LDG.E.U16 R11, desc[UR8][R4.64] ;  /* 0x00000008040b9981 */ /* 0x000f22000c1e1500 */
[----:B------:R-:W-:-:S04]  /*264a0*/  SGXT.U32 R13, R13, 0x2 ;  /* 0x000000020d0d781a */ /* 0x000fc80000000000 */
[----:B------:R-:W-:Y:S01]  /*264b0*/  LOP3.LUT R13, R13, 0x5c, RZ, 0xfc, !PT ;  /* 0x0000005c0d0d7812 */ /* 0x000fe200078efcff */
[----:B--2---:R0:W-:Y:S03]  /*264c0*/  STL [R1+0x2b4], R12 ;  /* 0x0002b40c01007387 */ /* 0x0041e60000100800 */
[----:B------:R-:W-:Y:S02]  /*264d0*/  ISETP.GE.AND P0, PT, R13, UR6, PT ;  /* 0x000000060d007c0c */ /* 0x000fe4000bf06270 */
[----:B------:R-:W2:Y:S01]  /*264e0*/  LDL.LU R13, [R1+0x2938] ;  /* 0x00293800010d7983 */ /* 0x000ea20000300800 */
[----:B0-----:R-:W0:Y:S03]  /*264f0*/  S2R R12, SR_TID.X ;  /* 0x00000000000c7919 */ /* 0x001e260000002100 */
[----:B----4-:R0:W-:Y:S04]  /*26500*/  STL [R1+0x2b0], R11 ;  /* 0x0002b00b01007387 */ /* 0x0101e80000100800 */
[----:B------:R-:W4:Y:S04]  /*26510*/  LDL R4, [R1+0x1694] ;  /* 0x0016940001047983 */ /* 0x000f280000100800 */
[----:B------:R-:W4:Y:S01]  /*26520*/  LDL R5, [R1+0x16d0] ;  /* 0x0016d00001057983 */ /* 0x000f220000100800 */
[----:B0-----:R-:W-:-:S04]  /*26530*/  SHF.R.U32.HI R11, RZ, 0x4, R12 ;  /* 0x00000004ff0b7819 */ /* 0x001fc8000001160c */
[----:B------:R-:W-:Y:S02]  /*26540*/  SGXT.U32 R11, R11, 0x2 ;  /* 0x000000020b0b781a */ /* 0x000fe40000000000 */
[----:B------:R-:W-:Y:S02]  /*26550*/  PRMT R28, RZ, 0x7610, R28 ;  /* 0x00007610ff1c7816 */ /* 0x000fe4000000001c */
[----:B------:R-:W-:-:S04]  /*26560*/  LOP3.LUT R11, R11, 0x60, RZ, 0xfc, !PT ;  /* 0x000000600b0b7812 */ /* 0x000fc800078efcff */
[----:B------:R-:W-:Y:S02]  /*26570*/  ISETP.GE.AND P1, PT, R11, UR6, PT ;  /* 0x000000060b007c0c */ /* 0x000fe4000bf26270 */
[----:B------:R-:W3:Y:S01]  /*26580*/  LDL.LU R11, [R1+0x2934] ;  /* 0x00293400010b7983 */ /* 0x000ee20000300800 */
[----:B----4-:R-:W-:-:S04]  /*26590*/  @!P2 LOP3.LUT R5, R5, R4, RZ, 0x3c, !PT ;  /* 0x000000040505a212 */ /* 0x010fc800078e3cff */
[----:B------:R-:W-:-:S04]  /*265a0*/  @!P2 LOP3.LUT R4, R5, R4, RZ, 0x3c, !PT ;  /* 0x000000040504a212 */ /* 0x000fc800078e3cff */
[----:B------:R-:W-:-:S05]  /*265b0*/  @!P2 LOP3.LUT R5, R5, R4, RZ, 0x3c, !PT ;  /* 0x000000040505a212 */ /* 0x000fca00078e3cff */
[----:B------:R0:W4:Y:S04]  /*265c0*/  @!P2 LDG.E.U16 R28, desc[UR8][R4.64] ;  /* 0x00000008041ca981 */ /* 0x000128000c1e1500 */
[----:B------:R-:W0:Y:S04]  /*265d0*/  LDL R4, [R1+0x169c] ;  /* 0x00169c0001047983 */ /* 0x000e280000100800 */
[----:B------:R-:W0:Y:S01]  /*265e0*/  LDL R5, [R1+0x16d8] ;  /* 0x0016d80001057983 */ /* 0x000e220000100800 */
[----:B--2---:R-:W-:Y:S02]  /*265f0*/  PRMT R13, RZ, 0x7610, R13 ;  /* 0x00007610ff0d7816 */ /* 0x004fe4000000000d */
[----:B0-----:R-:W-:-:S04]  /*26600*/  @!P3 LOP3.LUT R5, R5, R4, RZ, 0x3c, !PT ;  /* 0x000000040505b212 */ /* 0x001fc800078e3cff */
[----:B------:R-:W-:-:S04]  /*26610*/  @!P3 LOP3.LUT R4, R5, R4, RZ, 0x3c, !PT ;  /* 0x000000040504b212 */ /* 0x000fc800078e3cff */
[----:B------:R-:W-:-:S05]  /*26620*/  @!P3 LOP3.LUT R5, R5, R4, RZ, 0x3c, !PT ;  /* 0x000000040505b212 */ /* 0x000fca00078e3cff */
[----:B------:R-:W2:Y:S04]  /*26630*/  @!P3 LDG.E.U16 R13, desc[UR8][R4.64] ;  /* 0x00000008040db981 */ /* 0x000ea8000c1e1500 */
[----:B----4-:R0:W-:Y:S04]  /*26640*/  STL [R1+0x2ac], R28 ;  /* 0x0002ac1c01007387 */ /* 0x0101e80000100800 */
[----:B0-----:R-:W4:Y:S01]  /*26650*/  LDL.LU R28, [R1+0x16bc] ;  /* 0x0016bc00011c7983 */ /* 0x001f220000300800 */
[----:B------:R-:W-:-:S04]  /*26660*/  SHF.R.U32.HI R12, RZ, 0x4, R12 ;  /* 0x00000004ff0c7819 */ /* 0x000fc8000001160c */
[----:B------:R-:W-:-:S04]  /*26670*/  SGXT.U32 R12, R12, 0x2 ;  /* 0x000000020c0c781a */ /* 0x000fc80000000000 */
[----:B------:R-:W-:-:S04]  /*26680*/  LOP3.LUT R12, R12, 0x64, RZ, 0xfc, !PT ;  /* 0x000000640c0c7812 */ /* 0x000fc800078efcff */
[----:B------:R-:W-:Y:S02]  /*26690*/  ISETP.GE.AND P2, PT, R12, UR6, PT ;  /* 0x000000060c007c0c */ /* 0x000fe4000bf46270 */
[----:B------:R-:W0:Y:S01]  /*266a0*/  S2R R12, SR_TID.X ;  /* 0x00000000000c7919 */ /* 0x000e220000002100 */
[----:B--2---:R2:W-:Y:S04]  /*266b0*/  STL [R1+0x2a8], R13 ;  /* 0x0002a80d01007387 */ /* 0x0045e80000100800 */
[----:B--2---:R-:W2:Y:S04]  /*266c0*/  LDL.LU R13, [R1+0x2930] ;  /* 0x00293000010d7983 */ /* 0x004ea80000300800 */
[----:B------:R-:W4:Y:S01]  /*266d0*/  LDL R5, [R1+0x16a4] ;  /* 0x0016a40001057983 */ /* 0x000f220000100800 */
[----:B0-----:R-:W-:-:S04]  /*266e0*/  SHF.R.U32.HI R4, RZ, 0x4, R12 ;  /* 0x00000004ff047819 */ /* 0x001fc8000001160c */
[----:B------:R-:W-:-:S04]  /*266f0*/  SGXT.U32 R4, R4, 0x2 ;  /* 0x000000020404781a */ /* 0x000fc80000000000 */
[C---:B------:R-:W-:Y:S02]  /*26700*/  LOP3.LUT R12, R4.reuse, 0x68, RZ, 0xfc, !PT ;  /* 0x00000068040c7812 */ /* 0x040fe400078efcff */
[----:B------:R-:W-:-:S04]  /*26710*/  LOP3.LUT R4, R4, 0x6c, RZ, 0xfc, !PT ;  /* 0x0000006c04047812 */ /* 0x000fc800078efcff */
[----:B------:R-:W-:Y:S01]  /*26720*/  ISETP.GE.AND P4, PT, R4, UR6, PT ;  /* 0x0000000604007c0c */ /* 0x000fe2000bf86270 */
[----:B---3--:R-:W-:Y:S01]  /*26730*/  @!P0 IMAD.MOV.U32 R4, RZ, RZ, R29 ;  /* 0x000000ffff048224 */ /* 0x008fe200078e001d */
[----:B--2---:R-:W-:-:S06]  /*26740*/  PRMT R13, RZ, 0x7610, R13 ;  /* 0x00007610ff0d7816 */ /* 0x004fcc000000000d */
[----:B----4-:R-:W2:Y:S01]  /*26750*/  @!P0 LDG.E.U16 R13, desc[UR8][R4.64] ;  /* 0x00000008040d8981 */ /* 0x010ea2000c1e1500 */
[----:B------:R-:W-:-:S03]  /*26760*/  ISETP.GE.AND P3, PT, R12, UR6, PT ;  /* 0x000000060c007c0c */ /* 0x000fc6000bf66270 */
[----:B------:R-:W3:Y:S04]  /*26770*/  LDL.LU R12, [R1+0x292c] ;  /* 0x00292c00010c7983 */ /* 0x000ee80000300800 */
[----:B--2---:R0:W-:Y:S04]  /*26780*/  STL [R1+0x2a4], R13 ;  /* 0x0002a40d01007387 */ /* 0x0041e80000100800 */
[----:B0-----:R-:W2:Y:S04]  /*26790*/  LDL.LU R13, [R1+0x2928] ;  /* 0x00292800010d7983 */ /* 0x001ea80000300800 */
[----:B------:R-:W4:Y:S04]  /*267a0*/  LDL R4, [R1+0x16ac] ;  /* 0x0016ac0001047983 */ /* 0x000f280000100800 */
[----:B------:R-:W4:Y:S01]  /*267b0*/  LDL R5, [R1+0x1700] ;  /* 0x0017000001057983 */ /* 0x000f220000100800 */
[----:B------:R-:W-:-:S02]  /*267c0*/  PRMT R0, RZ, 0x7610, R0 ;  /* 0x00007610ff007816 */ /* 0x000fc40000000000 */
[----:B----4-:R-:W-:-:S04]  /*267d0*/  @!P1 LOP3.LUT R5, R5, R4, RZ, 0x3c, !PT ;  /* 0x0000000405059212 */ /* 0x010fc800078e3cff */
[----:B------:R-:W-:-:S04]  /*267e0*/  @!P1 LOP3.LUT R4, R5, R4, RZ, 0x3c, !PT ;  /* 0x0000000405049212 */ /* 0x000fc800078e3cff */
[----:B------:R-:W-:-:S05]  /*267f0*/  @!P1 LOP3.LUT R5, R5, R4, RZ, 0x3c, !PT ;  /* 0x0000000405059212 */ /* 0x000fca00078e3cff */
[----:B------:R-:W4:Y:S04]  /*26800*/  @!P1 LDG.E.U16 R0, desc[UR8][R4.64] ;  /* 0x0000000804009981 */ /* 0x000f28000c1e1500 */
[----:B----4-:R0:W-:Y:S04]  /*26810*/  STL [R1+0x2a0], R0 ;  /* 0x0002a00001007387 */ /* 0x0101e80000100800 */
[----:B------:R-:W4:Y:S04]  /*26820*/  LDL R4, [R1+0x16b4] ;  /* 0x0016b40001047983 */ /* 0x000f280000100800 */
[----:B------:R-:W4:Y:S01]  /*26830*/  LDL R5, [R1+0x16fc] ;  /* 0x0016fc0001057983 */ /* 0x000f220000100800 */
[----:B---3--:R-:W-:Y:S01]  /*26840*/  PRMT R12, RZ, 0x7610, R12 ;  /* 0x00007610ff0c7816 */ /* 0x008fe2000000000c */
[----:B------:R-:W3:Y:S01]  /*26850*/  S2R R29, SR_TID.X ;  /* 0x00000000001d7919 */ /* 0x000ee20000002100 */
[----:B----4-:R-:W-:-:S04]  /*26860*/  @!P2 LOP3.LUT R5, R5, R4, RZ, 0x3c, !PT ;  /* 0x000000040505a212 */ /* 0x010fc800078e3cff */
[----:B------:R-:W-:-:S04]  /*26870*/  @!P2 LOP3.LUT R4, R5, R4, RZ, 0x3c, !PT ;  /* 0x000000040504a212 */ /* 0x000fc800078e3cff */
[----:B------:R-:W-:-:S05]  /*26880*/  @!P2 LOP3.LUT R5, R5, R4, RZ, 0x3c, !PT ;  /* 0x000000040505a212 */ /* 0x000fca00078e3cff */
[----:B------:R-:W4:Y:S01]  /*26890*/  @!P2 LDG.E.U16 R12, desc[UR8][R4.64] ;  /* 0x00000008040ca981 */ /* 0x000f22000c1e1500 */
[----:B---3--:R-:W-:-:S04]  /*268a0*/  SHF.R.U32.HI R29, RZ, 0x4, R29 ;  /* 0x00000004ff1d7819 */ /* 0x008fc8000001161d */
[----:B------:R-:W-:-:S04]  /*268b0*/  SGXT.U32 R29, R29, 0x2 ;  /* 0x000000021d1d781a */ /* 0x000fc80000000000 */
[----:B0-----:R-:W-:Y:S02]  /*268c0*/  LOP3.LUT R0, R29, 0x70, RZ, 0xfc, !PT ;  /* 0x000000701d007812 */ /* 0x001fe400078efcff */
[----:B------:R-:W3:Y:S04]  /*268d0*/  LDL R29, [R1+0x16f0] ;  /* 0x0016f000011d7983 */ /* 0x000ee80000100800 */
[----:B----4-:R0:W-:Y:S04]  /*268e0*/  STL [R1+0x29c], R12 ;  /* 0x00029c0c01007387 */ /* 0x0101e80000100800 */
[----:B0-----:R-:W4:Y:S04]  /*268f0*/  LDL.LU R12, [R1+0x2924] ;  /* 0x00292400010c7983 */ /* 0x001f280000300800 */
[----:B------:R-:W3:Y:S01]  /*26900*/  LDL R5, [R1+0x16f8] ;  /* 0x0016f80001057983 */ /* 0x000ee20000100800 */
[----:B--2---:R-:W-:-:S03]  /*26910*/  PRMT R13, RZ, 0x7610, R13 ;  /* 0x00007610ff0d7816 */ /* 0x004fc6000000000d */
[----:B------:R0:W-:Y:S01]  /*26920*/  STL [R1+0x17d0], R28 ;  /* 0x0017d01c01007387 */ /* 0x0001e20000100800 */
[----:B---3--:R-:W-:Y:S02]  /*26930*/  @!P3 IMAD.MOV.U32 R4, RZ, RZ, R5 ;  /* 0x000000ffff04b224 */ /* 0x008fe400078e0005 */
[----:B------:R-:W-:Y:S02]  /*26940*/  @!P3 IMAD.MOV.U32 R5, RZ, RZ, R28 ;  /* 0x000000ffff05b224 */ /* 0x000fe400078e001c */
[----:B0-----:R-:W2:Y:S04]  /*26950*/  LDL.LU R28, [R1+0x16f4] ;  /* 0x0016f400011c7983 */ /* 0x001ea80000300800 */
[----:B------:R2:W3:Y:S04]  /*26960*/  @!P3 LDG.E.U16 R13, desc[UR8][R4.64] ;  /* 0x00000008040db981 */ /* 0x0004e8000c1e1500 */
[----:B------:R-:W3:Y:S01]  /*26970*/  LDL R5, [R1+0x16c4] ;  /* 0x0016c40001057983 */ /* 0x000ee20000100800 */
[----:B----4-:R-:W-:-:S02]  /*26980*/  PRMT R12, RZ, 0x7610, R12 ;  /* 0x00007610ff0c7816 */ /* 0x010fc4000000000c */
[----:B------:R-:W-:Y:S02]  /*26990*/  ISETP.GE.AND P0, PT, R0, UR6, PT ;  /* 0x0000000600007c0c */ /* 0x000fe4000bf06270 */
[----:B------:R-:W0:Y:S01]  /*269a0*/  S2R R0, SR_TID.X ;  /* 0x0000000000007919 */ /* 0x000e220000002100 */
[----:B--2---:R-:W-:-:S05]  /*269b0*/  @!P4 IMAD.MOV.U32 R4, RZ, RZ, R28 ;  /* 0x000000ffff04c224 */ /* 0x004fca00078e001c */
[----:B---3--:R2:W3:Y:S01]  /*269c0*/  @!P4 LDG.E.U16 R12, desc[UR8][R4.64] ;  /* 0x00000008040cc981 */ /* 0x0084e2000c1e1500 */
[----:B0-----:R-:W-:-:S04]  /*269d0*/  SHF.R.U32.HI R0, RZ, 0x4, R0 ;  /* 0x00000004ff007819 */ /* 0x001fc80000011600 */
[----:B------:R-:W-:-:S04]  /*269e0*/  SGXT.U32 R0, R0, 0x2 ;  /* 0x000000020000781a */ /* 0x000fc80000000000 */
[----:B------:R-:W-:Y:S01]  /*269f0*/  LOP3.LUT R0, R0, 0x74, RZ, 0xfc, !PT ;  /* 0x0000007400007812 */ /* 0x000fe200078efcff */
[----:B------:R-:W-:Y:S03]  /*26a00*/  STL [R1+0x298], R13 ;  /* 0x0002980d01007387 */ /* 0x000fe60000100800 */
[----:B------:R-:W-:Y:S02]  /*26a10*/  ISETP.GE.AND P1, PT, R0, UR6, PT ;  /* 0x0000000600007c0c */ /* 0x000fe4000bf26270 */
[----:B------:R-:W4:Y:S04]  /*26a20*/  LDL.LU R0, [R1+0x16e4] ;  /* 0x0016e40001007983 */ /* 0x000f280000300800 */
[----:B------:R-:W-:Y:S01]  /*26a30*/  STL [R1+0x17d4], R28 ;  /* 0x0017d41c01007387 */ /* 0x000fe20000100800 */
[----:B--2---:R-:W0:Y:S03]  /*26a40*/  S2R R4, SR_TID.X ;  /* 0x0000000000047919 */ /* 0x004e260000002100 */
[----:B---3--:R2:W-:Y:S04]  /*26a50*/  STL [R1+0x294], R12 ;  /* 0x0002940c01007387 */ /* 0x0085e80000100800 */
[----:B--2---:R-:W2:Y:S04]  /*26a60*/  LDL.LU R12, [R1+0x2920] ;  /* 0x00292000010c7983 */ /* 0x004ea80000300800 */
[----:B------:R-:W3:Y:S01]  /*26a70*/  LDL R5, [R1+0x16cc] ;  /* 0x0016cc0001057983 */ /* 0x000ee20000100800 */
[----:B0-----:R-:W-:-:S05]  /*26a80*/  SHF.R.U32.HI R4, RZ, 0x4, R4 ;  /* 0x00000004ff047819 */ /* 0x001fca0000011604 */
[----:B------:R-:W-:Y:S01]  /*26a90*/  VIADD R4, R4, 0x7c ;  /* 0x0000007c04047836 */ /* 0x000fe20000000000 */
[----:B------:R-:W-:-:S04]  /*26aa0*/  PRMT R3, RZ, 0x7610, R3 ;  /* 0x00007610ff037816 */ /* 0x000fc80000000003 */
[----:B------:R-:W-:Y:S01]  /*26ab0*/  ISETP.GE.AND P3, PT, R4, UR6, PT ;  /* 0x0000000604007c0c */ /* 0x000fe2000bf66270 */
[----:B------:R-:W-:Y:S01]  /*26ac0*/  @!P0 IMAD.MOV.U32 R4, RZ, RZ, R29 ;  /* 0x000000ffff048224 */ /* 0x000fe200078e001d */
[----:B------:R-:W0:Y:S04]  /*26ad0*/  S2R R13, SR_TID.X ;  /* 0x00000000000d7919 */ /* 0x000e280000002100 */
[----:B---3--:R-:W3:Y:S01]  /*26ae0*/  @!P0 LDG.E.U16 R3, desc[UR8][R4.64] ;  /* 0x0000000804038981 */ /* 0x008ee2000c1e1500 */
[----:B0-----:R-:W-:-:S04]  /*26af0*/  SHF.R.U32.HI R13, RZ, 0x4, R13 ;  /* 0x00000004ff0d7819 */ /* 0x001fc8000001160d */
[----:B------:R-:W-:-:S04]  /*26b00*/  SGXT.U32 R13, R13, 0x2 ;  /* 0x000000020d0d781a */ /* 0x000fc80000000000 */
[----:B------:R-:W-:-:S04]  /*26b10*/  LOP3.LUT R13, R13, 0x78, RZ, 0xfc, !PT ;  /* 0x000000780d0d7812 */ /* 0x000fc800078efcff */
[----:B------:R-:W-:Y:S02]  /*26b20*/  ISETP.GE.AND P2, PT, R13, UR6, PT ;  /* 0x000000060d007c0c */ /* 0x000fe4000bf46270 */
[----:B------:R-:W4:Y:S04]  /*26b30*/  LDL.LU R13, [R1+0x291c] ;  /* 0x00291c00010d7983 */ /* 0x000f280000300800 */
[----:B---3--:R-:W-:Y:S04]  /*26b40*/  STL [R1+0x290], R3 ;  /* 0x0002900301007387 */ /* 0x008fe80000100800 */
[----:B------:R-:W3:Y:S04]  /*26b50*/  LDL R4, [R1+0x16d4] ;  /* 0x0016d40001047983 */ /* 0x000ee80000100800 */
[----:B------:R-:W3:Y:S01]  /*26b60*/  LDL R5, [R1+0x16ec] ;  /* 0x0016ec0001057983 */ /* 0x000ee20000100800 */
[----:B----4-:R-:W-:Y:S01]  /*26b70*/  PRMT R13, RZ, 0x7610, R13 ;  /* 0x00007610ff0d7816 */ /* 0x010fe2000000000d */
[----:B------:R-:W0:Y:S01]  /*26b80*/  S2R R29, SR_TID.X ;  /* 0x00000000001d7919 */ /* 0x000e220000002100 */
[----:B---3--:R-:W-:-:S04]  /*26b90*/  @!P1 LOP3.LUT R5, R5, R4, RZ, 0x3c, !PT ;  /* 0x0000000405059212 */ /* 0x008fc800078e3cff */
[----:B------:R-:W-:-:S04]  /*26ba0*/  @!P1 LOP3.LUT R4, R5, R4, RZ, 0x3c, !PT ;  /* 0x0000000405049212 */ /* 0x000fc800078e3cff */
[----:B------:R-:W-:-:S05]  /*26bb0*/  @!P1 LOP3.LUT R5, R5, R4, RZ, 0x3c, !PT ;  /* 0x0000000405059212 */ /* 0x000fca00078e3cff */
[----:B------:R3:W4:Y:S02]  /*26bc0*/  @!P1 LDG.E.U16 R13, desc[UR8][R4.64] ;  /* 0x00000008040d9981 */ /* 0x000724000c1e1500 */
[----:B---3--:R-:W3:Y:S01]  /*26bd0*/  S2R R5, SR_TID.X ;  /* 0x0000000000057919 */ /* 0x008ee20000002100 */
[----:B0-----:R-:W-:-:S05]  /*26be0*/  LOP3.LUT R29, R29, 0x3f, RZ, 0xc0, !PT ;  /* 0x0000003f1d1d7812 */ /* 0x001fca00078ec0ff */
[----:B------:R-:W-:Y:S01]  /*26bf0*/  STL [R1+0x26b4], R29 ;  /* 0x0026b41d01007387 */ /* 0x000fe20000100800 */
[----:B---3--:R-:W-:-:S04]  /*26c00*/  LOP3.LUT R5, R5, 0x3f, RZ, 0xc0, !PT ;  /* 0x0000003f05057812 */ /* 0x008fc800078ec0ff */
[----:B------:R-:W-:Y:S01]  /*26c10*/  LOP3.LUT R4, R5, 0x40, RZ, 0xfc, !PT ;  /* 0x0000004005047812 */ /* 0x000fe200078efcff */
[----:B----4-:R0:W-:Y:S04]  /*26c20*/  STL [R1+0x28c], R13 ;  /* 0x00028c0d01007387 */ /* 0x0101e80000100800 */
[----:B0-----:R-:W3:Y:S04]  /*26c30*/  LDL.LU R13, [R1+0x2918] ;  /* 0x00291800010d7983 */ /* 0x001ee80000300800 */
[----:B------:R-:W4:Y:S01]  /*26c40*/  LDL R5, [R1+0x16e8] ;  /* 0x0016e80001057983 */ /* 0x000f220000100800 */
[----:B------:R-:W-:-:S02]  /*26c50*/  ISETP.GE.AND P1, PT, R4, UR6, PT ;  /* 0x0000000604007c0c */ /* 0x000fc4000bf26270 */
[----:B--2---:R-:W-:Y:S01]  /*26c60*/  PRMT R12, RZ, 0x7610, R12 ;  /* 0x00007610ff0c7816 */ /* 0x004fe2000000000c */
[----:B----4-:R-:W-:Y:S02]  /*26c70*/  @!P2 IMAD.MOV.U32 R4, RZ, RZ, R5 ;  /* 0x000000ffff04a224 */ /* 0x010fe400078e0005 */
[----:B------:R-:W-:-:S05]  /*26c80*/  @!P2 IMAD.MOV.U32 R5, RZ, RZ, R0 ;  /* 0x000000ffff05a224 */ /* 0x000fca00078e0000 */
[----:B------:R-:W2:Y:S04]  /*26c90*/  @!P2 LDG.E.U16 R12, desc[UR8][R4.64] ;  /* 0x00000008040ca981 */ /* 0x000ea8000c1e1500 */
[----:B------:R-:W-:Y:S04]  /*26ca0*/  STL [R1+0x17cc], R0 ;  /* 0x0017cc0001007387 */ /* 0x000fe80000100800 */
[----:B--2---:R0:W-:Y:S04]  /*26cb0*/  STL [R1+0x288], R12 ;  /* 0x0002880c01007387 */ /* 0x0041e80000100800 */
[----:B0-----:R-:W2:Y:S04]  /*26cc0*/  LDL.LU R12, [R1+0x2914] ;  /* 0x00291400010c7983 */ /* 0x001ea80000300800 */
[----:B------:R-:W4:Y:S04]  /*26cd0*/  LDL R4, [R1+0x16dc] ;  /* 0x0016dc0001047983 */ /* 0x000f280000100800 */
[----:B------:R-:W4:Y:S01]  /*26ce0*/  LDL R5, [R1+0x16e0] ;  /* 0x0016e00001057983 */ /* 0x000f220000100800 */
[----:B---3--:R-:W-:-:S02]  /*26cf0*/  PRMT R13, RZ, 0x7610, R13 ;  /* 0x00007610ff0d7816 */ /* 0x008fc4000000000d */
[----:B----4-:R-:W-:-:S04]  /*26d00*/  @!P3 LOP3.LUT R5, R5, R4, RZ, 0x3c, !PT ;  /* 0x000000040505b212 */ /* 0x010fc800078e3cff */
[----:B------:R-:W-:-:S04]  /*26d10*/  @!P3 LOP3.LUT R4, R5, R4, RZ, 0x3c, !PT ;  /* 0x000000040504b212 */ /* 0x000fc800078e3cff */
[----:B------:R-:W-:-:S05]  /*26d20*/  @!P3 LOP3.LUT R5, R5, R4, RZ, 0x3c, !PT ;  /* 0x000000040505b212 */ /* 0x000fca00078e3cff */
[----:B------:R-:W3:Y:S01]  /*26d30*/  @!P3 LDG.E.U16 R13, desc[UR8][R4.64] ;  /* 0x00000008040db981 */ /* 0x000ee2000c1e1500 */
[----:B------:R-:W0:Y:S03]  /*26d40*/  S2R R3, SR_TID.X ;  /* 0x0000000000037919 */ /* 0x000e260000002100 */
[----:B---3--:R3:W-:Y:S04]  /*26d50*/  STL [R1+0x284], R13 ;  /* 0x0002840d01007387 */ /* 0x0087e80000100800 */
[----:B---3--:R-:W3:Y:S04]  /*26d60*/  LDL.LU R13, [R1+0x2910] ;  /* 0x00291000010d7983 */ /* 0x008ee80000300800 */
[----:B------:R-:W4:Y:S04]  /*26d70*/  LDL R4, [R1+0x1650] ;  /* 0x0016500001047983 */ /* 0x000f280000100800 */
[----:B------:R-:W4:Y:S01]  /*26d80*/  LDL R5, [R1+0x1670] ;  /* 0x0016700001057983 */ /* 0x000f220000100800 */
[----:B0-----:R-:W-:-:S04]  /*26d90*/  SHF.R.U32.HI R3, RZ, 0x4, R3 ;  /* 0x00000004ff037819 */ /* 0x001fc80000011603 */
[----:B------:R-:W-:-:S04]  /*26da0*/  SGXT.U32 R3, R3, 0x2 ;  /* 0x000000020303781a */ /* 0x000fc80000000000 */
[----:B------:R-:W-:Y:S02]  /*26db0*/  ISETP.GE.AND P0, PT, R3, UR6, PT ;  /* 0x0000000603007c0c */ /* 0x000fe4000bf06270 */
[----:B--2---:R-:W-:-:S11]  /*26dc0*/  PRMT R12, RZ, 0x7610, R12 ;  /* 0x00007610ff0c7816 */ /* 0x004fd6000000000c */
[----:B----4-:R-:W-:-:S04]  /*26dd0*/  @!P0 LOP3.LUT R5, R5, R4, RZ, 0x3c, !PT ;  /* 0x0000000405058212 */ /* 0x010fc800078e3cff */
[----:B------:R-:W-:-:S04]  /*26de0*/  @!P0 LOP3.LUT R4, R5, R4, RZ, 0x3c, !PT ;  /* 0x0000000405048212 */ /* 0x000fc800078e3cff */
[----:B------:R-:W-:-:S05]  /*26df0*/  @!P0 LOP3.LUT R5, R5, R4, RZ, 0x3c, !PT ;  /* 0x0000000405058212 */ /* 0x000fca00078e3cff */
[----:B------:R-:W2:Y:S01]  /*26e00*/  @!P0 LDG.E.U16 R12, desc[UR8][R4.64] ;  /* 0x00000008040c8981 */ /* 0x000ea2000c1e1500 */
[----:B------:R-:W-:Y:S02]  /*26e10*/  ISETP.GE.AND P4, PT, R29, UR6, PT ;  /* 0x000000061d007c0c */ /* 0x000fe4000bf86270 */
[----:B---3--:R-:W-:Y:S01]  /*26e20*/  PRMT R13, RZ, 0x7610, R13 ;  /* 0x00007610ff0d7816 */ /* 0x008fe2000000000d */
[----:B------:R-:W-:Y:S06]  /*26e30*/  BAR.SYNC.DEFER_BLOCKING 0x0 ;  /* 0x0000000000007b1d */ /* 0x000fec0000010000 */
[----:B--2---:R0:W-:Y:S04]  /*26e40*/  STL [R1+0x280], R12 ;  /* 0x0002800c01007387 */ /* 0x0041e80000100800 */
[----:B0-----:R-:W2:Y:S04]  /*26e50*/  LDL.LU R12, [R1+0x290c] ;  /* 0x00290c00010c7983 */ /* 0x001ea80000300800 */
[----:B------:R-:W3:Y:S04]  /*26e60*/  LDL R4, [R1+0x1524] ;  /* 0x0015240001047983 */ /* 0x000ee80000100800 */
[----:B------:R-:W3:Y:S02]  /*26e70*/  LDL R5, [R1+0x1528] ;  /* 0x0015280001057983 */ /* 0x000ee40000100800 */
[----:B---3--:R-:W-:-:S04]  /*26e80*/  @!P4 LOP3.LUT R5, R5, R4, RZ, 0x3c, !PT ;  /* 0x000000040505c212 */ /* 0x008fc800078e3cff */
[----:B------:R-:W-:-:S04]  /*26e90*/  @!P4 LOP3.LUT R4, R5, R4, RZ, 0x3c, !PT ;  /* 0x000000040504c212 */ /* 0x000fc800078e3cff */
[----:B------:R-:W-:-:S05]  /*26ea0*/  @!P4 LOP3.LUT R5, R5, R4, RZ, 0x3c, !PT ;  /* 0x000000040505c212 */ /* 0x000fca00078e3cff */
[----:B------:R-:W3:Y:S04]  /*26eb0*/  @!P4 LDG.E.U16 R13, desc[UR8][R4.64] ;  /* 0x00000008040dc981 */ /* 0x000ee8000c1e1500 */
[----:B---3--:R0:W-:Y:S04]  /*26ec0*/  STL [R1+0x27c], R13 ;  /* 0x00027c0d01007387 */ /* 0x0081e80000100800 */
[----:B0-----:R-:W3:Y:S04]  /*26ed0*/  LDL.LU R13, [R1+0x2908] ;  /* 0x00290800010d7983 */ /* 0x001ee80000300800 */
[----:B------:R-:W4:Y:S04]  /*26ee0*/  LDL R4, [R1+0x151c] ;  /* 0x00151c0001047983 */ /* 0x000f280000100800 */
[----:B------:R-:W4:Y:S01]  /*26ef0*/  LDL R5, [R1+0x1520] ;  /* 0x0015200001057983 */ /* 0x000f220000100800 */
[----:B--2---:R-:W-:-:S02]  /*26f00*/  PRMT R12, RZ, 0x7610, R12 ;  /* 0x00007610ff0c7816 */ /* 0x004fc4000000000c */
[----:B----4-:R-:W-:-:S04]  /*26f10*/  @!P1 LOP3.LUT R5, R5, R4, RZ, 0x3c, !PT ;  /* 0x0000000405059212 */ /* 0x010fc800078e3cff */
[----:B------:R-:W-:-:S04]  /*26f20*/  @!P1 LOP3.LUT R4, R5, R4, RZ, 0x3c, !PT ;  /* 0x0000000405049212 */ /* 0x000fc800078e3cff */
[----:B------:R-:W-:-:S05]  /*26f30*/  @!P1 LOP3.LUT R5, R5, R4, RZ, 0x3c, !PT ;  /* 0x0000000405059212 */ /* 0x000fca00078e3cff */
[----:B------:R-:W2:Y:S04]  /*26f40*/  @!P1 LDG.E.U16 R12, desc[UR8][R4.64] ;  /* 0x00000008040c9981 */ /* 0x000ea8000c1e1500 */
        /* <DEDUP_REMOVED lines=463> */
[----:B------:R-:W-:-:S02]  /*28c40*/  PRMT R0, RZ, 0x7610, R0 ;  /* 0x00007610ff007816 */ /* 0x000fc40000000000 */
        /* <DEDUP_REMOVED lines=12> */
[----:B0-----:R-:W4:Y:S04]  /*28d10*/  LDL R0, [R1+0x6a0] ;  /* 0x0006a00001007983 */ /* 0x001f280000100800 */
        /* <DEDUP_REMOVED lines=35> */
[----:B------:R-:W2:Y:S01]  /*28f50*/  @!P4 LDG.E.U16 R12, desc[UR8][R4.64] ;  /* 0x00000008040cc981 */ /* 0x000ea2000c1e1500 */
[----:B---3--:R-:W-:-:S03]  /*28f60*/  PRMT R13, RZ, 0x7610, R13 ;  /* 0x00007610ff0d7816 */ /* 0x008fc6000000000d */
[----:B--2---:R0:W-:Y:S04]  /*28f70*/  STL [R1+0x194], R12 ;  /* 0x0001940c01007387 */ /* 0x0041e80000100800 */
[----:B0-----:R-:W2:Y:S04]  /*28f80*/  LDL.LU R12, [R1+0x2824] ;  /* 0x00282400010c7983 */ /* 0x001ea80000300800 */
[----:B------:R-:W3:Y:S01]  /*28f90*/  LDL R5, [R1+0x69c] ;  /* 0x00069c0001057983 */ /* 0x000ee20000100800 */
[----:B------:R-:W-:-:S03]  /*28fa0*/  @!P1 IMAD.MOV.U32 R4, RZ, RZ, R0 ;  /* 0x000000ffff049224 */ /* 0x000fc600078e0000 */
[----:B------:R-:W4:Y:S04]  /*28fb0*/  LDL.LU R0, [R1+0x1510] ;  /* 0x0015100001007983 */ /* 0x000f280000300800 */
[----:B---3--:R-:W3:Y:S04]  /*28fc0*/  @!P1 LDG.E.U16 R13, desc[UR8][R4.64] ;  /* 0x00000008040d9981 */ /* 0x008ee8000c1e1500 */
        /* <DEDUP_REMOVED lines=49> */
[----:B------:R-:W-:-:S05]  /*292e0*/  @!P1 IMAD.MOV.U32 R4, RZ, RZ, R0 ;  /* 0x000000ffff049224 */ /* 0x000fca00078e0000 */
[----:B---3--:R-:W3:Y:S04]  /*292f0*/  @!P1 LDG.E.U16 R13, desc[UR8][R4.64] ;  /* 0x00000008040d9981 */ /* 0x008ee8000c1e1500 */
[----:B------:R-:W-:Y:S04]  /*29300*/  STL [R1+0x17d8], R0 ;  /* 0x0017d80001007387 */ /* 0x000fe80000100800 */
        /* <DEDUP_REMOVED lines=377> */
[----:B------:R0:W3:Y:S04]  /*2aaa0*/  @!P1 LDG.E.U16 R13, desc[UR8][R4.64] ;  /* 0x00000008040d9981 */ /* 0x0000e8000c1e1500 */
[----:B------:R-:W0:Y:S04]  /*2aab0*/  LDL R4, [R1+0xa14] ;  /* 0x000a140001047983 */ /* 0x000e280000100800 */
[----:B------:R-:W0:Y:S01]  /*2aac0*/  LDL R5, [R1+0xa18] ;  /* 0x000a180001057983 */ /* 0x000e220000100800 */
[----:B------:R-:W-:Y:S02]  /*2aad0*/  PRMT R11, RZ, 0x7610, R11 ;  /* 0x00007610ff0b7816 */ /* 0x000fe4000000000b */
[----:B0-----:R-:W-:-:S04]  /*2aae0*/  @!P4 LOP3.LUT R5, R5, R4, RZ, 0x3c, !PT ;  /* 0x000000040505c212 */ /* 0x001fc800078e3cff */
[----:B------:R-:W-:-:S04]  /*2aaf0*/  @!P4 LOP3.LUT R4, R5, R4, RZ, 0x3c, !PT ;  /* 0x000000040504c212 */ /* 0x000fc800078e3cff */
[----:B------:R-:W-:-:S05]  /*2ab00*/  @!P4 LOP3.LUT R5, R5, R4, RZ, 0x3c, !PT ;  /* 0x000000040505c212 */ /* 0x000fca00078e3cff */
[----:B------:R-:W4:Y:S04]  /*2ab10*/  @!P4 LDG.E.U16 R11, desc[UR8][R4.64] ;  /* 0x00000008040bc981 */ /* 0x000f28000c1e1500 */
[----:B---3--:R0:W-:Y:S04]  /*2ab20*/  STL [R1+0x90], R13 ;  /* 0x0000900d01007387 */ /* 0x0081e80000100800 */
[----:B0-----:R-:W3:Y:S04]  /*2ab30*/  LDL R13, [R1+0x910] ;  /* 0x00091000010d7983 */ /* 0x001ee80000100800 */
[----:B----4-:R0:W-:Y:S04]  /*2ab40*/  STL [R1+0x8c], R11 ;  /* 0x00008c0b01007387 */ /* 0x0101e80000100800 */
[----:B0-----:R-:W4:Y:S04]  /*2ab50*/  LDL.LU R11, [R1+0x2760] ;  /* 0x00276000010b7983 */ /* 0x001f280000300800 */
[----:B------:R-:W2:Y:S04]  /*2ab60*/  LDL R4, [R1+0xa0c] ;  /* 0x000a0c0001047983 */ /* 0x000ea80000100800 */
[----:B------:R-:W2:Y:S01]  /*2ab70*/  LDL R5, [R1+0xa10] ;  /* 0x000a100001057983 */ /* 0x000ea20000100800 */
[----:B------:R-:W-:-:S02]  /*2ab80*/  PRMT R10, RZ, 0x7610, R10 ;  /* 0x00007610ff0a7816 */ /* 0x000fc4000000000a */
        /* <DEDUP_REMOVED lines=8> */
[----:B------:R-:W-:-:S02]  /*2ac10*/  PRMT R9, RZ, 0x7610, R9 ;  /* 0x00007610ff097816 */ /* 0x000fc40000000009 */
        /* <DEDUP_REMOVED lines=21> */
[----:B------:R-:W2:Y:S01]  /*2ad70*/  @!P4 LDG.E.U16 R7, desc[UR8][R4.64] ;  /* 0x000000080407c981 */ /* 0x000ea2000c1e1500 */
[----:B------:R-:W-:-:S03]  /*2ad80*/  PRMT R12, RZ, 0x7610, R12 ;  /* 0x00007610ff0c7816 */ /* 0x000fc6000000000c */
[----:B--2---:R0:W-:Y:S04]  /*2ad90*/  STL [R1+0x7c], R7 ;  /* 0x00007c0701007387 */ /* 0x0041e80000100800 */
[----:B0-----:R-:W2:Y:S04]  /*2ada0*/  LDL.LU R7, [R1+0x2750] ;  /* 0x0027500001077983 */ /* 0x001ea80000300800 */
[----:B------:R-:W3:Y:S01]  /*2adb0*/  LDL R5, [R1+0x90c] ;  /* 0x00090c0001057983 */ /* 0x000ee20000100800 */
[----:B------:R-:W-:Y:S01]  /*2adc0*/  @!P1 IMAD.MOV.U32 R4, RZ, RZ, R13 ;  /* 0x000000ffff049224 */ /* 0x000fe200078e000d */
[----:B------:R-:W-:-:S02]  /*2add0*/  PRMT R6, RZ, 0x7610, R6 ;  /* 0x00007610ff067816 */ /* 0x000fc40000000006 */
[----:B------:R-:W4:Y:S04]  /*2ade0*/  LDL R13, [R1+0x78c] ;  /* 0x00078c00010d7983 */ /* 0x000f280000100800 */
[----:B---3--:R0:W3:Y:S04]  /*2adf0*/  @!P1 LDG.E.U16 R12, desc[UR8][R4.64] ;  /* 0x00000008040c9981 */ /* 0x0080e8000c1e1500 */
[----:B------:R-:W0:Y:S04]  /*2ae00*/  LDL R4, [R1+0x894] ;  /* 0x0008940001047983 */ /* 0x000e280000100800 */
[----:B------:R-:W0:Y:S02]  /*2ae10*/  LDL R5, [R1+0x898] ;  /* 0x0008980001057983 */ /* 0x000e240000100800 */
[----:B0-----:R-:W-:-:S04]  /*2ae20*/  @!P4 LOP3.LUT R5, R5, R4, RZ, 0x3c, !PT ;  /* 0x000000040505c212 */ /* 0x001fc800078e3cff */
[----:B------:R-:W-:-:S04]  /*2ae30*/  @!P4 LOP3.LUT R4, R5, R4, RZ, 0x3c, !PT ;  /* 0x000000040504c212 */ /* 0x000fc800078e3cff */
[----:B------:R-:W-:-:S05]  /*2ae40*/  @!P4 LOP3.LUT R5, R5, R4, RZ, 0x3c, !PT ;  /* 0x000000040505c212 */ /* 0x000fca00078e3cff */
[----:B------:R-:W2:Y:S04]  /*2ae50*/  @!P4 LDG.E.U16 R6, desc[UR8][R4.64] ;  /* 0x000000080406c981 */ /* 0x000ea8000c1e1500 */
[----:B---3--:R0:W-:Y:S04]  /*2ae60*/  STL [R1+0x78], R12 ;  /* 0x0000780c01007387 */ /* 0x0081e80000100800 */
[----:B0-----:R-:W3:Y:S04]  /*2ae70*/  LDL R12, [R1+0x790] ;  /* 0x00079000010c7983 */ /* 0x001ee80000100800 */
        /* <DEDUP_REMOVED lines=35> */
[----:B------:R0:W4:Y:S01]  /*2b0b0*/  @!P4 LDG.E.U16 R29, desc[UR8][R4.64] ;  /* 0x00000008041dc981 */ /* 0x000122000c1e1500 */
[----:B------:R-:W-:Y:S01]  /*2b0c0*/  PRMT R11, RZ, 0x7610, R11 ;  /* 0x00007610ff0b7816 */ /* 0x000fe2000000000b */
[----:B0-----:R-:W-:Y:S02]  /*2b0d0*/  @!P1 IMAD.MOV.U32 R4, RZ, RZ, R12 ;  /* 0x000000ffff049224 */ /* 0x001fe400078e000c */
[----:B------:R-:W-:-:S05]  /*2b0e0*/  @!P1 IMAD.MOV.U32 R5, RZ, RZ, R13 ;  /* 0x000000ffff059224 */ /* 0x000fca00078e000d */
[----:B------:R-:W3:Y:S04]  /*2b0f0*/  @!P1 LDG.E.U16 R11, desc[UR8][R4.64] ;  /* 0x00000008040b9981 */ /* 0x000ee8000c1e1500 */
[----:B----4-:R-:W-:Y:S04]  /*2b100*/  STL [R1+0x26b8], R29 ;  /* 0x0026b81d01007387 */ /* 0x010fe80000100800 */
[----:B------:R-:W4:Y:S04]  /*2b110*/  LDL R4, [R1+0x714] ;  /* 0x0007140001047983 */ /* 0x000f280000100800 */
[----:B------:R-:W4:Y:S01]  /*2b120*/  LDL R5, [R1+0x718] ;  /* 0x0007180001057983 */ /* 0x000f220000100800 */
[----:B------:R-:W-:-:S03]  /*2b130*/  PRMT R10, RZ, 0x7610, R10 ;  /* 0x00007610ff0a7816 */ /* 0x000fc6000000000a */
[----:B------:R-:W2:Y:S04]  /*2b140*/  LDL R13, [R1+0x614] ;  /* 0x00061400010d7983 */ /* 0x000ea80000100800 */
[----:B------:R-:W2:Y:S04]  /*2b150*/  LDL R12, [R1+0x618] ;  /* 0x00061800010c7983 */ /* 0x000ea80000100800 */
[----:B---3--:R-:W-:Y:S01]  /*2b160*/  STL [R1+0x26bc], R11 ;  /* 0x0026bc0b01007387 */ /* 0x008fe20000100800 */
[----:B----4-:R-:W-:-:S04]  /*2b170*/  @!P4 LOP3.LUT R5, R5, R4, RZ, 0x3c, !PT ;  /* 0x000000040505c212 */ /* 0x010fc800078e3cff */
[----:B------:R-:W-:-:S04]  /*2b180*/  @!P4 LOP3.LUT R4, R5, R4, RZ, 0x3c, !PT ;  /* 0x000000040504c212 */ /* 0x000fc800078e3cff */
[----:B------:R-:W-:-:S05]  /*2b190*/  @!P4 LOP3.LUT R5, R5, R4, RZ, 0x3c, !PT ;  /* 0x000000040505c212 */ /* 0x000fca00078e3cff */
[----:B------:R-:W3:Y:S04]  /*2b1a0*/  @!P4 LDG.E.U16 R10, desc[UR8][R4.64] ;  /* 0x00000008040ac981 */ /* 0x000ee8000c1e1500 */
[----:B------:R-:W4:Y:S04]  /*2b1b0*/  LDL R4, [R1+0x70c] ;  /* 0x00070c0001047983 */ /* 0x000f280000100800 */
[----:B------:R-:W4:Y:S01]  /*2b1c0*/  LDL R5, [R1+0x710] ;  /* 0x0007100001057983 */ /* 0x000f220000100800 */
[----:B------:R-:W-:-:S03]  /*2b1d0*/  PRMT R9, RZ, 0x7610, R9 ;  /* 0x00007610ff097816 */ /* 0x000fc60000000009 */
        /* <DEDUP_REMOVED lines=19> */
[----:B------:R-:W4:Y:S01]  /*2b310*/  @!P1 LDG.E.U16 R7, desc[UR8][R4.64] ;  /* 0x0000000804079981 */ /* 0x000f22000c1e1500 */
[----:B------:R-:W-:-:S03]  /*2b320*/  PRMT R6, RZ, 0x7610, R6 ;  /* 0x00007610ff067816 */ /* 0x000fc60000000006 */
[----:B---3--:R-:W-:Y:S04]  /*2b330*/  STL [R1+0x26c8], R8 ;  /* 0x0026c80801007387 */ /* 0x008fe80000100800 */
[----:B--2---:R-:W2:Y:S04]  /*2b340*/  @!P4 LDG.E.U16 R6, desc[UR8][R12.64] ;  /* 0x000000080c06c981 */ /* 0x004ea8000c1e1500 */
[----:B----4-:R-:W-:Y:S04]  /*2b350*/  STL [R1+0x26cc], R7 ;  /* 0x0026cc0701007387 */ /* 0x010fe80000100800 */
[----:B------:R-:W3:Y:S04]  /*2b360*/  LDL R12, [R1+0x610] ;  /* 0x00061000010c7983 */ /* 0x000ee80000100800 */
[----:B------:R-:W3:Y:S01]  /*2b370*/  LDL R13, [R1+0x1530] ;  /* 0x00153000010d7983 */ /* 0x000ee20000100800 */
[----:B------:R-:W-:-:S03]  /*2b380*/  PRMT R5, RZ, 0x7610, R5 ;  /* 0x00007610ff057816 */ /* 0x000fc60000000005 */
[----:B--2---:R-:W-:Y:S01]  /*2b390*/  STL [R1+0x26d0], R6 ;  /* 0x0026d00601007387 */ /* 0x004fe20000100800 */
[----:B---3--:R-:W-:-:S04]  /*2b3a0*/  @!P1 LOP3.LUT R13, R13, R12, RZ, 0x3c, !PT ;  /* 0x0000000c0d0d9212 */ /* 0x008fc800078e3cff */
[----:B------:R-:W-:-:S04]  /*2b3b0*/  @!P1 LOP3.LUT R12, R13, R12, RZ, 0x3c, !PT ;  /* 0x0000000c0d0c9212 */ /* 0x000fc800078e3cff */
[----:B------:R-:W-:-:S05]  /*2b3c0*/  @!P1 LOP3.LUT R13, R13, R12, RZ, 0x3c, !PT ;  /* 0x0000000c0d0d9212 */ /* 0x000fca00078e3cff */
[----:B------:R-:W2:Y:S04]  /*2b3d0*/  @!P1 LDG.E.U16 R5, desc[UR8][R12.64] ;  /* 0x000000080c059981 */ /* 0x000ea8000c1e1500 */
        /* <DEDUP_REMOVED lines=15> */
[----:B------:R0:W2:Y:S04]  /*2b4d0*/  @!P1 LDG.E.U16 R3, desc[UR8][R12.64] ;  /* 0x000000080c039981 */ /* 0x0000a8000c1e1500 */
[----:B------:R-:W0:Y:S04]  /*2b4e0*/  LDL R12, [R1+0x1504] ;  /* 0x00150400010c7983 */ /* 0x000e280000100800 */
[----:B------:R-:W0:Y:S01]  /*2b4f0*/  LDL R13, [R1+0x1508] ;  /* 0x00150800010d7983 */ /* 0x000e220000100800 */
[----:B------:R-:W-:Y:S02]  /*2b500*/  PRMT R27, RZ, 0x7610, R27 ;  /* 0x00007610ff1b7816 */ /* 0x000fe4000000001b */
[----:B0-----:R-:W-:-:S04]  /*2b510*/  @!P4 LOP3.LUT R13, R13, R12, RZ, 0x3c, !PT ;  /* 0x0000000c0d0dc212 */ /* 0x001fc800078e3cff */
[----:B------:R-:W-:-:S04]  /*2b520*/  @!P4 LOP3.LUT R12, R13, R12, RZ, 0x3c, !PT ;  /* 0x0000000c0d0cc212 */ /* 0x000fc800078e3cff */
[----:B------:R-:W-:-:S05]  /*2b530*/  @!P4 LOP3.LUT R13, R13, R12, RZ, 0x3c, !PT ;  /* 0x0000000c0d0dc212 */ /* 0x000fca00078e3cff */
[----:B------:R-:W3:Y:S04]  /*2b540*/  @!P4 LDG.E.U16 R27, desc[UR8][R12.64] ;  /* 0x000000080c1bc981 */ /* 0x000ee8000c1e1500 */
[----:B--2---:R-:W-:Y:S04]  /*2b550*/  STL [R1+0x26dc], R3 ;  /* 0x0026dc0301007387 */ /* 0x004fe80000100800 */
[----:B---3--:R0:W-:Y:S04]  /*2b560*/  STL [R1+0x60], R27 ;  /* 0x0000601b01007387 */ /* 0x0081e80000100800 */
        /* <DEDUP_REMOVED lines=33> */
[----:B--2---:R0:W-:Y:S04]  /*2b780*/  STL [R1+0x54], R14 ;  /* 0x0000540e01007387 */ /* 0x0041e80000100800 */
[----:B0-----:R-:W2:Y:S04]  /*2b790*/  LDL R14, [R1+0x1300] ;  /* 0x00130000010e7983 */ /* 0x001ea80000100800 */
        /* <DEDUP_REMOVED lines=35> */
[----:B------:R-:W4:Y:S01]  /*2b9d0*/  @!P4 LDG.E.U16 R16, desc[UR8][R12.64] ;  /* 0x000000080c10c981 */ /* 0x000f22000c1e1500 */
[----:B------:R-:W-:-:S03]  /*2b9e0*/  PRMT R17, RZ, 0x7610, R17 ;  /* 0x00007610ff117816 */ /* 0x000fc60000000011 */
[----:B----4-:R0:W-:Y:S04]  /*2b9f0*/  STL [R1+0x40], R16 ;  /* 0x0000401001007387 */ /* 0x0101e80000100800 */
[----:B0-----:R-:W4:Y:S04]  /*2ba00*/  LDL.LU R16, [R1+0x2720] ;  /* 0x0027200001107983 */ /* 0x001f280000300800 */
[----:B------:R-:W2:Y:S01]  /*2ba10*/  LDL R13, [R1+0x12fc] ;  /* 0x0012fc00010d7983 */ /* 0x000ea20000100800 */
[----:B------:R-:W-:-:S03]  /*2ba20*/  @!P1 IMAD.MOV.U32 R12, RZ, RZ, R14 ;  /* 0x000000ffff0c9224 */ /* 0x000fc600078e000e */
[----:B------:R-:W3:Y:S04]  /*2ba30*/  LDL R14, [R1+0x1188] ;  /* 0x00118800010e7983 */ /* 0x000ee80000100800 */
[----:B--2---:R-:W2:Y:S04]  /*2ba40*/  @!P1 LDG.E.U16 R17, desc[UR8][R12.64] ;  /* 0x000000080c119981 */ /* 0x004ea8000c1e1500 */
        /* <DEDUP_REMOVED lines=11> */
[----:B------:R-:W-:Y:S02]  /*2bb00*/  PRMT R18, RZ, 0x7610, R18 ;  /* 0x00007610ff127816 */ /* 0x000fe40000000012 */
[----:B0-----:R-:W-:-:S04]  /*2bb10*/  @!P1 LOP3.LUT R13, R13, R12, RZ, 0x3c, !PT ;  /* 0x0000000c0d0d9212 */ /* 0x001fc800078e3cff */
[----:B------:R-:W-:-:S04]  /*2bb20*/  @!P1 LOP3.LUT R12, R13, R12, RZ, 0x3c, !PT ;  /* 0x0000000c0d0c9212 */ /* 0x000fc800078e3cff */
[----:B------:R-:W-:-:S05]  /*2bb30*/  @!P1 LOP3.LUT R13, R13, R12, RZ, 0x3c, !PT ;  /* 0x0000000c0d0d9212 */ /* 0x000fca00078e3cff */
[----:B------:R-:W3:Y:S04]  /*2bb40*/  @!P1 LDG.E.U16 R18, desc[UR8][R12.64] ;  /* 0x000000080c129981 */ /* 0x000ee8000c1e1500 */
[----:B----4-:R0:W-:Y:S04]  /*2bb50*/  STL [R1+0x38], R10 ;  /* 0x0000380a01007387 */ /* 0x0101e80000100800 */
[----:B0-----:R-:W4:Y:S04]  /*2bb60*/  LDL R10, [R1+0x1180] ;  /* 0x00118000010a7983 */ /* 0x001f280000100800 */
        /* <DEDUP_REMOVED lines=18> */
[----:B------:R-:W3:Y:S01]  /*2bc90*/  LDL R13, [R1+0x1184] ;  /* 0x00118400010d7983 */ /* 0x000ee20000100800 */
[----:B------:R-:W-:Y:S01]  /*2bca0*/  PRMT R11, RZ, 0x7610, R11 ;  /* 0x00007610ff0b7816 */ /* 0x000fe2000000000b */
[----:B0-----:R-:W-:Y:S02]  /*2bcb0*/  @!P4 IMAD.MOV.U32 R12, RZ, RZ, R14 ;  /* 0x000000ffff0cc224 */ /* 0x001fe400078e000e */
[----:B----4-:R0:W-:Y:S01]  /*2bcc0*/  STL [R1+0x2c], R6 ;  /* 0x00002c0601007387 */ /* 0x0101e20000100800 */
[----:B------:R-:W-:-:S03]  /*2bcd0*/  PRMT R8, RZ, 0x7610, R8 ;  /* 0x00007610ff087816 */ /* 0x000fc60000000008 */
[----:B------:R-:W4:Y:S04]  /*2bce0*/  LDL R14, [R1+0x107c] ;  /* 0x00107c00010e7983 */ /* 0x000f280000100800 */
[----:B---3--:R3:W2:Y:S04]  /*2bcf0*/  @!P4 LDG.E.U16 R11, desc[UR8][R12.64] ;  /* 0x000000080c0bc981 */ /* 0x0086a8000c1e1500 */
[----:B0-----:R-:W4:Y:S04]  /*2bd00*/  LDL R6, [R1+0x1088] ;  /* 0x0010880001067983 */ /* 0x001f280000100800 */
[----:B------:R-:W4:Y:S01]  /*2bd10*/  LDL R13, [R1+0x117c] ;  /* 0x00117c00010d7983 */ /* 0x000f220000100800 */
[----:B---3--:R-:W-:-:S03]  /*2bd20*/  @!P1 IMAD.MOV.U32 R12, RZ, RZ, R10 ;  /* 0x000000ffff0c9224 */ /* 0x008fc600078e000a */
[----:B--2---:R0:W-:Y:S01]  /*2bd30*/  STL [R1+0x28], R11 ;  /* 0x0000280b01007387 */ /* 0x0041e20000100800 */
[----:B------:R-:W-:-:S03]  /*2bd40*/  PRMT R20, RZ, 0x7610, R20 ;  /* 0x00007610ff147816 */ /* 0x000fc60000000014 */
[----:B------:R-:W2:Y:S04]  /*2bd50*/  LDL R10, [R1+0x1004] ;  /* 0x00100400010a7983 */ /* 0x000ea80000100800 */
[----:B----4-:R3:W4:Y:S04]  /*2bd60*/  @!P1 LDG.E.U16 R8, desc[UR8][R12.64] ;  /* 0x000000080c089981 */ /* 0x010728000c1e1500 */
[----:B0-----:R-:W2:Y:S04]  /*2bd70*/  LDL R11, [R1+0x1080] ;  /* 0x00108000010b7983 */ /* 0x001ea80000100800 */
[----:B------:R-:W3:Y:S04]  /*2bd80*/  LDL R12, [R1+0x1104] ;  /* 0x00110400010c7983 */ /* 0x000ee80000100800 */
[----:B------:R-:W3:Y:S02]  /*2bd90*/  LDL R13, [R1+0x1108] ;  /* 0x00110800010d7983 */ /* 0x000ee40000100800 */
[----:B---3--:R-:W-:-:S04]  /*2bda0*/  @!P4 LOP3.LUT R13, R13, R12, RZ, 0x3c, !PT ;  /* 0x0000000c0d0dc212 */ /* 0x008fc800078e3cff */
        /* <DEDUP_REMOVED lines=15> */
[----:B--2---:R-:W-:Y:S04]  /*2bea0*/  STL [R1+0x1c], R2 ;  /* 0x00001c0201007387 */ /* 0x004fe80000100800 */
[----:B------:R-:W2:Y:S01]  /*2beb0*/  LDL R13, [R1+0x1084] ;  /* 0x00108400010d7983 */ /* 0x000ea20000100800 */
[----:B------:R-:W-:Y:S01]  /*2bec0*/  @!P4 IMAD.MOV.U32 R12, RZ, RZ, R6 ;  /* 0x000000ffff0cc224 */ /* 0x000fe200078e0006 */
[----:B------:R-:W-:Y:S02]  /*2bed0*/  PRMT R4, RZ, 0x7610, R4 ;  /* 0x00007610ff047816 */ /* 0x000fe40000000004 */
[----:B------:R-:W-:Y:S01]  /*2bee0*/  PRMT R7, RZ, 0x7610, R7 ;  /* 0x00007610ff077816 */ /* 0x000fe20000000007 */
[----:B------:R-:W3:Y:S04]  /*2bef0*/  LDL R6, [R1+0xf84] ;  /* 0x000f840001067983 */ /* 0x000ee80000100800 */
[----:B--2---:R0:W2:Y:S02]  /*2bf00*/  @!P4 LDG.E.U16 R5, desc[UR8][R12.64] ;  /* 0x000000080c05c981 */ /* 0x0040a4000c1e1500 */
[----:B0-----:R-:W-:-:S02]  /*2bf10*/  @!P1 IMAD.MOV.U32 R12, RZ, RZ, R11 ;  /* 0x000000ffff0c9224 */ /* 0x001fc400078e000b */
[----:B------:R-:W-:-:S05]  /*2bf20*/  @!P1 IMAD.MOV.U32 R13, RZ, RZ, R14 ;  /* 0x000000ffff0d9224 */ /* 0x000fca00078e000e */
[----:B------:R4:W3:Y:S02]  /*2bf30*/  @!P1 LDG.E.U16 R4, desc[UR8][R12.64] ;  /* 0x000000080c049981 */ /* 0x0008e4000c1e1500 */
[----:B----4-:R-:W-:Y:S02]  /*2bf40*/  @!P4 IMAD.MOV.U32 R12, RZ, RZ, R8 ;  /* 0x000000ffff0cc224 */ /* 0x010fe400078e0008 */
[----:B------:R-:W-:-:S05]  /*2bf50*/  @!P4 IMAD.MOV.U32 R13, RZ, RZ, R10 ;  /* 0x000000ffff0dc224 */ /* 0x000fca00078e000a */
[----:B------:R-:W4:Y:S04]  /*2bf60*/  @!P4 LDG.E.U16 R7, desc[UR8][R12.64] ;  /* 0x000000080c07c981 */ /* 0x000f28000c1e1500 */
[----:B--2---:R0:W-:Y:S04]  /*2bf70*/  STL [R1+0x18], R5 ;  /* 0x0000180501007387 */ /* 0x0041e80000100800 */
[----:B------:R-:W2:Y:S04]  /*2bf80*/  LDL R14, [R1+0xf7c] ;  /* 0x000f7c00010e7983 */ /* 0x000ea80000100800 */
[----:B0-----:R-:W2:Y:S04]  /*2bf90*/  LDL R5, [R1+0xf88] ;  /* 0x000f880001057983 */ /* 0x001ea80000100800 */
[----:B---3--:R0:W-:Y:S04]  /*2bfa0*/  STL [R1+0x14], R4 ;  /* 0x0000140401007387 */ /* 0x0081e80000100800 */
[----:B------:R-:W3:Y:S04]  /*2bfb0*/  LDL R12, [R1+0xffc] ;  /* 0x000ffc00010c7983 */ /* 0x000ee80000100800 */
[----:B------:R-:W3:Y:S01]  /*2bfc0*/  LDL R13, [R1+0x1000] ;  /* 0x00100000010d7983 */ /* 0x000ee20000100800 */
[----:B------:R-:W-:-:S02]  /*2bfd0*/  PRMT R29, RZ, 0x7610, R29 ;  /* 0x00007610ff1d7816 */ /* 0x000fc4000000001d */
[----:B------:R-:W-:Y:S02]  /*2bfe0*/  PRMT R15, RZ, 0x7610, R15 ;  /* 0x00007610ff0f7816 */ /* 0x000fe4000000000f */
[----:B------:R-:W-:Y:S01]  /*2bff0*/  PRMT R3, RZ, 0x7610, R3 ;  /* 0x00007610ff037816 */ /* 0x000fe20000000003 */
[----:B------:R-:W2:Y:S04]  /*2c000*/  LDL R11, [R1+0xf04] ;  /* 0x000f0400010b7983 */ /* 0x000ea80000100800 */
[----:B------:R-:W2:Y:S04]  /*2c010*/  LDL R10, [R1+0xf08] ;  /* 0x000f0800010a7983 */ /* 0x000ea80000100800 */
[----:B0-----:R-:W2:Y:S04]  /*2c020*/  LDL R4, [R1+0xf80] ;  /* 0x000f800001047983 */ /* 0x001ea80000100800 */
[----:B------:R-:W2:Y:S04]  /*2c030*/  LDL R8, [R1+0xefc] ;  /* 0x000efc0001087983 */ /* 0x000ea80000100800 */
[----:B----4-:R0:W-:Y:S04]  /*2c040*/  STL [R1+0x10], R7 ;  /* 0x0000100701007387 */ /* 0x0101e80000100800 */
[----:B0-----:R-:W4:Y:S01]  /*2c050*/  LDL R7, [R1+0xf00] ;  /* 0x000f000001077983 */ /* 0x001f220000100800 */
[----:B---3--:R-:W-:-:S04]  /*2c060*/  @!P1 LOP3.LUT R13, R13, R12, RZ, 0x3c, !PT ;  /* 0x0000000c0d0d9212 */ /* 0x008fc800078e3cff */
[----:B------:R-:W-:-:S04]  /*2c070*/  @!P1 LOP3.LUT R12, R13, R12, RZ, 0x3c, !PT ;  /* 0x0000000c0d0c9212 */ /* 0x000fc800078e3cff */
[----:B------:R-:W-:-:S05]  /*2c080*/  @!P1 LOP3.LUT R13, R13, R12, RZ, 0x3c, !PT ;  /* 0x0000000c0d0d9212 */ /* 0x000fca00078e3cff */
[----:B------:R2:W3:Y:S02]  /*2c090*/  @!P1 LDG.E.U16 R29, desc[UR8][R12.64] ;  /* 0x000000080c1d9981 */ /* 0x0004e4000c1e1500 */
[----:B--2---:R-:W-:Y:S02]  /*2c0a0*/  @!P4 IMAD.MOV.U32 R12, RZ, RZ, R5 ;  /* 0x000000ffff0cc224 */ /* 0x004fe400078e0005 */
[----:B------:R-:W-:Y:S01]  /*2c0b0*/  @!P4 IMAD.MOV.U32 R13, RZ, RZ, R6 ;  /* 0x000000ffff0dc224 */ /* 0x000fe200078e0006 */
[----:B------:R-:W2:Y:S04]  /*2c0c0*/  LDL R5, [R1+0xe88] ;  /* 0x000e880001057983 */ /* 0x000ea80000100800 */
[----:B------:R-:W3:Y:S04]  /*2c0d0*/  LDL R6, [R1+0xe84] ;  /* 0x000e840001067983 */ /* 0x000ee80000100800 */
[----:B------:R0:W3:Y:S02]  /*2c0e0*/  @!P4 LDG.E.U16 R15, desc[UR8][R12.64] ;  /* 0x000000080c0fc981 */ /* 0x0000e4000c1e1500 */
[----:B0-----:R-:W-:-:S02]  /*2c0f0*/  @!P1 IMAD.MOV.U32 R12, RZ, RZ, R4 ;  /* 0x000000ffff0c9224 */ /* 0x001fc400078e0004 */
[----:B------:R-:W-:Y:S01]  /*2c100*/  @!P1 IMAD.MOV.U32 R13, RZ, RZ, R14 ;  /* 0x000000ffff0d9224 */ /* 0x000fe200078e000e */
[----:B------:R-:W3:Y:S04]  /*2c110*/  LDL R4, [R1+0xe7c] ;  /* 0x000e7c0001047983 */ /* 0x000ee80000100800 */
[----:B------:R0:W2:Y:S01]  /*2c120*/  @!P1 LDG.E.U16 R3, desc[UR8][R12.64] ;  /* 0x000000080c039981 */ /* 0x0000a2000c1e1500 */
[----:B------:R-:W-:Y:S02]  /*2c130*/  PRMT R9, RZ, 0x7610, R9 ;  /* 0x00007610ff097816 */ /* 0x000fe40000000009 */
[----:B------:R-:W-:Y:S01]  /*2c140*/  PRMT R27, RZ, 0x7610, R27 ;  /* 0x00007610ff1b7816 */ /* 0x000fe2000000001b */
[----:B0-----:R-:W-:Y:S02]  /*2c150*/  @!P4 IMAD.MOV.U32 R12, RZ, RZ, R10 ;  /* 0x000000ffff0cc224 */ /* 0x001fe400078e000a */
[----:B------:R-:W-:-:S05]  /*2c160*/  @!P4 IMAD.MOV.U32 R13, RZ, RZ, R11 ;  /* 0x000000ffff0dc224 */ /* 0x000fca00078e000b */
[----:B------:R4:W3:Y:S02]  /*2c170*/  @!P4 LDG.E.U16 R9, desc[UR8][R12.64] ;  /* 0x000000080c09c981 */ /* 0x0008e4000c1e1500 */
[----:B----4-:R-:W-:Y:S02]  /*2c180*/  @!P1 IMAD.MOV.U32 R12, RZ, RZ, R7 ;  /* 0x000000ffff0c9224 */ /* 0x010fe400078e0007 */
[----:B------:R-:W-:-:S05]  /*2c190*/  @!P1 IMAD.MOV.U32 R13, RZ, RZ, R8 ;  /* 0x000000ffff0d9224 */ /* 0x000fca00078e0008 */
[----:B------:R0:W4:Y:S01]  /*2c1a0*/  @!P1 LDG.E.U16 R27, desc[UR8][R12.64] ;  /* 0x000000080c1b9981 */ /* 0x000122000c1e1500 */
[----:B------:R-:W-:-:S03]  /*2c1b0*/  PRMT R26, RZ, 0x7610, R26 ;  /* 0x00007610ff1a7816 */ /* 0x000fc6000000001a */
[----:B--2---:R2:W-:Y:S04]  /*2c1c0*/  STL [R1+0x4], R3 ;  /* 0x0000040301007387 */ /* 0x0045e80000100800 */
[----:B------:R-:W4:Y:S04]  /*2c1d0*/  LDL R8, [R1+0xe04] ;  /* 0x000e040001087983 */ /* 0x000f280000100800 */
[----:B------:R-:W4:Y:S04]  /*2c1e0*/  LDL R7, [R1+0xe08] ;  /* 0x000e080001077983 */ /* 0x000f280000100800 */
[----:B--2---:R-:W2:Y:S01]  /*2c1f0*/  LDL R3, [R1+0xe80] ;  /* 0x000e800001037983 */ /* 0x004ea20000100800 */
[----:B0-----:R-:W-:-:S02]  /*2c200*/  @!P4 IMAD.MOV.U32 R12, RZ, RZ, R5 ;  /* 0x000000ffff0cc224 */ /* 0x001fc400078e0005 */
[----:B---3--:R-:W-:-:S05]  /*2c210*/  @!P4 IMAD.MOV.U32 R13, RZ, RZ, R6 ;  /* 0x000000ffff0dc224 */ /* 0x008fca00078e0006 */
[----:B------:R0:W3:Y:S01]  /*2c220*/  @!P4 LDG.E.U16 R26, desc[UR8][R12.64] ;  /* 0x000000080c1ac981 */ /* 0x0000e2000c1e1500 */
[----:B------:R-:W-:Y:S01]  /*2c230*/  PRMT R25, RZ, 0x7610, R25 ;  /* 0x00007610ff197816 */ /* 0x000fe20000000019 */
[----:B0-----:R-:W-:Y:S01]  /*2c240*/  @!P1 IMAD.MOV.U32 R13, RZ, RZ, R4 ;  /* 0x000000ffff0d9224 */ /* 0x001fe200078e0004 */
[----:B------:R-:W-:Y:S01]  /*2c250*/  PRMT R24, RZ, 0x7610, R24 ;  /* 0x00007610ff187816 */ /* 0x000fe20000000018 */
[----:B----4-:R-:W-:Y:S04]  /*2c260*/  STL [R1+0x2658], R27 ;  /* 0x0026581b01007387 */ /* 0x010fe80000100800 */
[----:B------:R-:W4:Y:S04]  /*2c270*/  LDL R6, [R1+0xdfc] ;  /* 0x000dfc0001067983 */ /* 0x000f280000100800 */
[----:B------:R-:W4:Y:S01]  /*2c280*/  LDL R5, [R1+0xe00] ;  /* 0x000e000001057983 */ /* 0x000f220000100800 */
[----:B--2---:R-:W-:-:S05]  /*2c290*/  @!P1 IMAD.MOV.U32 R12, RZ, RZ, R3 ;  /* 0x000000ffff0c9224 */ /* 0x004fca00078e0003 */
[----:B------:R0:W2:Y:S02]  /*2c2a0*/  @!P1 LDG.E.U16 R25, desc[UR8][R12.64] ;  /* 0x000000080c199981 */ /* 0x0000a4000c1e1500 */
[----:B0-----:R-:W-:Y:S02]  /*2c2b0*/  @!P4 IMAD.MOV.U32 R12, RZ, RZ, R7 ;  /* 0x000000ffff0cc224 */ /* 0x001fe400078e0007 */
[----:B------:R-:W-:-:S05]  /*2c2c0*/  @!P4 IMAD.MOV.U32 R13, RZ, RZ, R8 ;  /* 0x000000ffff0dc224 */ /* 0x000fca00078e0008 */
[----:B------:R4:W2:Y:S04]  /*2c2d0*/  @!P4 LDG.E.U16 R24, desc[UR8][R12.64] ;  /* 0x000000080c18c981 */ /* 0x0008a8000c1e1500 */
[----:B---3--:R-:W-:Y:S04]  /*2c2e0*/  STL [R1+0x265c], R26 ;  /* 0x00265c1a01007387 */ /* 0x008fe80000100800 */
[----:B------:R-:W3:Y:S04]  /*2c2f0*/  LDL R10, [R1+0xd84] ;  /* 0x000d8400010a7983 */ /* 0x000ee80000100800 */
[----:B------:R0:W-:Y:S04]  /*2c300*/  STL [R1], R9 ;  /* 0x0000000901007387 */ /* 0x0001e80000100800 */
[----:B0-----:R-:W3:Y:S04]  /*2c310*/  LDL R9, [R1+0xd88] ;  /* 0x000d880001097983 */ /* 0x001ee80000100800 */
[----:B------:R-:W-:Y:S04]  /*2c320*/  STL [R1+0xc], R29 ;  /* 0x00000c1d01007387 */ /* 0x000fe80000100800 */
[----:B------:R-:W3:Y:S04]  /*2c330*/  LDL R4, [R1+0xd7c] ;  /* 0x000d7c0001047983 */ /* 0x000ee80000100800 */
[----:B------:R-:W3:Y:S01]  /*2c340*/  LDL R3, [R1+0xd80] ;  /* 0x000d800001037983 */ /* 0x000ee20000100800 */
[----:B----4-:R-:W-:-:S02]  /*2c350*/  @!P1 IMAD.MOV.U32 R12, RZ, RZ, R5 ;  /* 0x000000ffff0c9224 */ /* 0x010fc400078e0005 */
[----:B------:R-:W-:Y:S01]  /*2c360*/  @!P1 IMAD.MOV.U32 R13, RZ, RZ, R6 ;  /* 0x000000ffff0d9224 */ /* 0x000fe200078e0006 */
[----:B------:R-:W-:Y:S02]  /*2c370*/  PRMT R23, RZ, 0x7610, R23 ;  /* 0x00007610ff177816 */ /* 0x000fe40000000017 */
[----:B------:R-:W-:-:S04]  /*2c380*/  PRMT R22, RZ, 0x7610, R22 ;  /* 0x00007610ff167816 */ /* 0x000fc80000000016 */
[----:B------:R3:W4:Y:S04]  /*2c390*/  @!P1 LDG.E.U16 R23, desc[UR8][R12.64] ;  /* 0x000000080c179981 */ /* 0x000728000c1e1500 */
[----:B--2---:R-:W-:Y:S04]  /*2c3a0*/  STL [R1+0x2660], R25 ;  /* 0x0026601901007387 */ /* 0x004fe80000100800 */
[----:B------:R0:W-:Y:S04]  /*2c3b0*/  STL [R1+0x8], R15 ;  /* 0x0000080f01007387 */ /* 0x0001e80000100800 */
[----:B------:R-:W0:Y:S04]  /*2c3c0*/  LDL R8, [R1+0xd04] ;  /* 0x000d040001087983 */ /* 0x000e280000100800 */
[----:B------:R-:W2:Y:S04]  /*2c3d0*/  LDL R7, [R1+0xd08] ;  /* 0x000d080001077983 */ /* 0x000ea80000100800 */
[----:B------:R-:W-:Y:S04]  /*2c3e0*/  STL [R1+0x2664], R24 ;  /* 0x0026641801007387 */ /* 0x000fe80000100800 */
[----:B------:R-:W2:Y:S04]  /*2c3f0*/  LDL R6, [R1+0xcfc] ;  /* 0x000cfc0001067983 */ /* 0x000ea80000100800 */
[----:B------:R-:W2:Y:S01]  /*2c400*/  LDL R5, [R1+0xd00] ;  /* 0x000d000001057983 */ /* 0x000ea20000100800 */
[----:B---3--:R-:W-:-:S02]  /*2c410*/  @!P4 IMAD.MOV.U32 R13, RZ, RZ, R10 ;  /* 0x000000ffff0dc224 */ /* 0x008fc400078e000a */
[----:B------:R-:W-:-:S05]  /*2c420*/  @!P4 IMAD.MOV.U32 R12, RZ, RZ, R9 ;  /* 0x000000ffff0cc224 */ /* 0x000fca00078e0009 */
[----:B------:R3:W2:Y:S01]  /*2c430*/  @!P4 LDG.E.U16 R22, desc[UR8][R12.64] ;  /* 0x000000080c16c981 */ /* 0x0006a2000c1e1500 */
[----:B------:R-:W-:Y:S02]  /*2c440*/  PRMT R21, RZ, 0x7610, R21 ;  /* 0x00007610ff157816 */ /* 0x000fe40000000015 */
[----:B------:R-:W-:Y:S01]  /*2c450*/  PRMT R16, RZ, 0x7610, R16 ;  /* 0x00007610ff107816 */ /* 0x000fe20000000010 */
[----:B---3--:R-:W-:Y:S02]  /*2c460*/  @!P1 IMAD.MOV.U32 R12, RZ, RZ, R3 ;  /* 0x000000ffff0c9224 */ /* 0x008fe400078e0003 */
[----:B------:R-:W-:-:S05]  /*2c470*/  @!P1 IMAD.MOV.U32 R13, RZ, RZ, R4 ;  /* 0x000000ffff0d9224 */ /* 0x000fca00078e0004 */
[----:B------:R3:W2:Y:S02]  /*2c480*/  @!P1 LDG.E.U16 R21, desc[UR8][R12.64] ;  /* 0x000000080c159981 */ /* 0x0006a4000c1e1500 */
[----:B---3--:R-:W-:Y:S02]  /*2c490*/  PRMT R12, RZ, 0x7610, R12 ;  /* 0x00007610ff0c7816 */ /* 0x008fe4000000000c */
[----:B----4-:R-:W-:Y:S01]  /*2c4a0*/  STL [R1+0x2668], R23 ;  /* 0x0026681701007387 */ /* 0x010fe20000100800 */
[----:B0-----:R-:W-:Y:S02]  /*2c4b0*/  @!P4 IMAD.MOV.U32 R15, RZ, RZ, R8 ;  /* 0x000000ffff0fc224 */ /* 0x001fe400078e0008 */
[----:B--2---:R-:W-:-:S05]  /*2c4c0*/  @!P4 IMAD.MOV.U32 R14, RZ, RZ, R7 ;  /* 0x000000ffff0ec224 */ /* 0x004fca00078e0007 */
[----:B------:R0:W2:Y:S02]  /*2c4d0*/  @!P4 LDG.E.U16 R16, desc[UR8][R14.64] ;  /* 0x000000080e10c981 */ /* 0x0000a4000c1e1500 */
[----:B0-----:R-:W-:Y:S02]  /*2c4e0*/  @!P1 IMAD.MOV.U32 R14, RZ, RZ, R5 ;  /* 0x000000ffff0e9224 */ /* 0x001fe400078e0005 */
[----:B------:R-:W-:-:S05]  /*2c4f0*/  @!P1 IMAD.MOV.U32 R15, RZ, RZ, R6 ;  /* 0x000000ffff0f9224 */ /* 0x000fca00078e0006 */
[----:B------:R-:W3:Y:S04]  /*2c500*/  @!P1 LDG.E.U16 R12, desc[UR8][R14.64] ;  /* 0x000000080e0c9981 */ /* 0x000ee8000c1e1500 */
[----:B------:R-:W-:Y:S04]  /*2c510*/  STL [R1+0x266c], R22 ;  /* 0x00266c1601007387 */ /* 0x000fe80000100800 */
[----:B------:R-:W4:Y:S04]  /*2c520*/  LDL R4, [R1+0xc84] ;  /* 0x000c840001047983 */ /* 0x000f280000100800 */
[----:B------:R-:W4:Y:S04]  /*2c530*/  LDL R3, [R1+0xc88] ;  /* 0x000c880001037983 */ /* 0x000f280000100800 */
[----:B------:R0:W-:Y:S04]  /*2c540*/  STL [R1+0x2670], R21 ;  /* 0x0026701501007387 */ /* 0x0001e80000100800 */
[----:B------:R-:W4:Y:S04]  /*2c550*/  LDL R11, [R1+0xc80] ;  /* 0x000c8000010b7983 */ /* 0x000f280000100800 */
[----:B0-----:R-:W4:Y:S04]  /*2c560*/  LDL R21, [R1+0xc7c] ;  /* 0x000c7c0001157983 */ /* 0x001f280000100800 */
[----:B--2---:R-:W-:Y:S04]  /*2c570*/  STL [R1+0x2674], R16 ;  /* 0x0026741001007387 */ /* 0x004fe80000100800 */
[----:B------:R-:W2:Y:S04]  /*2c580*/  LDL R10, [R1+0xc04] ;  /* 0x000c0400010a7983 */ /* 0x000ea80000100800 */
[----:B------:R-:W2:Y:S04]  /*2c590*/  LDL R9, [R1+0xc08] ;  /* 0x000c080001097983 */ /* 0x000ea80000100800 */
[----:B------:R-:W2:Y:S04]  /*2c5a0*/  LDL R8, [R1+0xbfc] ;  /* 0x000bfc0001087983 */ /* 0x000ea80000100800 */
[----:B------:R-:W2:Y:S04]  /*2c5b0*/  LDL R7, [R1+0xc00] ;  /* 0x000c000001077983 */ /* 0x000ea80000100800 */
[----:B------:R-:W2:Y:S04]  /*2c5c0*/  LDL R5, [R1+0xb88] ;  /* 0x000b880001057983 */ /* 0x000ea80000100800 */
[----:B---3--:R-:W-:Y:S04]  /*2c5d0*/  STL [R1+0x2678], R12 ;  /* 0x0026780c01007387 */ /* 0x008fe80000100800 */
[----:B------:R-:W3:Y:S01]  /*2c5e0*/  LDL R6, [R1+0xb84] ;  /* 0x000b840001067983 */ /* 0x000ee20000100800 */
[----:B----4-:R-:W-:-:S02]  /*2c5f0*/  @!P4 IMAD.MOV.U32 R15, RZ, RZ, R4 ;  /* 0x000000ffff0fc224 */ /* 0x010fc400078e0004 */
[----:B------:R-:W-:Y:S01]  /*2c600*/  @!P4 IMAD.MOV.U32 R14, RZ, RZ, R3 ;  /* 0x000000ffff0ec224 */ /* 0x000fe200078e0003 */
[----:B------:R-:W4:Y:S04]  /*2c610*/  LDL R4, [R1+0x15fc] ;  /* 0x0015fc0001047983 */ /* 0x000f280000100800 */
[----:B------:R-:W4:Y:S01]  /*2c620*/  LDL R3, [R1+0x1608] ;  /* 0x0016080001037983 */ /* 0x000f220000100800 */
[----:B------:R-:W-:Y:S02]  /*2c630*/  PRMT R13, RZ, 0x7610, R13 ;  /* 0x00007610ff0d7816 */ /* 0x000fe4000000000d */
[----:B------:R-:W-:-:S04]  /*2c640*/  PRMT R17, RZ, 0x7610, R17 ;  /* 0x00007610ff117816 */ /* 0x000fc80000000011 */
[----:B------:R0:W4:Y:S01]  /*2c650*/  @!P4 LDG.E.U16 R13, desc[UR8][R14.64] ;  /* 0x000000080e0dc981 */ /* 0x000122000c1e1500 */
[----:B------:R-:W-:Y:S01]  /*2c660*/  PRMT R18, RZ, 0x7610, R18 ;  /* 0x00007610ff127816 */ /* 0x000fe20000000012 */
[----:B0-----:R-:W-:Y:S02]  /*2c670*/  @!P1 IMAD.MOV.U32 R14, RZ, RZ, R11 ;  /* 0x000000ffff0e9224 */ /* 0x001fe400078e000b */
[----:B------:R-:W-:-:S05]  /*2c680*/  @!P1 IMAD.MOV.U32 R15, RZ, RZ, R21 ;  /* 0x000000ffff0f9224 */ /* 0x000fca00078e0015 */
[----:B------:R2:W4:Y:S01]  /*2c690*/  @!P1 LDG.E.U16 R17, desc[UR8][R14.64] ;  /* 0x000000080e119981 */ /* 0x000522000c1e1500 */
[----:B------:R-:W-:Y:S02]  /*2c6a0*/  PRMT R19, RZ, 0x7610, R19 ;  /* 0x00007610ff137816 */ /* 0x000fe40000000013 */
[----:B------:R-:W-:Y:S02]  /*2c6b0*/  PRMT R20, RZ, 0x7610, R20 ;  /* 0x00007610ff147816 */ /* 0x000fe40000000014 */
[----:B------:R-:W-:Y:S01]  /*2c6c0*/  PRMT R28, RZ, 0x7610, R28 ;  /* 0x00007610ff1c7816 */ /* 0x000fe2000000001c */
[----:B--2---:R-:W-:Y:S02]  /*2c6d0*/  @!P4 IMAD.MOV.U32 R15, RZ, RZ, R10 ;  /* 0x000000ffff0fc224 */ /* 0x004fe400078e000a */
[----:B------:R-:W-:-:S05]  /*2c6e0*/  @!P4 IMAD.MOV.U32 R14, RZ, RZ, R9 ;  /* 0x000000ffff0ec224 */ /* 0x000fca00078e0009 */
[----:B------:R0:W2:Y:S02]  /*2c6f0*/  @!P4 LDG.E.U16 R18, desc[UR8][R14.64] ;  /* 0x000000080e12c981 */ /* 0x0000a4000c1e1500 */
[----:B0-----:R-:W-:Y:S02]  /*2c700*/  @!P1 IMAD.MOV.U32 R14, RZ, RZ, R7 ;  /* 0x000000ffff0e9224 */ /* 0x001fe400078e0007 */
[----:B------:R-:W-:-:S05]  /*2c710*/  @!P1 IMAD.MOV.U32 R15, RZ, RZ, R8 ;  /* 0x000000ffff0f9224 */ /* 0x000fca00078e0008 */
[----:B------:R0:W2:Y:S02]  /*2c720*/  @!P1 LDG.E.U16 R19, desc[UR8][R14.64] ;  /* 0x000000080e139981 */ /* 0x0000a4000c1e1500 */
[----:B0-----:R-:W-:Y:S02]  /*2c730*/  @!P4 IMAD.MOV.U32 R14, RZ, RZ, R5 ;  /* 0x000000ffff0ec224 */ /* 0x001fe400078e0005 */
[----:B---3--:R-:W-:-:S05]  /*2c740*/  @!P4 IMAD.MOV.U32 R15, RZ, RZ, R6 ;  /* 0x000000ffff0fc224 */ /* 0x008fca00078e0006 */
[----:B------:R4:W3:Y:S02]  /*2c750*/  @!P4 LDG.E.U16 R20, desc[UR8][R14.64] ;  /* 0x000000080e14c981 */ /* 0x0008e4000c1e1500 */
[----:B----4-:R-:W-:Y:S02]  /*2c760*/  @!P4 IMAD.MOV.U32 R14, RZ, RZ, R3 ;  /* 0x000000ffff0ec224 */ /* 0x010fe400078e0003 */
[----:B------:R-:W-:-:S05]  /*2c770*/  @!P4 IMAD.MOV.U32 R15, RZ, RZ, R4 ;  /* 0x000000ffff0fc224 */ /* 0x000fca00078e0004 */
[----:B------:R-:W4:Y:S04]  /*2c780*/  @!P4 LDG.E.U16 R28, desc[UR8][R14.64] ;  /* 0x000000080e1cc981 */ /* 0x000f28000c1e1500 */
[----:B------:R-:W-:Y:S04]  /*2c790*/  STL [R1+0x267c], R13 ;  /* 0x00267c0d01007387 */ /* 0x000fe80000100800 */
[----:B------:R-:W-:Y:S04]  /*2c7a0*/  STL [R1+0x2680], R17 ;  /* 0x0026801101007387 */ /* 0x000fe80000100800 */
[----:B--2---:R-:W-:Y:S04]  /*2c7b0*/  STL [R1+0x2684], R18 ;  /* 0x0026841201007387 */ /* 0x004fe80000100800 */
[----:B------:R-:W-:Y:S04]  /*2c7c0*/  STL [R1+0x2688], R19 ;  /* 0x0026881301007387 */ /* 0x000fe80000100800 */
[----:B---3--:R-:W-:Y:S04]  /*2c7d0*/  STL [R1+0x268c], R20 ;  /* 0x00268c1401007387 */ /* 0x008fe80000100800 */
[----:B------:R-:W2:Y:S04]  /*2c7e0*/  LDL R3, [R1+0x160c] ;  /* 0x00160c0001037983 */ /* 0x000ea80000100800 */
[----:B------:R-:W3:Y:S04]  /*2c7f0*/  LDL R4, [R1+0x1604] ;  /* 0x0016040001047983 */ /* 0x000ee80000100800 */
[----:B----4-:R-:W-:Y:S04]  /*2c800*/  STL [R1+0x20f4], R28 ;  /* 0x0020f41c01007387 */ /* 0x010fe80000100800 */
        /* <DEDUP_REMOVED lines=128> */
[----:B0-----:R-:W4:Y:S04]  /*2d010*/  LDL.LU R28, [R1+0x2f8] ;  /* 0x0002f800011c7983 */ /* 0x001f280000300800 */
        /* <DEDUP_REMOVED lines=14> */
[----:B------:R-:W4:Y:S01]  /*2d100*/  LDL.LU R27, [R1+0x2fc] ;  /* 0x0002fc00011b7983 */ /* 0x000f220000300800 */
[----:B------:R-:W-:Y:S01]  /*2d110*/  PRMT R0, RZ, 0x7610, R0 ;  /* 0x00007610ff007816 */ /* 0x000fe20000000000 */
[----:B--2---:R-:W-:-:S02]  /*2d120*/  @!P1 IMAD.MOV.U32 R14, RZ, RZ, R3 ;  /* 0x000000ffff0e9224 */ /* 0x004fc400078e0003 */
[----:B---3--:R-:W-:Y:S01]  /*2d130*/  @!P1 IMAD.MOV.U32 R15, RZ, RZ, R4 ;  /* 0x000000ffff0f9224 */ /* 0x008fe200078e0004 */
[----:B------:R-:W2:Y:S04]  /*2d140*/  LDL.LU R3, [R1+0x2f4] ;  /* 0x0002f40001037983 */ /* 0x000ea80000300800 */
[----:B------:R-:W3:Y:S04]  /*2d150*/  LDL.LU R4, [R1+0x2ec] ;  /* 0x0002ec0001047983 */ /* 0x000ee80000300800 */
[----:B------:R-:W3:Y:S04]  /*2d160*/  LDL.LU R5, [R1+0x2e4] ;  /* 0x0002e40001057983 */ /* 0x000ee80000300800 */
[----:B------:R-:W3:Y:S04]  /*2d170*/  LDL.LU R6, [R1+0x2dc] ;  /* 0x0002dc0001067983 */ /* 0x000ee80000300800 */
[----:B------:R-:W3:Y:S04]  /*2d180*/  LDL.LU R7, [R1+0x2d4] ;  /* 0x0002d40001077983 */ /* 0x000ee80000300800 */
[----:B------:R-:W3:Y:S04]  /*2d190*/  LDL.LU R8, [R1+0x2cc] ;  /* 0x0002cc0001087983 */ /* 0x000ee80000300800 */
[----:B------:R-:W3:Y:S04]  /*2d1a0*/  LDL.LU R9, [R1+0x2c4] ;  /* 0x0002c40001097983 */ /* 0x000ee80000300800 */
[----:B------:R-:W3:Y:S04]  /*2d1b0*/  LDL.LU R10, [R1+0x2bc] ;  /* 0x0002bc00010a7983 */ /* 0x000ee80000300800 */
[----:B------:R-:W3:Y:S04]  /*2d1c0*/  LDL.LU R11, [R1+0x2b4] ;  /* 0x0002b400010b7983 */ /* 0x000ee80000300800 */
[----:B------:R-:W2:Y:S04]  /*2d1d0*/  @!P1 LDG.E.U16 R0, desc[UR8][R14.64] ;  /* 0x000000080e009981 */ /* 0x000ea8000c1e1500 */
[----:B------:R0:W-:Y:S04]  /*2d1e0*/  STL [R1+0x2698], R14 ;  /* 0x0026980e01007387 */ /* 0x0001e80000100800 */
[----:B0-----:R-:W3:Y:S01]  /*2d1f0*/  LDL.LU R14, [R1+0x280] ;  /* 0x00028000010e7983 */ /* 0x001ee20000300800 */
[----:B------:R-:W0:Y:S03]  /*2d200*/  S2R R2, SR_TID.X ;  /* 0x0000000000027919 */ /* 0x000e260000002100 */
[----:B------:R-:W-:Y:S01]  /*2d210*/  STL [R1+0x2694], R15 ;  /* 0x0026940f01007387 */ /* 0x000fe20000100800 */
[----:B0-----:R-:W-:-:S05]  /*2d220*/  LOP3.LUT R2, R2, 0x3f, RZ, 0xc0, !PT ;  /* 0x0000003f02027812 */ /* 0x001fca00078ec0ff */
[----:B------:R-:W-:-:S05]  /*2d230*/  IMAD.SHL.U32 R2, R2, 0x2, RZ ;  /* 0x0000000202027824 */ /* 0x000fca00078e00ff */
[----:B----4-:R-:W-:Y:S04]  /*2d240*/  STS.U16 [R2+UR5+0x10100], R28 ;  /* 0x0101001c02007988 */ /* 0x010fe80008000405 */
[----:B------:R0:W-:Y:S04]  /*2d250*/  STS.U16 [R2+UR5+0x10300], R29 ;  /* 0x0103001d02007988 */ /* 0x0001e80008000405 */
[----:B------:R-:W-:Y:S04]  /*2d260*/  STS.U16 [R2+UR5+0x10200], R20 ;  /* 0x0102001402007988 */ /* 0x000fe80008000405 */
        /* <DEDUP_REMOVED lines=12> */
[----:B--2---:R-:W-:Y:S04]  /*2d330*/  STL [R1+0x20f0], R0 ;  /* 0x0020f00001007387 */ /* 0x004fe80000100800 */
[----:B------:R2:W-:Y:S04]  /*2d340*/  STL [R1+0x269c], R0 ;  /* 0x00269c0001007387 */ /* 0x0005e80000100800 */
[----:B0-----:R-:W4:Y:S04]  /*2d350*/  LDL.LU R29, [R1+0x2ac] ;  /* 0x0002ac00011d7983 */ /* 0x001f280000300800 */
[----:B---3--:R0:W-:Y:S01]  /*2d360*/  STS.U16 [R2+UR5+0x10000], R14 ;  /* 0x0100000e02007988 */ /* 0x0081e20008000405 */
[----:B--2---:R-:W-:-:S03]  /*2d370*/  LOP3.LUT R0, R2, 0x10, RZ, 0x3c, !PT ;  /* 0x0000001002007812 */ /* 0x004fc600078e3cff */
[----:B0-----:R-:W2:Y:S04]  /*2d380*/  LDL.LU R2, [R1+0x294] ;  /* 0x0002940001027983 */ /* 0x001ea80000300800 */
[----:B--2---:R0:W-:Y:S04]  /*2d390*/  STL [R1+0x2708], R2 ;  /* 0x0027080201007387 */ /* 0x0041e80000100800 */
[----:B0-----:R-:W2:Y:S04]  /*2d3a0*/  LDL.LU R2, [R1+0x29c] ;  /* 0x00029c0001027983 */ /* 0x001ea80000300800 */
[----:B------:R-:W-:Y:S04]  /*2d3b0*/  STS.U16 [R0+UR5+0x10080], R27 ;  /* 0x0100801b00007988 */ /* 0x000fe80008000405 */
[----:B------:R-:W-:Y:S04]  /*2d3c0*/  STS.U16 [R0+UR5+0x10180], R3 ;  /* 0x0101800300007988 */ /* 0x000fe80008000405 */
[----:B------:R-:W-:Y:S04]  /*2d3d0*/  STS.U16 [R0+UR5+0x10280], R4 ;  /* 0x0102800400007988 */ /* 0x000fe80008000405 */
[----:B------:R-:W-:Y:S04]  /*2d3e0*/  STS.U16 [R0+UR5+0x10380], R5 ;  /* 0x0103800500007988 */ /* 0x000fe80008000405 */
[----:B------:R-:W-:Y:S04]  /*2d3f0*/  STS.U16 [R0+UR5+0x10480], R6 ;  /* 0x0104800600007988 */ /* 0x000fe80008000405 */
[----:B--2---:R0:W-:Y:S04]  /*2d400*/  STL [R1+0x270c], R2 ;  /* 0x00270c0201007387 */ /* 0x0041e80000100800 */
[----:B0-----:R-:W2:Y:S04]  /*2d410*/  LDL.LU R2, [R1+0x2a4] ;  /* 0x0002a40001027983 */ /* 0x001ea80000300800 */
        /* <DEDUP_REMOVED lines=20> */
[----:B------:R0:W-:Y:S04]  /*2d560*/  STS.U16 [R0+UR5+0x10580], R7 ;  /* 0x0105800700007988 */ /* 0x0001e80008000405 */
[----:B------:R-:W3:Y:S04]  /*2d570*/  LDL.LU R6, [R1+0x234] ;  /* 0x0002340001067983 */ /* 0x000ee80000300800 */
[----:B------:R1:W-:Y:S04]  /*2d580*/  STS.U16 [R0+UR5+0x10680], R8 ;  /* 0x0106800800007988 */ /* 0x0003e80008000405 */
[----:B------:R1:W-:Y:S04]  /*2d590*/  STS.U16 [R0+UR5+0x10780], R9 ;  /* 0x0107800900007988 */ /* 0x0003e80008000405 */
[----:B------:R1:W-:Y:S04]  /*2d5a0*/  STS.U16 [R0+UR5+0x10880], R10 ;  /* 0x0108800a00007988 */ /* 0x0003e80008000405 */
[----:B------:R1:W-:Y:S04]  /*2d5b0*/  STS.U16 [R0+UR5+0x10980], R11 ;  /* 0x0109800b00007988 */ /* 0x0003e80008000405 */
[----:B----4-:R4:W-:Y:S04]  /*2d5c0*/  STS.U16 [R0+UR5+0x10a80], R29 ;  /* 0x010a801d00007988 */ /* 0x0109e80008000405 */
[----:B0-----:R-:W3:Y:S04]  /*2d5d0*/  LDL.LU R7, [R1+0x230] ;  /* 0x0002300001077983 */ /* 0x001ee80000300800 */
[----:B-1----:R-:W3:Y:S04]  /*2d5e0*/  LDL.LU R8, [R1+0x22c] ;  /* 0x00022c0001087983 */ /* 0x002ee80000300800 */
[----:B------:R-:W3:Y:S04]  /*2d5f0*/  LDL.LU R9, [R1+0x228] ;  /* 0x0002280001097983 */ /* 0x000ee80000300800 */
[----:B------:R-:W3:Y:S04]  /*2d600*/  LDL.LU R10, [R1+0x224] ;  /* 0x00022400010a7983 */ /* 0x000ee80000300800 */
[----:B------:R-:W3:Y:S04]  /*2d610*/  LDL.LU R11, [R1+0x220] ;  /* 0x00022000010b7983 */ /* 0x000ee80000300800 */
[----:B----4-:R-:W4:Y:S04]  /*2d620*/  LDL.LU R29, [R1+0x21c] ;  /* 0x00021c00011d7983 */ /* 0x010f280000300800 */
[----:B--2---:R0:W-:Y:S04]  /*2d630*/  STS.U16 [R0+UR5+0x10b80], R2 ;  /* 0x010b800200007988 */ /* 0x0041e80008000405 */
[----:B0-----:R-:W2:Y:S04]  /*2d640*/  LDL.LU R2, [R1+0x270c] ;  /* 0x00270c0001027983 */ /* 0x001ea80000300800 */
[----:B--2---:R0:W-:Y:S04]  /*2d650*/  STS.U16 [R0+UR5+0x10c80], R2 ;  /* 0x010c800200007988 */ /* 0x0041e80008000405 */
[----:B0-----:R-:W2:Y:S04]  /*2d660*/  LDL.LU R2, [R1+0x2708] ;  /* 0x0027080001027983 */ /* 0x001ea80000300800 */
[----:B------:R-:W-:Y:S04]  /*2d670*/  STL [R1+0x26ec], R0 ;  /* 0x0026ec0001007387 */ /* 0x000fe80000100800 */
[----:B--2---:R-:W-:Y:S04]  /*2d680*/  STS.U16 [R0+UR5+0x10d80], R2 ;  /* 0x010d800200007988 */ /* 0x004fe80008000405 */
[----:B---3--:R-:W-:Y:S04]  /*2d690*/  STS.U16 [R0+UR5+0x10e80], R15 ;  /* 0x010e800f00007988 */ /* 0x008fe80008000405 */
[----:B------:R0:W-:Y:S04]  /*2d6a0*/  STS.U16 [R0+UR5+0x10f80], R14 ;  /* 0x010f800e00007988 */ /* 0x0001e80008000405 */
[----:B0-----:R-:W2:Y:S04]  /*2d6b0*/  LDL.LU R0, [R1+0x20c] ;  /* 0x00020c0001007983 */ /* 0x001ea80000300800 */
[----:B--2---:R0:W-:Y:S04]  /*2d6c0*/  STL [R1+0x26fc], R0 ;  /* 0x0026fc0001007387 */ /* 0x0041e80000100800 */
[----:B0-----:R-:W2:Y:S04]  /*2d6d0*/  LDL.LU R0, [R1+0x210] ;  /* 0x0002100001007983 */ /* 0x001ea80000300800 */
[----:B--2---:R0:W-:Y:S04]  /*2d6e0*/  STL [R1+0x2700], R0 ;  /* 0x0027000001007387 */ /* 0x0041e80000100800 */
[----:B0-----:R-:W2:Y:S01]  /*2d6f0*/  LDL.LU R0, [R1+0x214] ;  /* 0x0002140001007983 */ /* 0x001ea20000300800 */
[----:B------:R-:W0:Y:S02]  /*2d700*/  S2R R2, SR_TID.X ;  /* 0x0000000000027919 */ /* 0x000e240000002100 */
[----:B0-----:R-:W-:Y:S01]  /*2d710*/  LOP3.LUT R2, R2, 0x3f, RZ, 0xc0, !PT ;  /* 0x0000003f02027812 */ /* 0x001fe200078ec0ff */
[----:B--2---:R0:W-:Y:S04]  /*2d720*/  STL [R1+0x2704], R0 ;  /* 0x0027040001007387 */ /* 0x0041e80000100800 */
[----:B0-----:R-:W2:Y:S01]  /*2d730*/  LDL.LU R0, [R1+0x218] ;  /* 0x0002180001007983 */ /* 0x001ea20000300800 */
[----:B------:R-:W-:-:S03]  /*2d740*/  IMAD.SHL.U32 R2, R2, 0x2, RZ ;  /* 0x0000000202027824 */ /* 0x000fc600078e00ff */
[----:B------:R-:W3:Y:S04]  /*2d750*/  LDL.LU R15, [R1+0x208] ;  /* 0x00020800010f7983 */ /* 0x000ee80000300800 */
[----:B------:R-:W3:Y:S04]  /*2d760*/  LDL.LU R14, [R1+0x204] ;  /* 0x00020400010e7983 */ /* 0x000ee80000300800 */
[----:B------:R0:W-:Y:S04]  /*2d770*/  STS.U16 [R2+UR5], R28 ;  /* 0x0000001c02007988 */ /* 0x0001e80008000405 */
[----:B------:R1:W-:Y:S04]  /*2d780*/  STS.U16 [R2+UR5+0x80], R20 ;  /* 0x0000801402007988 */ /* 0x0003e80008000405 */
[----:B------:R4:W-:Y:S04]  /*2d790*/  STS.U16 [R2+UR5+0x800], R19 ;  /* 0x0008001302007988 */ /* 0x0009e80008000405 */
[----:B------:R4:W-:Y:S04]  /*2d7a0*/  STS.U16 [R2+UR5+0x880], R18 ;  /* 0x0008801202007988 */ /* 0x0009e80008000405 */
[----:B------:R4:W-:Y:S04]  /*2d7b0*/  STS.U16 [R2+UR5+0x1000], R17 ;  /* 0x0010001102007988 */ /* 0x0009e80008000405 */
[----:B------:R4:W-:Y:S04]  /*2d7c0*/  STS.U16 [R2+UR5+0x1080], R13 ;  /* 0x0010800d02007988 */ /* 0x0009e80008000405 */
[----:B0-----:R-:W3:Y:S04]  /*2d7d0*/  LDL.LU R28, [R1+0x200] ;  /* 0x00020000011c7983 */ /* 0x001ee80000300800 */
[----:B-1----:R-:W3:Y:S04]  /*2d7e0*/  LDL.LU R20, [R1+0x1fc] ;  /* 0x0001fc0001147983 */ /* 0x002ee80000300800 */
[----:B----4-:R-:W4:Y:S04]  /*2d7f0*/  LDL.LU R19, [R1+0x1f8] ;  /* 0x0001f80001137983 */ /* 0x010f280000300800 */
[----:B------:R-:W4:Y:S04]  /*2d800*/  LDL.LU R18, [R1+0x1f4] ;  /* 0x0001f40001127983 */ /* 0x000f280000300800 */
[----:B------:R-:W4:Y:S04]  /*2d810*/  LDL.LU R17, [R1+0x1f0] ;  /* 0x0001f00001117983 */ /* 0x000f280000300800 */
[----:B------:R0:W-:Y:S04]  /*2d820*/  STS.U16 [R2+UR5+0x1800], R12 ;  /* 0x0018000c02007988 */ /* 0x0001e80008000405 */
[----:B------:R-:W4:Y:S04]  /*2d830*/  LDL.LU R13, [R1+0x1ec] ;  /* 0x0001ec00010d7983 */ /* 0x000f280000300800 */
[----:B------:R1:W-:Y:S04]  /*2d840*/  STS.U16 [R2+UR5+0x1880], R16 ;  /* 0x0018801002007988 */ /* 0x0003e80008000405 */
[----:B------:R1:W-:Y:S04]  /*2d850*/  STS.U16 [R2+UR5+0x2000], R21 ;  /* 0x0020001502007988 */ /* 0x0003e80008000405 */
[----:B------:R1:W-:Y:S04]  /*2d860*/  STS.U16 [R2+UR5+0x2080], R22 ;  /* 0x0020801602007988 */ /* 0x0003e80008000405 */
[----:B------:R1:W-:Y:S04]  /*2d870*/  STS.U16 [R2+UR5+0x2800], R23 ;  /* 0x0028001702007988 */ /* 0x0003e80008000405 */
[----:B------:R1:W-:Y:S04]  /*2d880*/  STS.U16 [R2+UR5+0x2880], R24 ;  /* 0x0028801802007988 */ /* 0x0003e80008000405 */
[----:B0-----:R-:W4:Y:S04]  /*2d890*/  LDL.LU R12, [R1+0x1e8] ;  /* 0x0001e800010c7983 */ /* 0x001f280000300800 */
[----:B-1----:R-:W4:Y:S04]  /*2d8a0*/  LDL.LU R16, [R1+0x1e4] ;  /* 0x0001e40001107983 */ /* 0x002f280000300800 */
[----:B------:R-:W4:Y:S04]  /*2d8b0*/  LDL.LU R21, [R1+0x1e0] ;  /* 0x0001e00001157983 */ /* 0x000f280000300800 */
        /* <DEDUP_REMOVED lines=28> */
[----:B0-----:R-:W4:Y:S04]  /*2da80*/  LDL.LU R29, [R1+0x1a0] ;  /* 0x0001a000011d7983 */ /* 0x001f280000300800 */
[----:B--2---:R0:W-:Y:S04]  /*2da90*/  STS.U16 [R2+UR5+0x6080], R0 ;  /* 0x0060800002007988 */ /* 0x0041e80008000405 */
[----:B0-----:R-:W2:Y:S04]  /*2daa0*/  LDL.LU R0, [R1+0x2704] ;  /* 0x0027040001007983 */ /* 0x001ea80000300800 */
[----:B--2---:R0:W-:Y:S04]  /*2dab0*/  STS.U16 [R2+UR5+0x6800], R0 ;  /* 0x0068000002007988 */ /* 0x0041e80008000405 */
[----:B0-----:R-:W2:Y:S04]  /*2dac0*/  LDL.LU R0, [R1+0x2700] ;  /* 0x0027000001007983 */ /* 0x001ea80000300800 */
[----:B--2---:R0:W-:Y:S04]  /*2dad0*/  STS.U16 [R2+UR5+0x6880], R0 ;  /* 0x0068800002007988 */ /* 0x0041e80008000405 */
[----:B0-----:R-:W2:Y:S04]  /*2dae0*/  LDL.LU R0, [R1+0x26fc] ;  /* 0x0026fc0001007983 */ /* 0x001ea80000300800 */
[----:B--2---:R0:W-:Y:S04]  /*2daf0*/  STS.U16 [R2+UR5+0x7000], R0 ;  /* 0x0070000002007988 */ /* 0x0041e80008000405 */
[----:B0-----:R-:W2:Y:S04]  /*2db00*/  LDL.LU R0, [R1+0x190] ;  /* 0x0001900001007983 */ /* 0x001ea80000300800 */
[----:B--2---:R0:W-:Y:S04]  /*2db10*/  STL [R1+0x26f0], R0 ;  /* 0x0026f00001007387 */ /* 0x0041e80000100800 */
[----:B0-----:R-:W2:Y:S04]  /*2db20*/  LDL.LU R0, [R1+0x194] ;  /* 0x0001940001007983 */ /* 0x001ea80000300800 */
[----:B--2---:R0:W-:Y:S04]  /*2db30*/  STL [R1+0x26f4], R0 ;  /* 0x0026f40001007387 */ /* 0x0041e80000100800 */
[----:B0-----:R-:W2:Y:S04]  /*2db40*/  LDL.LU R0, [R1+0x198] ;  /* 0x0001980001007983 */ /* 0x001ea80000300800 */
[----:B---3--:R-:W-:Y:S04]  /*2db50*/  STS.U16 [R2+UR5+0x7080], R15 ;  /* 0x0070800f02007988 */ /* 0x008fe80008000405 */
[----:B------:R-:W-:Y:S04]  /*2db60*/  STS.U16 [R2+UR5+0x7800], R14 ;  /* 0x0078000e02007988 */ /* 0x000fe80008000405 */
[----:B------:R-:W-:Y:S04]  /*2db70*/  STS.U16 [R2+UR5+0x7880], R28 ;  /* 0x0078801c02007988 */ /* 0x000fe80008000405 */
[----:B------:R-:W-:Y:S04]  /*2db80*/  STS.U16 [R2+UR5+0x8000], R20 ;  /* 0x0080001402007988 */ /* 0x000fe80008000405 */
[----:B----4-:R-:W-:Y:S04]  /*2db90*/  STS.U16 [R2+UR5+0x8080], R19 ;  /* 0x0080801302007988 */ /* 0x010fe80008000405 */
        /* <DEDUP_REMOVED lines=49> */
[----:B0-----:R-:W4:Y:S04]  /*2deb0*/  LDL.LU R11, [R1+0xe8] ;  /* 0x0000e800010b7983 */ /* 0x001f280000300800 */
[----:B-1----:R-:W4:Y:S04]  /*2dec0*/  LDL.LU R29, [R1+0xe4] ;  /* 0x0000e400011d7983 */ /* 0x002f280000300800 */
        /* <DEDUP_REMOVED lines=8> */
[----:B---3--:R-:W-:Y:S04]  /*2df50*/  STS.U16 [R2+UR5+0xf000], R15 ;  /* 0x00f0000f02007988 */ /* 0x008fe80008000405 */
[----:B----4-:R-:W-:Y:S04]  /*2df60*/  STS.U16 [R2+UR5+0xf080], R14 ;  /* 0x00f0800e02007988 */ /* 0x010fe80008000405 */
[----:B------:R-:W-:Y:S04]  /*2df70*/  STS.U16 [R2+UR5+0xf800], R28 ;  /* 0x00f8001c02007988 */ /* 0x000fe80008000405 */
[----:B------:R-:W-:Y:S04]  /*2df80*/  STS.U16 [R2+UR5+0xf880], R20 ;  /* 0x00f8801402007988 */ /* 0x000fe80008000405 */
[----:B--2---:R-:W-:Y:S04]  /*2df90*/  STS.U16 [R0+UR5+0x100], R19 ;  /* 0x0001001300007988 */ /* 0x004fe80008000405 */
        /* <DEDUP_REMOVED lines=12> */
[----:B------:R0:W-:Y:S04]  /*2e060*/  STS.U16 [R0+UR5+0x3180], R3 ;  /* 0x0031800300007988 */ /* 0x0001e80008000405 */
[----:B0-----:R-:W2:Y:S04]  /*2e070*/  LDL.LU R3, [R1+0xd4] ;  /* 0x0000d40001037983 */ /* 0x001ea80000300800 */
[----:B--2---:R0:W-:Y:S04]  /*2e080*/  STL [R1+0x26e0], R3 ;  /* 0x0026e00301007387 */ /* 0x0041e80000100800 */
        /* <DEDUP_REMOVED lines=41> */
[----:B--2---:R0:W-:Y:S04]  /*2e320*/  STS.U16 [R0+UR5+0x5980], R3 ;  /* 0x0059800300007988 */ /* 0x0041e80008000405 */
[----:B0-----:R-:W2:Y:S04]  /*2e330*/  LDL.LU R3, [R1+0x26e8] ;  /* 0x0026e80001037983 */ /* 0x001ea80000300800 */
[----:B--2---:R0:W-:Y:S04]  /*2e340*/  STS.U16 [R0+UR5+0x6100], R3 ;  /* 0x0061000300007988 */ /* 0x0041e80008000405 */
[----:B0-----:R-:W2:Y:S04]  /*2e350*/  LDL.LU R3, [R1+0x26e4] ;  /* 0x0026e40001037983 */ /* 0x001ea80000300800 */
[----:B--2---:R0:W-:Y:S04]  /*2e360*/  STS.U16 [R0+UR5+0x6180], R3 ;  /* 0x0061800300007988 */ /* 0x0041e80008000405 */
[----:B0-----:R-:W2:Y:S04]  /*2e370*/  LDL.LU R3, [R1+0x26e0] ;  /* 0x0026e00001037983 */ /* 0x001ea80000300800 */
[----:B--2---:R0:W-:Y:S04]  /*2e380*/  STS.U16 [R0+UR5+0x6900], R3 ;  /* 0x0069000300007988 */ /* 0x0041e80008000405 */
[----:B---3--:R1:W-:Y:S04]  /*2e390*/  STS.U16 [R0+UR5+0x6980], R4 ;  /* 0x0069800400007988 */ /* 0x0083e80008000405 */
[----:B----4-:R2:W-:Y:S04]  /*2e3a0*/  STS.U16 [R0+UR5+0x7100], R5 ;  /* 0x0071000500007988 */ /* 0x0105e80008000405 */
[----:B------:R3:W-:Y:S04]  /*2e3b0*/  STS.U16 [R0+UR5+0x7180], R6 ;  /* 0x0071800600007988 */ /* 0x0007e80008000405 */
[----:B------:R4:W-:Y:S04]  /*2e3c0*/  STS.U16 [R0+UR5+0x7900], R7 ;  /* 0x0079000700007988 */ /* 0x0009e80008000405 */
[----:B------:R4:W-:Y:S04]  /*2e3d0*/  STS.U16 [R0+UR5+0x7980], R8 ;  /* 0x0079800800007988 */ /* 0x0009e80008000405 */
[----:B0-----:R-:W4:Y:S04]  /*2e3e0*/  LDL.LU R3, [R1+0x26dc] ;  /* 0x0026dc0001037983 */ /* 0x001f280000300800 */
[----:B-1----:R-:W4:Y:S04]  /*2e3f0*/  LDL.LU R4, [R1+0x26d8] ;  /* 0x0026d80001047983 */ /* 0x002f280000300800 */
[----:B--2---:R-:W2:Y:S04]  /*2e400*/  LDL.LU R5, [R1+0x26d4] ;  /* 0x0026d40001057983 */ /* 0x004ea80000300800 */
[----:B---3--:R-:W3:Y:S04]  /*2e410*/  LDL.LU R6, [R1+0x26d0] ;  /* 0x0026d00001067983 */ /* 0x008ee80000300800 */
[----:B----4-:R-:W4:Y:S04]  /*2e420*/  LDL.LU R7, [R1+0x26cc] ;  /* 0x0026cc0001077983 */ /* 0x010f280000300800 */
[----:B------:R-:W2:Y:S04]  /*2e430*/  LDL.LU R8, [R1+0x26c8] ;  /* 0x0026c80001087983 */ /* 0x000ea80000300800 */
[----:B------:R0:W-:Y:S04]  /*2e440*/  STS.U16 [R0+UR5+0x8100], R9 ;  /* 0x0081000900007988 */ /* 0x0001e80008000405 */
[----:B------:R1:W-:Y:S04]  /*2e450*/  STS.U16 [R0+UR5+0x8180], R10 ;  /* 0x0081800a00007988 */ /* 0x0003e80008000405 */
[----:B------:R1:W-:Y:S04]  /*2e460*/  STS.U16 [R0+UR5+0x8900], R11 ;  /* 0x0089000b00007988 */ /* 0x0003e80008000405 */
[----:B------:R1:W-:Y:S04]  /*2e470*/  STS.U16 [R0+UR5+0x8980], R29 ;  /* 0x0089801d00007988 */ /* 0x0003e80008000405 */
[----:B0-----:R-:W3:Y:S04]  /*2e480*/  LDL.LU R9, [R1+0x26c4] ;  /* 0x0026c40001097983 */ /* 0x001ee80000300800 */
[----:B-1----:R-:W4:Y:S04]  /*2e490*/  LDL.LU R10, [R1+0x26c0] ;  /* 0x0026c000010a7983 */ /* 0x002f280000300800 */
[----:B------:R-:W2:Y:S04]  /*2e4a0*/  LDL.LU R11, [R1+0x26bc] ;  /* 0x0026bc00010b7983 */ /* 0x000ea80000300800 */
[----:B------:R-:W3:Y:S04]  /*2e4b0*/  LDL.LU R29, [R1+0x26b8] ;  /* 0x0026b800011d7983 */ /* 0x000ee80000300800 */
        /* <DEDUP_REMOVED lines=18> */
[----:B---3--:R0:W-:Y:S04]  /*2e5e0*/  STS.U16 [R0+UR5+0xd900], R29 ;  /* 0x00d9001d00007988 */ /* 0x0081e80008000405 */
[----:B0-----:R-:W3:Y:S04]  /*2e5f0*/  LDL.LU R29, [R1+0x26b4] ;  /* 0x0026b400011d7983 */ /* 0x001ee80000300800 */
[----:B------:R-:W4:Y:S04]  /*2e600*/  LDL.LU R0, [R1+0x50] ;  /* 0x0000500001007983 */ /* 0x000f280000300800 */
[----:B----4-:R0:W-:Y:S04]  /*2e610*/  STL [R1+0x26a0], R0 ;  /* 0x0026a00001007387 */ /* 0x0101e80000100800 */
[----:B0-----:R-:W4:Y:S04]  /*2e620*/  LDL.LU R0, [R1+0x54] ;  /* 0x0000540001007983 */ /* 0x001f280000300800 */
[----:B----4-:R0:W-:Y:S04]  /*2e630*/  STL [R1+0x26a4], R0 ;  /* 0x0026a40001007387 */ /* 0x0101e80000100800 */
[----:B0-----:R-:W4:Y:S04]  /*2e640*/  LDL.LU R0, [R1+0x58] ;  /* 0x0000580001007983 */ /* 0x001f280000300800 */
[----:B----4-:R0:W-:Y:S04]  /*2e650*/  STL [R1+0x26a8], R0 ;  /* 0x0026a80001007387 */ /* 0x0101e80000100800 */
[----:B0-----:R-:W4:Y:S04]  /*2e660*/  LDL.LU R0, [R1+0x5c] ;  /* 0x00005c0001007983 */ /* 0x001f280000300800 */
[----:B----4-:R0:W-:Y:S04]  /*2e670*/  STL [R1+0x26ac], R0 ;  /* 0x0026ac0001007387 */ /* 0x0101e80000100800 */
[----:B0-----:R-:W4:Y:S04]  /*2e680*/  LDL.LU R0, [R1+0x60] ;  /* 0x0000600001007983 */ /* 0x001f280000300800 */
[----:B----4-:R3:W-:Y:S04]  /*2e690*/  STL [R1+0x26b0], R0 ;  /* 0x0026b00001007387 */ /* 0x0107e80000100800 */
[----:B------:R-:W4:Y:S04]  /*2e6a0*/  LDL.LU R14, [R1+0x4c] ;  /* 0x00004c00010e7983 */ /* 0x000f280000300800 */
[----:B------:R-:W4:Y:S04]  /*2e6b0*/  LDL.LU R15, [R1+0x48] ;  /* 0x00004800010f7983 */ /* 0x000f280000300800 */
[----:B------:R-:W4:Y:S04]  /*2e6c0*/  LDL.LU R28, [R1+0x44] ;  /* 0x00004400011c7983 */ /* 0x000f280000300800 */
[----:B------:R-:W4:Y:S04]  /*2e6d0*/  LDL.LU R20, [R1+0x40] ;  /* 0x0000400001147983 */ /* 0x000f280000300800 */
[----:B------:R-:W4:Y:S04]  /*2e6e0*/  LDL.LU R19, [R1+0x3c] ;  /* 0x00003c0001137983 */ /* 0x000f280000300800 */
[----:B------:R-:W4:Y:S04]  /*2e6f0*/  LDL.LU R18, [R1+0x38] ;  /* 0x0000380001127983 */ /* 0x000f280000300800 */
[----:B------:R-:W4:Y:S01]  /*2e700*/  LDL.LU R17, [R1+0x34] ;  /* 0x0000340001117983 */ /* 0x000f220000300800 */
[----:B---3--:R-:W-:-:S03]  /*2e710*/  IMAD.SHL.U32 R0, R29, 0x2, RZ ;  /* 0x000000021d007824 */ /* 0x008fc600078e00ff */
[----:B------:R-:W3:Y:S04]  /*2e720*/  LDL.LU R13, [R1+0x30] ;  /* 0x00003000010d7983 */ /* 0x000ee80000300800 */
[----:B------:R-:W3:Y:S04]  /*2e730*/  LDL.LU R12, [R1+0x2c] ;  /* 0x00002c00010c7983 */ /* 0x000ee80000300800 */
[----:B------:R-:W3:Y:S04]  /*2e740*/  LDL.LU R16, [R1+0x28] ;  /* 0x0000280001107983 */ /* 0x000ee80000300800 */
[----:B------:R-:W3:Y:S01]  /*2e750*/  LDL.LU R21, [R1+0x24] ;  /* 0x0000240001157983 */ /* 0x000ee20000300800 */
[----:B------:R-:W-:-:S03]  /*2e760*/  LOP3.LUT R0, R0, 0x10, RZ, 0x3c, !PT ;  /* 0x0000001000007812 */ /* 0x000fc600078e3cff */
[----:B------:R-:W3:Y:S04]  /*2e770*/  LDL.LU R22, [R1+0x20] ;  /* 0x0000200001167983 */ /* 0x000ee80000300800 */
[----:B------:R-:W3:Y:S04]  /*2e780*/  LDL.LU R23, [R1+0x1c] ;  /* 0x00001c0001177983 */ /* 0x000ee80000300800 */
[----:B------:R-:W3:Y:S04]  /*2e790*/  LDL.LU R24, [R1+0x18] ;  /* 0x0000180001187983 */ /* 0x000ee80000300800 */
[----:B------:R-:W3:Y:S04]  /*2e7a0*/  LDL.LU R25, [R1+0x14] ;  /* 0x0000140001197983 */ /* 0x000ee80000300800 */
[----:B--2---:R-:W-:Y:S04]  /*2e7b0*/  STS.U16 [R0+UR5+0xd980], R11 ;  /* 0x00d9800b00007988 */ /* 0x004fe80008000405 */
[----:B------:R-:W-:Y:S04]  /*2e7c0*/  STS.U16 [R0+UR5+0xe100], R10 ;  /* 0x00e1000a00007988 */ /* 0x000fe80008000405 */
[----:B------:R-:W-:Y:S04]  /*2e7d0*/  STS.U16 [R0+UR5+0xe180], R9 ;  /* 0x00e1800900007988 */ /* 0x000fe80008000405 */
[----:B------:R-:W-:Y:S04]  /*2e7e0*/  STS.U16 [R0+UR5+0xe900], R8 ;  /* 0x00e9000800007988 */ /* 0x000fe80008000405 */
[----:B------:R-:W2:Y:S04]  /*2e7f0*/  LDL.LU R26, [R1+0x10] ;  /* 0x00001000011a7983 */ /* 0x000ea80000300800 */
[----:B------:R-:W-:Y:S04]  /*2e800*/  STS.U16 [R0+UR5+0xe980], R7 ;  /* 0x00e9800700007988 */ /* 0x000fe80008000405 */
[----:B------:R-:W2:Y:S04]  /*2e810*/  LDL.LU R27, [R1+0xc] ;  /* 0x00000c00011b7983 */ /* 0x000ea80000300800 */
[----:B------:R-:W-:Y:S04]  /*2e820*/  STS.U16 [R0+UR5+0xf100], R6 ;  /* 0x00f1000600007988 */ /* 0x000fe80008000405 */
[----:B------:R-:W2:Y:S04]  /*2e830*/  LDL.LU R2, [R1] ;  /* 0x0000000001027983 */ /* 0x000ea80000300800 */
[----:B------:R0:W-:Y:S04]  /*2e840*/  STS.U16 [R0+UR5+0xf180], R5 ;  /* 0x00f1800500007988 */ /* 0x0001e80008000405 */
[----:B------:R1:W-:Y:S04]  /*2e850*/  STS.U16 [R0+UR5+0xf900], R4 ;  /* 0x00f9000400007988 */ /* 0x0003e80008000405 */
[----:B------:R1:W-:Y:S04]  /*2e860*/  STS.U16 [R0+UR5+0xf980], R3 ;  /* 0x00f9800300007988 */ /* 0x0003e80008000405 */
[----:B0-----:R-:W2:Y:S04]  /*2e870*/  LDL.LU R5, [R1+0x4] ;  /* 0x0000040001057983 */ /* 0x001ea80000300800 */
[----:B-1----:R-:W2:Y:S04]  /*2e880*/  LDL.LU R4, [R1+0x8] ;  /* 0x0000080001047983 */ /* 0x002ea80000300800 */
[----:B------:R-:W4:Y:S01]  /*2e890*/  LDL.LU R0, [R1+0x26b0] ;  /* 0x0026b00001007983 */ /* 0x000f220000300800 */
[----:B------:R-:W-:-:S05]  /*2e8a0*/  IMAD.SHL.U32 R29, R29, 0x2, RZ ;  /* 0x000000021d1d7824 */ /* 0x000fca00078e00ff */
[----:B------:R-:W-:-:S05]  /*2e8b0*/  LOP3.LUT R29, R29, 0x20, RZ, 0x3c, !PT ;  /* 0x000000201d1d7812 */ /* 0x000fca00078e3cff */
[----:B----4-:R0:W-:Y:S04]  /*2e8c0*/  STS.U16 [R29+UR5+0x200], R0 ;  /* 0x000200001d007988 */ /* 0x0101e80008000405 */
[----:B0-----:R-:W4:Y:S04]  /*2e8d0*/  LDL.LU R0, [R1+0x26ac] ;  /* 0x0026ac0001007983 */ /* 0x001f280000300800 */
[----:B----4-:R0:W-:Y:S04]  /*2e8e0*/  STS.U16 [R29+UR5+0x280], R0 ;  /* 0x000280001d007988 */ /* 0x0101e80008000405 */
[----:B0-----:R-:W4:Y:S04]  /*2e8f0*/  LDL.LU R0, [R1+0x26a8] ;  /* 0x0026a80001007983 */ /* 0x001f280000300800 */
[----:B----4-:R0:W-:Y:S04]  /*2e900*/  STS.U16 [R29+UR5+0xa00], R0 ;  /* 0x000a00001d007988 */ /* 0x0101e80008000405 */
[----:B0-----:R-:W4:Y:S04]  /*2e910*/  LDL.LU R0, [R1+0x26a4] ;  /* 0x0026a40001007983 */ /* 0x001f280000300800 */
[----:B----4-:R0:W-:Y:S04]  /*2e920*/  STS.U16 [R29+UR5+0xa80], R0 ;  /* 0x000a80001d007988 */ /* 0x0101e80008000405 */
[----:B0-----:R-:W4:Y:S04]  /*2e930*/  LDL.LU R0, [R1+0x26a0] ;  /* 0x0026a00001007983 */ /* 0x001f280000300800 */
[----:B----4-:R0:W-:Y:S04]  /*2e940*/  STS.U16 [R29+UR5+0x1200], R0 ;  /* 0x001200001d007988 */ /* 0x0101e80008000405 */
[----:B------:R1:W-:Y:S04]  /*2e950*/  STS.U16 [R29+UR5+0x1280], R14 ;  /* 0x0012800e1d007988 */ /* 0x0003e80008000405 */
[----:B------:R4:W-:Y:S04]  /*2e960*/  STS.U16 [R29+UR5+0x1a00], R15 ;  /* 0x001a000f1d007988 */ /* 0x0009e80008000405 */
[----:B------:R3:W-:Y:S04]  /*2e970*/  STS.U16 [R29+UR5+0x1a80], R28 ;  /* 0x001a801c1d007988 */ /* 0x0007e80008000405 */
[----:B------:R2:W-:Y:S04]  /*2e980*/  STS.U16 [R29+UR5+0x2200], R20 ;  /* 0x002200141d007988 */ /* 0x0005e80008000405 */
[----:B------:R2:W-:Y:S04]  /*2e990*/  STS.U16 [R29+UR5+0x2280], R19 ;  /* 0x002280131d007988 */ /* 0x0005e80008000405 */
[----:B------:R2:W-:Y:S04]  /*2e9a0*/  STS.U16 [R29+UR5+0x2a00], R18 ;  /* 0x002a00121d007988 */ /* 0x0005e80008000405 */
[----:B0-----:R-:W2:Y:S04]  /*2e9b0*/  LDL.LU R0, [R1+0x269c] ;  /* 0x00269c0001007983 */ /* 0x001ea80000300800 */
[----:B-1----:R-:W2:Y:S04]  /*2e9c0*/  LDL.LU R14, [R1+0x2698] ;  /* 0x00269800010e7983 */ /* 0x002ea80000300800 */
[----:B----4-:R-:W4:Y:S04]  /*2e9d0*/  LDL.LU R15, [R1+0x2694] ;  /* 0x00269400010f7983 */ /* 0x010f280000300800 */
[----:B---3--:R-:W3:Y:S04]  /*2e9e0*/  LDL.LU R28, [R1+0x2690] ;  /* 0x00269000011c7983 */ /* 0x008ee80000300800 */
[----:B--2---:R-:W2:Y:S04]  /*2e9f0*/  LDL.LU R20, [R1+0x268c] ;  /* 0x00268c0001147983 */ /* 0x004ea80000300800 */
[----:B------:R-:W4:Y:S04]  /*2ea00*/  LDL.LU R19, [R1+0x2688] ;  /* 0x0026880001137983 */ /* 0x000f280000300800 */
[----:B------:R0:W-:Y:S04]  /*2ea10*/  STS.U16 [R29+UR5+0x2a80], R17 ;  /* 0x002a80111d007988 */ /* 0x0001e80008000405 */
[----:B------:R-:W2:Y:S04]  /*2ea20*/  LDL.LU R18, [R1+0x2684] ;  /* 0x0026840001127983 */ /* 0x000ea80000300800 */
[----:B------:R1:W-:Y:S04]  /*2ea30*/  STS.U16 [R29+UR5+0x3200], R13 ;  /* 0x0032000d1d007988 */ /* 0x0003e80008000405 */
[----:B------:R1:W-:Y:S04]  /*2ea40*/  STS.U16 [R29+UR5+0x3280], R12 ;  /* 0x0032800c1d007988 */ /* 0x0003e80008000405 */
[----:B------:R1:W-:Y:S04]  /*2ea50*/  STS.U16 [R29+UR5+0x3a00], R16 ;  /* 0x003a00101d007988 */ /* 0x0003e80008000405 */
[----:B------:R1:W-:Y:S04]  /*2ea60*/  STS.U16 [R29+UR5+0x3a80], R21 ;  /* 0x003a80151d007988 */ /* 0x0003e80008000405 */
[----:B------:R1:W-:Y:S04]  /*2ea70*/  STS.U16 [R29+UR5+0x4200], R22 ;  /* 0x004200161d007988 */ /* 0x0003e80008000405 */
[----:B0-----:R-:W4:Y:S04]  /*2ea80*/  LDL.LU R17, [R1+0x2680] ;  /* 0x0026800001117983 */ /* 0x001f280000300800 */
[----:B-1----:R-:W2:Y:S04]  /*2ea90*/  LDL.LU R13, [R1+0x267c] ;  /* 0x00267c00010d7983 */ /* 0x002ea80000300800 */
[----:B------:R-:W4:Y:S04]  /*2eaa0*/  LDL.LU R12, [R1+0x2678] ;  /* 0x00267800010c7983 */ /* 0x000f280000300800 */
[----:B------:R0:W-:Y:S04]  /*2eab0*/  STS.U16 [R29+UR5+0x4280], R23 ;  /* 0x004280171d007988 */ /* 0x0001e80008000405 */
[----:B------:R-:W2:Y:S04]  /*2eac0*/  LDL.LU R16, [R1+0x2674] ;  /* 0x0026740001107983 */ /* 0x000ea80000300800 */
[----:B------:R-:W4:Y:S04]  /*2ead0*/  LDL.LU R21, [R1+0x2670] ;  /* 0x0026700001157983 */ /* 0x000f280000300800 */
[----:B------:R-:W2:Y:S04]  /*2eae0*/  LDL.LU R22, [R1+0x266c] ;  /* 0x00266c0001167983 */ /* 0x000ea80000300800 */
[----:B------:R1:W-:Y:S04]  /*2eaf0*/  STS.U16 [R29+UR5+0x4a00], R24 ;  /* 0x004a00181d007988 */ /* 0x0003e80008000405 */
[----:B------:R1:W-:Y:S04]  /*2eb00*/  STS.U16 [R29+UR5+0x4a80], R25 ;  /* 0x004a80191d007988 */ /* 0x0003e80008000405 */
[----:B------:R1:W-:Y:S04]  /*2eb10*/  STS.U16 [R29+UR5+0x5200], R26 ;  /* 0x0052001a1d007988 */ /* 0x0003e80008000405 */
[----:B------:R1:W-:Y:S04]  /*2eb20*/  STS.U16 [R29+UR5+0x5280], R27 ;  /* 0x0052801b1d007988 */ /* 0x0003e80008000405 */
[----:B0-----:R-:W4:Y:S04]  /*2eb30*/  LDL.LU R23, [R1+0x2668] ;  /* 0x0026680001177983 */ /* 0x001f280000300800 */
[----:B------:R0:W-:Y:S04]  /*2eb40*/  STS.U16 [R29+UR5+0x5a00], R4 ;  /* 0x005a00041d007988 */ /* 0x0001e80008000405 */
[----:B-1----:R-:W2:Y:S04]  /*2eb50*/  LDL.LU R24, [R1+0x2664] ;  /* 0x0026640001187983 */ /* 0x002ea80000300800 */
[----:B------:R-:W4:Y:S04]  /*2eb60*/  LDL.LU R25, [R1+0x2660] ;  /* 0x0026600001197983 */ /* 0x000f280000300800 */
[----:B------:R1:W-:Y:S04]  /*2eb70*/  STS.U16 [R29+UR5+0x5a80], R5 ;  /* 0x005a80051d007988 */ /* 0x0003e80008000405 */
[----:B------:R-:W2:Y:S04]  /*2eb80*/  LDL.LU R26, [R1+0x265c] ;  /* 0x00265c00011a7983 */ /* 0x000ea80000300800 */
[----:B------:R-:W4:Y:S04]  /*2eb90*/  LDL.LU R27, [R1+0x2658] ;  /* 0x00265800011b7983 */ /* 0x000f280000300800 */
[----:B0-----:R-:W2:Y:S04]  /*2eba0*/  LDL R4, [R1+0x14f8] ;  /* 0x0014f80001047983 */ /* 0x001ea80000100800 */
[----:B-1----:R-:W2:Y:S01]  /*2ebb0*/  LDL R5, [R1+0x14f4] ;  /* 0x0014f40001057983 */ /* 0x002ea20000100800 */
[----:B---3--:R-:W-:-:S06]  /*2ebc0*/  PRMT R28, RZ, 0x7610, R28 ;  /* 0x00007610ff1c7816 */ /* 0x008fcc000000001c */
[----:B--2---:R-:W2:Y:S04]  /*2ebd0*/  @!P4 LDG.E.U16 R28, desc[UR8][R4.64] ;  /* 0x00000008041cc981 */ /* 0x004ea8000c1e1500 */
[----:B------:R0:W-:Y:S04]  /*2ebe0*/  STS.U16 [R29+UR5+0x6200], R2 ;  /* 0x006200021d007988 */ /* 0x0001e80008000405 */
        /* <DEDUP_REMOVED lines=13> */
[----:B0-----:R-:W3:Y:S04]  /*2ecc0*/  LDL.LU R2, [R1+0x15f4] ;  /* 0x0015f40001027983 */ /* 0x001ee80000300800 */
[----:B------:R0:W-:Y:S04]  /*2ecd0*/  STS.U16 [R29+UR5+0x9a00], R20 ;  /* 0x009a00141d007988 */ /* 0x0001e80008000405 */
[----:B0-----:R-:W4:Y:S04]  /*2ece0*/  LDL.LU R29, [R1+0x2654] ;  /* 0x00265400011d7983 */ /* 0x001f280000300800 */
        /* <DEDUP_REMOVED lines=2280> */
[----:B------:R-:W4:Y:S02]  /*37b70*/  LDL R5, [R1+0x8e0] ;  /* 0x0008e00001057983 */ /* 0x000f240000100800 */
[----:B----4-:R-:W-:-:S02]  /*37b80*/  @!P1 LOP3.LUT R5, R5, R4, RZ, 0x3c, !PT ;  /* 0x0000000405059212 */ /* 0x010fc400078e3cff */
[----:B---3--:R-:W-:Y:S02]  /*37b90*/  PRMT R29, RZ, 0x7610, R29 ;  /* 0x00007610ff1d7816 */ /* 0x008fe4000000001d */
        /* <DEDUP_REMOVED lines=269> */
[----:B------:R-:W-:Y:S01]  /*38c70*/  @!P1 LOP3.LUT R5, R5, R4, RZ, 0x3c, !PT ;  /* 0x0000000405059212 */ /* 0x000fe200078e3cff */
[----:B--2---:R-:W-:Y:S04]  /*38c80*/  STL [R1+0x20f8], R28 ;  /* 0x0020f81c01007387 */ /* 0x004fe80000100800 */
[----:B------:R0:W2:Y:S04]  /*38c90*/  @!P1 LDG.E.U16 R0, desc[UR8][R4.64] ;  /* 0x0000000804009981 */ /* 0x0000a8000c1e1500 */
[----:B------:R-:W0:Y:S04]  /*38ca0*/  LDL R4, [R1+0x784] ;  /* 0x0007840001047983 */ /* 0x000e280000100800 */
[----:B------:R-:W0:Y:S01]  /*38cb0*/  LDL R5, [R1+0x788] ;  /* 0x0007880001057983 */ /* 0x000e220000100800 */
[----:B---3--:R-:W-:-:S02]  /*38cc0*/  PRMT R29, RZ, 0x7610, R29 ;  /* 0x00007610ff1d7816 */ /* 0x008fc4000000001d */
        /* <DEDUP_REMOVED lines=8> */
[----:B------:R-:W3:Y:S02]  /*38d50*/  LDL R5, [R1+0x780] ;  /* 0x0007800001057983 */ /* 0x000ee40000100800 */
[----:B---3--:R-:W-:-:S02]  /*38d60*/  @!P1 LOP3.LUT R5, R5, R4, RZ, 0x3c, !PT ;  /* 0x0000000405059212 */ /* 0x008fc400078e3cff */
[----:B--2---:R-:W-:Y:S02]  /*38d70*/  PRMT R29, RZ, 0x7610, R29 ;  /* 0x00007610ff1d7816 */ /* 0x004fe4000000001d */
[----:B------:R-:W-:-:S04]  /*38d80*/  @!P1 LOP3.LUT R4, R5, R4, RZ, 0x3c, !PT ;  /* 0x0000000405049212 */ /* 0x000fc800078e3cff */
[----:B------:R-:W-:-:S05]  /*38d90*/  @!P1 LOP3.LUT R5, R5, R4, RZ, 0x3c, !PT ;  /* 0x0000000405059212 */ /* 0x000fca00078e3cff */
[----:B------:R-:W2:Y:S04]  /*38da0*/  @!P1 LDG.E.U16 R29, desc[UR8][R4.64] ;  /* 0x00000008041d9981 */ /* 0x000ea8000c1e1500 */
[----:B--2---:R0:W-:Y:S04]  /*38db0*/  STL [R1+0x84], R29 ;  /* 0x0000841d01007387 */ /* 0x0041e80000100800 */
        /* <DEDUP_REMOVED lines=93> */
[----:B------:R0:W3:Y:S04]  /*39390*/  @!P4 LDG.E.U16 R14, desc[UR8][R4.64] ;  /* 0x00000008040ec981 */ /* 0x0000e8000c1e1500 */
[----:B------:R-:W0:Y:S04]  /*393a0*/  LDL R4, [R1+0x75c] ;  /* 0x00075c0001047983 */ /* 0x000e280000100800 */
[----:B------:R-:W0:Y:S01]  /*393b0*/  LDL R5, [R1+0x760] ;  /* 0x0007600001057983 */ /* 0x000e220000100800 */
[----:B--2---:R-:W-:Y:S02]  /*393c0*/  PRMT R29, RZ, 0x7610, R29 ;  /* 0x00007610ff1d7816 */ /* 0x004fe4000000001d */
        /* <DEDUP_REMOVED lines=9> */
[----:B------:R-:W4:Y:S02]  /*39460*/  LDL R5, [R1+0x6f8] ;  /* 0x0006f80001057983 */ /* 0x000f240000100800 */
[----:B----4-:R-:W-:-:S02]  /*39470*/  @!P4 LOP3.LUT R5, R5, R4, RZ, 0x3c, !PT ;  /* 0x000000040505c212 */ /* 0x010fc400078e3cff */
[----:B--2---:R-:W-:Y:S02]  /*39480*/  PRMT R29, RZ, 0x7610, R29 ;  /* 0x00007610ff1d7816 */ /* 0x004fe4000000001d */
[----:B------:R-:W-:-:S04]  /*39490*/  @!P4 LOP3.LUT R4, R5, R4, RZ, 0x3c, !PT ;  /* 0x000000040504c212 */ /* 0x000fc800078e3cff */
[----:B------:R-:W-:-:S05]  /*394a0*/  @!P4 LOP3.LUT R5, R5, R4, RZ, 0x3c, !PT ;  /* 0x000000040505c212 */ /* 0x000fca00078e3cff */
[----:B------:R-:W2:Y:S04]  /*394b0*/  @!P4 LDG.E.U16 R29, desc[UR8][R4.64] ;  /* 0x00000008041dc981 */ /* 0x000ea8000c1e1500 */
        /* <DEDUP_REMOVED lines=29> */
[----:B------:R-:W4:Y:S01]  /*39690*/  LDL R5, [R1+0x153c] ;  /* 0x00153c0001057983 */ /* 0x000f220000100800 */
[----:B---3--:R-:W-:-:S03]  /*396a0*/  @!P4 IMAD.MOV.U32 R4, RZ, RZ, R14 ;  /* 0x000000ffff04c224 */ /* 0x008fc600078e000e */
[----:B------:R-:W3:Y:S01]  /*396b0*/  LDL R14, [R1+0x750] ;  /* 0x00075000010e7983 */ /* 0x000ee20000100800 */
[----:B--2---:R-:W-:-:S06]  /*396c0*/  PRMT R29, RZ, 0x7610, R29 ;  /* 0x00007610ff1d7816 */ /* 0x004fcc000000001d */
[----:B----4-:R-:W2:Y:S04]  /*396d0*/  @!P4 LDG.E.U16 R29, desc[UR8][R4.64] ;  /* 0x00000008041dc981 */ /* 0x010ea8000c1e1500 */
        /* <DEDUP_REMOVED lines=23> */
[----:B------:R-:W-:Y:S01]  /*39850*/  @!P1 LOP3.LUT R5, R5, R4, RZ, 0x3c, !PT ;  /* 0x0000000405059212 */ /* 0x000fe200078e3cff */
[----:B----4-:R-:W-:Y:S04]  /*39860*/  STL [R1+0x217c], R9 ;  /* 0x00217c0901007387 */ /* 0x010fe80000100800 */
[----:B------:R0:W4:Y:S04]  /*39870*/  @!P1 LDG.E.U16 R8, desc[UR8][R4.64] ;  /* 0x0000000804089981 */ /* 0x000128000c1e1500 */
[----:B------:R-:W0:Y:S04]  /*39880*/  LDL R4, [R1+0x754] ;  /* 0x0007540001047983 */ /* 0x000e280000100800 */
[----:B------:R-:W0:Y:S01]  /*39890*/  LDL R5, [R1+0x758] ;  /* 0x0007580001057983 */ /* 0x000e220000100800 */
[----:B--2---:R-:W-:-:S02]  /*398a0*/  PRMT R29, RZ, 0x7610, R29 ;  /* 0x00007610ff1d7816 */ /* 0x004fc4000000001d */
[----:B0-----:R-:W-:-:S04]  /*398b0*/  @!P4 LOP3.LUT R5, R5, R4, RZ, 0x3c, !PT ;  /* 0x000000040505c212 */ /* 0x001fc800078e3cff */
[----:B------:R-:W-:-:S04]  /*398c0*/  @!P4 LOP3.LUT R4, R5, R4, RZ, 0x3c, !PT ;  /* 0x000000040504c212 */ /* 0x000fc800078e3cff */
[----:B------:R-:W-:-:S05]  /*398d0*/  @!P4 LOP3.LUT R5, R5, R4, RZ, 0x3c, !PT ;  /* 0x000000040505c212 */ /* 0x000fca00078e3cff */
[----:B------:R-:W2:Y:S04]  /*398e0*/  @!P4 LDG.E.U16 R29, desc[UR8][R4.64] ;  /* 0x00000008041dc981 */ /* 0x000ea8000c1e1500 */
[----:B----4-:R-:W-:Y:S04]  /*398f0*/  STL [R1+0x2180], R8 ;  /* 0x0021800801007387 */ /* 0x010fe80000100800 */
[----:B--2---:R0:W-:Y:S04]  /*39900*/  STL [R1+0x54], R29 ;  /* 0x0000541d01007387 */ /* 0x0041e80000100800 */
[----:B0-----:R-:W2:Y:S04]  /*39910*/  LDL.LU R29, [R1+0x21a0] ;  /* 0x0021a000011d7983 */ /* 0x001ea80000300800 */
[----:B------:R-:W4:Y:S01]  /*39920*/  LDL R5, [R1+0x74c] ;  /* 0x00074c0001057983 */ /* 0x000f220000100800 */
[----:B------:R-:W-:Y:S01]  /*39930*/  PRMT R8, RZ, 0x7610, R8 ;  /* 0x00007610ff087816 */ /* 0x000fe20000000008 */
[----:B---3--:R-:W-:Y:S01]  /*39940*/  @!P1 IMAD.MOV.U32 R4, RZ, RZ, R14 ;  /* 0x000000ffff049224 */ /* 0x008fe200078e000e */
[----:B------:R-:W-:Y:S01]  /*39950*/  PRMT R28, RZ, 0x7610, R28 ;  /* 0x00007610ff1c7816 */ /* 0x000fe2000000001c */
[----:B------:R-:W3:Y:S04]  /*39960*/  LDL R14, [R1+0x65c] ;  /* 0x00065c00010e7983 */ /* 0x000ee80000100800 */
[----:B----4-:R0:W4:Y:S04]  /*39970*/  @!P1 LDG.E.U16 R8, desc[UR8][R4.64] ;  /* 0x0000000804089981 */ /* 0x010128000c1e1500 */
[----:B------:R-:W0:Y:S04]  /*39980*/  LDL R4, [R1+0x744] ;  /* 0x0007440001047983 */ /* 0x000e280000100800 */
[----:B------:R-:W0:Y:S02]  /*39990*/  LDL R5, [R1+0x748] ;  /* 0x0007480001057983 */ /* 0x000e240000100800 */
[----:B0-----:R-:W-:-:S04]  /*399a0*/  @!P4 LOP3.LUT R5, R5, R4, RZ, 0x3c, !PT ;  /* 0x000000040505c212 */ /* 0x001fc800078e3cff */
[----:B------:R-:W-:-:S04]  /*399b0*/  @!P4 LOP3.LUT R4, R5, R4, RZ, 0x3c, !PT ;  /* 0x000000040504c212 */ /* 0x000fc800078e3cff */
[----:B------:R-:W-:Y:S01]  /*399c0*/  @!P4 LOP3.LUT R5, R5, R4, RZ, 0x3c, !PT ;  /* 0x000000040505c212 */ /* 0x000fe200078e3cff */
[----:B----4-:R0:W-:Y:S04]  /*399d0*/  STL [R1+0x50], R8 ;  /* 0x0000500801007387 */ /* 0x0101e80000100800 */
[----:B------:R1:W4:Y:S01]  /*399e0*/  @!P4 LDG.E.U16 R28, desc[UR8][R4.64] ;  /* 0x00000008041cc981 */ /* 0x000322000c1e1500 */
[----:B------:R-:W-:-:S03]  /*399f0*/  PRMT R13, RZ, 0x7610, R13 ;  /* 0x00007610ff0d7816 */ /* 0x000fc6000000000d */
[----:B0-----:R-:W3:Y:S04]  /*39a00*/  LDL R8, [R1+0x660] ;  /* 0x0006600001087983 */ /* 0x001ee80000100800 */
[----:B------:R-:W1:Y:S04]  /*39a10*/  LDL R4, [R1+0x6e4] ;  /* 0x0006e40001047983 */ /* 0x000e680000100800 */
[----:B------:R-:W1:Y:S02]  /*39a20*/  LDL R5, [R1+0x6e8] ;  /* 0x0006e80001057983 */ /* 0x000e640000100800 */
[----:B-1----:R-:W-:-:S04]  /*39a30*/  @!P4 LOP3.LUT R5, R5, R4, RZ, 0x3c, !PT ;  /* 0x000000040505c212 */ /* 0x002fc800078e3cff */
[----:B------:R-:W-:-:S04]  /*39a40*/  @!P4 LOP3.LUT R4, R5, R4, RZ, 0x3c, !PT ;  /* 0x000000040504c212 */ /* 0x000fc800078e3cff */
[----:B------:R-:W-:Y:S01]  /*39a50*/  @!P4 LOP3.LUT R5, R5, R4, RZ, 0x3c, !PT ;  /* 0x000000040505c212 */ /* 0x000fe200078e3cff */
[----:B----4-:R-:W-:Y:S04]  /*39a60*/  STL [R1+0x2124], R28 ;  /* 0x0021241c01007387 */ /* 0x010fe80000100800 */
[----:B------:R0:W4:Y:S04]  /*39a70*/  @!P4 LDG.E.U16 R13, desc[UR8][R4.64] ;  /* 0x00000008040dc981 */ /* 0x000128000c1e1500 */
[----:B------:R-:W0:Y:S04]  /*39a80*/  LDL R4, [R1+0x6dc] ;  /* 0x0006dc0001047983 */ /* 0x000e280000100800 */
[----:B------:R-:W0:Y:S01]  /*39a90*/  LDL R5, [R1+0x6e0] ;  /* 0x0006e00001057983 */ /* 0x000e220000100800 */
[----:B------:R-:W-:-:S02]  /*39aa0*/  PRMT R15, RZ, 0x7610, R15 ;  /* 0x00007610ff0f7816 */ /* 0x000fc4000000000f */
[----:B0-----:R-:W-:-:S04]  /*39ab0*/  @!P1 LOP3.LUT R5, R5, R4, RZ, 0x3c, !PT ;  /* 0x0000000405059212 */ /* 0x001fc800078e3cff */
[----:B------:R-:W-:-:S04]  /*39ac0*/  @!P1 LOP3.LUT R4, R5, R4, RZ, 0x3c, !PT ;  /* 0x0000000405049212 */ /* 0x000fc800078e3cff */
[----:B------:R-:W-:Y:S01]  /*39ad0*/  @!P1 LOP3.LUT R5, R5, R4, RZ, 0x3c, !PT ;  /* 0x0000000405059212 */ /* 0x000fe200078e3cff */
[----:B----4-:R0:W-:Y:S04]  /*39ae0*/  STL [R1+0x48], R13 ;  /* 0x0000480d01007387 */ /* 0x0101e80000100800 */
[----:B------:R1:W4:Y:S01]  /*39af0*/  @!P1 LDG.E.U16 R15, desc[UR8][R4.64] ;  /* 0x00000008040f9981 */ /* 0x000322000c1e1500 */
[----:B--2---:R-:W-:-:S03]  /*39b00*/  PRMT R29, RZ, 0x7610, R29 ;  /* 0x00007610ff1d7816 */ /* 0x004fc6000000001d */
[----:B0-----:R-:W2:Y:S04]  /*39b10*/  LDL R13, [R1+0x1560] ;  /* 0x00156000010d7983 */ /* 0x001ea80000100800 */
[----:B------:R-:W1:Y:S04]  /*39b20*/  LDL R4, [R1+0x664] ;  /* 0x0006640001047983 */ /* 0x000e680000100800 */
[----:B------:R-:W1:Y:S02]  /*39b30*/  LDL R5, [R1+0x668] ;  /* 0x0006680001057983 */ /* 0x000e640000100800 */
[----:B-1----:R-:W-:-:S04]  /*39b40*/  @!P4 LOP3.LUT R5, R5, R4, RZ, 0x3c, !PT ;  /* 0x000000040505c212 */ /* 0x002fc800078e3cff */
[----:B------:R-:W-:-:S04]  /*39b50*/  @!P4 LOP3.LUT R4, R5, R4, RZ, 0x3c, !PT ;  /* 0x000000040504c212 */ /* 0x000fc800078e3cff */
[----:B------:R-:W-:-:S05]  /*39b60*/  @!P4 LOP3.LUT R5, R5, R4, RZ, 0x3c, !PT ;  /* 0x000000040505c212 */ /* 0x000fca00078e3cff */
[----:B------:R-:W3:Y:S04]  /*39b70*/  @!P4 LDG.E.U16 R29, desc[UR8][R4.64] ;  /* 0x00000008041dc981 */ /* 0x000ee8000c1e1500 */
[----:B----4-:R0:W-:Y:S04]  /*39b80*/  STL [R1+0x44], R15 ;  /* 0x0000440f01007387 */ /* 0x0101e80000100800 */
[----:B0-----:R-:W4:Y:S04]  /*39b90*/  LDL R15, [R1+0x15d8] ;  /* 0x0015d800010f7983 */ /* 0x001f280000100800 */
[----:B---3--:R0:W-:Y:S04]  /*39ba0*/  STL [R1+0x3c], R29 ;  /* 0x00003c1d01007387 */ /* 0x0081e80000100800 */
[----:B0-----:R-:W3:Y:S01]  /*39bb0*/  LDL.LU R29, [R1+0x219c] ;  /* 0x00219c00011d7983 */ /* 0x001ee20000300800 */
[----:B------:R-:W-:-:S02]  /*39bc0*/  @!P1 IMAD.MOV.U32 R4, RZ, RZ, R8 ;  /* 0x000000ffff049224 */ /* 0x000fc400078e0008 */
[----:B------:R-:W-:Y:S01]  /*39bd0*/  @!P1 IMAD.MOV.U32 R5, RZ, RZ, R14 ;  /* 0x000000ffff059224 */ /* 0x000fe200078e000e */
[----:B------:R-:W4:Y:S04]  /*39be0*/  LDL R8, [R1+0x15e0] ;  /* 0x0015e00001087983 */ /* 0x000f280000100800 */
[----:B------:R-:W4:Y:S01]  /*39bf0*/  LDL R14, [R1+0x15d4] ;  /* 0x0015d400010e7983 */ /* 0x000f220000100800 */
[----:B---3--:R-:W-:-:S06]  /*39c00*/  PRMT R29, RZ, 0x7610, R29 ;  /* 0x00007610ff1d7816 */ /* 0x008fcc000000001d */
[----:B------:R-:W3:Y:S04]  /*39c10*/  @!P1 LDG.E.U16 R29, desc[UR8][R4.64] ;  /* 0x00000008041d9981 */ /* 0x000ee8000c1e1500 */
[----:B---3--:R0:W-:Y:S04]  /*39c20*/  STL [R1+0x38], R29 ;  /* 0x0000381d01007387 */ /* 0x0081e80000100800 */
[----:B0-----:R-:W3:Y:S04]  /*39c30*/  LDL.LU R29, [R1+0x2198] ;  /* 0x00219800011d7983 */ /* 0x001ee80000300800 */
[----:B------:R-:W2:Y:S04]  /*39c40*/  LDL R4, [R1+0x154c] ;  /* 0x00154c0001047983 */ /* 0x000ea80000100800 */
[----:B------:R-:W2:Y:S02]  /*39c50*/  LDL R5, [R1+0x1558] ;  /* 0x0015580001057983 */ /* 0x000ea40000100800 */
[----:B--2---:R-:W-:-:S02]  /*39c60*/  @!P4 LOP3.LUT R5, R5, R4, RZ, 0x3c, !PT ;  /* 0x000000040505c212 */ /* 0x004fc400078e3cff */
[----:B---3--:R-:W-:Y:S02]  /*39c70*/  PRMT R29, RZ, 0x7610, R29 ;  /* 0x00007610ff1d7816 */ /* 0x008fe4000000001d */
        /* <DEDUP_REMOVED lines=9> */
[----:B------:R-:W-:Y:S01]  /*39d10*/  PRMT R6, RZ, 0x7610, R6 ;  /* 0x00007610ff067816 */ /* 0x000fe20000000006 */
[----:B------:R-:W2:Y:S04]  /*39d20*/  LDL R13, [R1+0x734] ;  /* 0x00073400010d7983 */ /* 0x000ea80000100800 */
[----:B---3--:R4:W3:Y:S04]  /*39d30*/  @!P1 LDG.E.U16 R12, desc[UR8][R4.64] ;  /* 0x00000008040c9981 */ /* 0x0088e8000c1e1500 */
[----:B------:R-:W2:Y:S01]  /*39d40*/  LDL R5, [R1+0x15cc] ;  /* 0x0015cc0001057983 */ /* 0x000ea20000100800 */
[----:B----4-:R-:W-:-:S05]  /*39d50*/  @!P4 IMAD.MOV.U32 R4, RZ, RZ, R15 ;  /* 0x000000ffff04c224 */ /* 0x010fca00078e000f */
[----:B--2---:R0:W2:Y:S04]  /*39d60*/  @!P4 LDG.E.U16 R7, desc[UR8][R4.64] ;  /* 0x000000080407c981 */ /* 0x0040a8000c1e1500 */
[----:B---3--:R1:W-:Y:S04]  /*39d70*/  STL [R1+0x4], R12 ;  /* 0x0000040c01007387 */ /* 0x0083e80000100800 */
[----:B------:R-:W3:Y:S01]  /*39d80*/  LDL R15, [R1+0x730] ;  /* 0x00073000010f7983 */ /* 0x000ee20000100800 */
[----:B0-----:R-:W-:Y:S02]  /*39d90*/  @!P1 IMAD.MOV.U32 R4, RZ, RZ, R8 ;  /* 0x000000ffff049224 */ /* 0x001fe400078e0008 */
[----:B------:R-:W-:Y:S01]  /*39da0*/  @!P1 IMAD.MOV.U32 R5, RZ, RZ, R14 ;  /* 0x000000ffff059224 */ /* 0x000fe200078e000e */
[----:B-1----:R-:W4:Y:S04]  /*39db0*/  LDL R12, [R1+0x738] ;  /* 0x00073800010c7983 */ /* 0x002f280000100800 */
[----:B------:R0:W3:Y:S04]  /*39dc0*/  @!P1 LDG.E.U16 R6, desc[UR8][R4.64] ;  /* 0x0000000804069981 */ /* 0x0000e8000c1e1500 */
[----:B--2---:R1:W-:Y:S04]  /*39dd0*/  STL [R1+0x216c], R7 ;  /* 0x00216c0701007387 */ /* 0x0043e80000100800 */
[----:B------:R-:W0:Y:S04]  /*39de0*/  LDL R4, [R1+0x73c] ;  /* 0x00073c0001047983 */ /* 0x000e280000100800 */
[----:B------:R-:W0:Y:S01]  /*39df0*/  LDL R5, [R1+0x740] ;  /* 0x0007400001057983 */ /* 0x000e220000100800 */
[----:B------:R-:W-:-:S03]  /*39e00*/  PRMT R0, RZ, 0x7610, R0 ;  /* 0x00007610ff007816 */ /* 0x000fc60000000000 */
[----:B------:R-:W2:Y:S04]  /*39e10*/  LDL R14, [R1+0x6d4] ;  /* 0x0006d400010e7983 */ /* 0x000ea80000100800 */
[----:B------:R-:W2:Y:S04]  /*39e20*/  LDL R8, [R1+0x6d8] ;  /* 0x0006d80001087983 */ /* 0x000ea80000100800 */
[----:B-1----:R-:W2:Y:S01]  /*39e30*/  LDL R7, [R1+0x72c] ;  /* 0x00072c0001077983 */ /* 0x002ea20000100800 */
[----:B0-----:R-:W-:-:S04]  /*39e40*/  @!P1 LOP3.LUT R5, R5, R4, RZ, 0x3c, !PT ;  /* 0x0000000405059212 */ /* 0x001fc800078e3cff */
[----:B------:R-:W-:-:S04]  /*39e50*/  @!P1 LOP3.LUT R4, R5, R4, RZ, 0x3c, !PT ;  /* 0x0000000405049212 */ /* 0x000fc800078e3cff */
[----:B------:R-:W-:-:S05]  /*39e60*/  @!P1 LOP3.LUT R5, R5, R4, RZ, 0x3c, !PT ;  /* 0x0000000405059212 */ /* 0x000fca00078e3cff */
[----:B------:R4:W2:Y:S04]  /*39e70*/  @!P1 LDG.E.U16 R0, desc[UR8][R4.64] ;  /* 0x0000000804009981 */ /* 0x0008a8000c1e1500 */
[----:B---3--:R0:W-:Y:S01]  /*39e80*/  STL [R1+0x2170], R6 ;  /* 0x0021700601007387 */ /* 0x0081e20000100800 */
[----:B------:R-:W-:Y:S01]  /*39e90*/  PRMT R29, RZ, 0x7610, R29 ;  /* 0x00007610ff1d7816 */ /* 0x000fe2000000001d */
[----:B----4-:R-:W-:Y:S01]  /*39ea0*/  @!P4 IMAD.MOV.U32 R4, RZ, RZ, R12 ;  /* 0x000000ffff04c224 */ /* 0x010fe200078e000c */
[----:B0-----:R-:W-:Y:S01]  /*39eb0*/  PRMT R6, RZ, 0x7610, R6 ;  /* 0x00007610ff067816 */ /* 0x001fe20000000006 */
[----:B------:R-:W-:-:S05]  /*39ec0*/  @!P4 IMAD.MOV.U32 R5, RZ, RZ, R13 ;  /* 0x000000ffff05c224 */ /* 0x000fca00078e000d */
[----:B------:R0:W3:Y:S02]  /*39ed0*/  @!P4 LDG.E.U16 R6, desc[UR8][R4.64] ;  /* 0x000000080406c981 */ /* 0x0000e4000c1e1500 */
[----:B0-----:R-:W-:Y:S02]  /*39ee0*/  @!P1 IMAD.MOV.U32 R4, RZ, RZ, R15 ;  /* 0x000000ffff049224 */ /* 0x001fe400078e000f */
[----:B--2---:R-:W-:-:S05]  /*39ef0*/  @!P1 IMAD.MOV.U32 R5, RZ, RZ, R7 ;  /* 0x000000ffff059224 */ /* 0x004fca00078e0007 */
[----:B------:R0:W2:Y:S01]  /*39f00*/  @!P1 LDG.E.U16 R29, desc[UR8][R4.64] ;  /* 0x00000008041d9981 */ /* 0x0000a2000c1e1500 */
[----:B------:R-:W-:Y:S01]  /*39f10*/  PRMT R28, RZ, 0x7610, R28 ;  /* 0x00007610ff1c7816 */ /* 0x000fe2000000001c */
[----:B0-----:R-:W-:Y:S02]  /*39f20*/  @!P4 IMAD.MOV.U32 R4, RZ, RZ, R8 ;  /* 0x000000ffff04c224 */ /* 0x001fe400078e0008 */
[----:B------:R-:W-:-:S05]  /*39f30*/  @!P4 IMAD.MOV.U32 R5, RZ, RZ, R14 ;  /* 0x000000ffff05c224 */ /* 0x000fca00078e000e */
[----:B------:R-:W4:Y:S04]  /*39f40*/  @!P4 LDG.E.U16 R28, desc[UR8][R4.64] ;  /* 0x00000008041cc981 */ /* 0x000f28000c1e1500 */
[----:B------:R-:W-:Y:S04]  /*39f50*/  STL [R1+0x2128], R0 ;  /* 0x0021280001007387 */ /* 0x000fe80000100800 */
[----:B------:R-:W4:Y:S04]  /*39f60*/  LDL R13, [R1+0x6cc] ;  /* 0x0006cc00010d7983 */ /* 0x000f280000100800 */
[----:B------:R-:W4:Y:S04]  /*39f70*/  LDL R12, [R1+0x6d0] ;  /* 0x0006d000010c7983 */ /* 0x000f280000100800 */
[----:B------:R-:W4:Y:S04]  /*39f80*/  LDL R7, [R1+0x654] ;  /* 0x0006540001077983 */ /* 0x000f280000100800 */
[----:B---3--:R0:W-:Y:S04]  /*39f90*/  STL [R1+0x24], R6 ;  /* 0x0000240601007387 */ /* 0x0081e80000100800 */
[----:B0-----:R-:W3:Y:S04]  /*39fa0*/  LDL R6, [R1+0x658] ;  /* 0x0006580001067983 */ /* 0x001ee80000100800 */
[----:B--2---:R0:W-:Y:S04]  /*39fb0*/  STL [R1+0x2100], R29 ;  /* 0x0021001d01007387 */ /* 0x0041e80000100800 */
[----:B------:R-:W2:Y:S01]  /*39fc0*/  LDL R14, [R1+0x650] ;  /* 0x00065000010e7983 */ /* 0x000ea20000100800 */
[----:B------:R-:W-:-:S03]  /*39fd0*/  PRMT R0, RZ, 0x7610, R0 ;  /* 0x00007610ff007816 */ /* 0x000fc60000000000 */
[----:B------:R-:W2:Y:S04]  /*39fe0*/  LDL R15, [R1+0x155c] ;  /* 0x00155c00010f7983 */ /* 0x000ea80000100800 */
[----:B------:R-:W2:Y:S04]  /*39ff0*/  LDL R8, [R1+0x1568] ;  /* 0x0015680001087983 */ /* 0x000ea80000100800 */
[----:B0-----:R-:W2:Y:S04]  /*3a000*/  LDL R29, [R1+0x64c] ;  /* 0x00064c00011d7983 */ /* 0x001ea80000100800 */
[----:B----4-:R0:W-:Y:S01]  /*3a010*/  STL [R1+0x215c], R28 ;  /* 0x00215c1c01007387 */ /* 0x0101e20000100800 */
[----:B------:R-:W-:-:S02]  /*3a020*/  @!P1 IMAD.MOV.U32 R5, RZ, RZ, R13 ;  /* 0x000000ffff059224 */ /* 0x000fc400078e000d */
[----:B------:R-:W-:Y:S01]  /*3a030*/  @!P1 IMAD.MOV.U32 R4, RZ, RZ, R12 ;  /* 0x000000ffff049224 */ /* 0x000fe200078e000c */
[----:B------:R-:W4:Y:S04]  /*3a040*/  LDL R13, [R1+0x1564] ;  /* 0x00156400010d7983 */ /* 0x000f280000100800 */
[----:B------:R-:W4:Y:S04]  /*3a050*/  LDL R12, [R1+0x1570] ;  /* 0x00157000010c7983 */ /* 0x000f280000100800 */
[----:B------:R1:W4:Y:S01]  /*3a060*/  @!P1 LDG.E.U16 R0, desc[UR8][R4.64] ;  /* 0x0000000804009981 */ /* 0x000322000c1e1500 */
[----:B0-----:R-:W-:-:S02]  /*3a070*/  PRMT R28, RZ, 0x7610, R28 ;  /* 0x00007610ff1c7816 */ /* 0x001fc4000000001c */
[----:B------:R-:W-:Y:S01]  /*3a080*/  PRMT R9, RZ, 0x7610, R9 ;  /* 0x00007610ff097816 */ /* 0x000fe20000000009 */
[----:B-1----:R-:W-:Y:S02]  /*3a090*/  @!P4 IMAD.MOV.U32 R5, RZ, RZ, R7 ;  /* 0x000000ffff05c224 */ /* 0x002fe400078e0007 */
[----:B---3--:R-:W-:-:S05]  /*3a0a0*/  @!P4 IMAD.MOV.U32 R4, RZ, RZ, R6 ;  /* 0x000000ffff04c224 */ /* 0x008fca00078e0006 */
[----:B------:R2:W3:Y:S02]  /*3a0b0*/  @!P4 LDG.E.U16 R28, desc[UR8][R4.64] ;  /* 0x00000008041cc981 */ /* 0x0004e4000c1e1500 */
[----:B--2---:R-:W-:Y:S02]  /*3a0c0*/  @!P1 IMAD.MOV.U32 R4, RZ, RZ, R14 ;  /* 0x000000ffff049224 */ /* 0x004fe400078e000e */
[----:B------:R-:W-:-:S05]  /*3a0d0*/  @!P1 IMAD.MOV.U32 R5, RZ, RZ, R29 ;  /* 0x000000ffff059224 */ /* 0x000fca00078e001d */
[----:B------:R0:W2:Y:S02]  /*3a0e0*/  @!P1 LDG.E.U16 R9, desc[UR8][R4.64] ;  /* 0x0000000804099981 */ /* 0x0000a4000c1e1500 */
[----:B0-----:R-:W-:Y:S02]  /*3a0f0*/  @!P4 IMAD.MOV.U32 R4, RZ, RZ, R8 ;  /* 0x000000ffff04c224 */ /* 0x001fe400078e0008 */
[----:B------:R-:W-:Y:S01]  /*3a100*/  @!P4 IMAD.MOV.U32 R5, RZ, RZ, R15 ;  /* 0x000000ffff05c224 */ /* 0x000fe200078e000f */
[----:B----4-:R0:W-:Y:S04]  /*3a110*/  STL [R1+0x2160], R0 ;  /* 0x0021600001007387 */ /* 0x0101e80000100800 */
[----:B------:R-:W4:Y:S04]  /*3a120*/  LDL R7, [R1+0x15dc] ;  /* 0x0015dc0001077983 */ /* 0x000f280000100800 */
[----:B------:R-:W3:Y:S04]  /*3a130*/  LDL R6, [R1+0x15e8] ;  /* 0x0015e80001067983 */ /* 0x000ee80000100800 */
[----:B------:R-:W3:Y:S01]  /*3a140*/  LDL R14, [R1+0x15e4] ;  /* 0x0015e400010e7983 */ /* 0x000ee20000100800 */
[----:B0-----:R-:W-:-:S06]  /*3a150*/  PRMT R0, RZ, 0x7610, R0 ;  /* 0x00007610ff007816 */ /* 0x001fcc0000000000 */
[----:B------:R0:W3:Y:S02]  /*3a160*/  @!P4 LDG.E.U16 R0, desc[UR8][R4.64] ;  /* 0x000000080400c981 */ /* 0x0000e4000c1e1500 */
[----:B0-----:R-:W-:-:S06]  /*3a170*/  PRMT R5, RZ, 0x7610, R5 ;  /* 0x00007610ff057816 */ /* 0x001fcc0000000005 */
[----:B------:R4:W3:Y:S04]  /*3a180*/  @!P1 LDG.E.U16 R5, desc[UR8][R12.64] ;  /* 0x000000080c059981 */ /* 0x0008e8000c1e1500 */
[----:B--2---:R0:W-:Y:S04]  /*3a190*/  STL [R1+0x10], R9 ;  /* 0x0000100901007387 */ /* 0x0041e80000100800 */
[----:B------:R-:W2:Y:S04]  /*3a1a0*/  LDL R8, [R1+0x6c4] ;  /* 0x0006c40001087983 */ /* 0x000ea80000100800 */
[----:B0-----:R-:W2:Y:S01]  /*3a1b0*/  LDL R9, [R1+0x15f0] ;  /* 0x0015f00001097983 */ /* 0x001ea20000100800 */
[----:B------:R-:W-:Y:S01]  /*3a1c0*/  PRMT R4, RZ, 0x7610, R4 ;  /* 0x00007610ff047816 */ /* 0x000fe20000000004 */
[----:B----4-:R-:W-:-:S02]  /*3a1d0*/  @!P4 IMAD.MOV.U32 R13, RZ, RZ, R7 ;  /* 0x000000ffff0dc224 */ /* 0x010fc400078e0007 */
[----:B---3--:R-:W-:-:S05]  /*3a1e0*/  @!P4 IMAD.MOV.U32 R12, RZ, RZ, R6 ;  /* 0x000000ffff0cc224 */ /* 0x008fca00078e0006 */
[----:B------:R0:W3:Y:S04]  /*3a1f0*/  @!P4 LDG.E.U16 R4, desc[UR8][R12.64] ;  /* 0x000000080c04c981 */ /* 0x0000e8000c1e1500 */
[----:B------:R1:W-:Y:S04]  /*3a200*/  STL [R1], R0 ;  /* 0x0000000001007387 */ /* 0x0003e80000100800 */
[----:B-1----:R-:W4:Y:S04]  /*3a210*/  LDL R0, [R1+0x6c8] ;  /* 0x0006c80001007983 */ /* 0x002f280000100800 */
[----:B------:R1:W-:Y:S04]  /*3a220*/  STL [R1+0x2154], R5 ;  /* 0x0021540501007387 */ /* 0x0003e80000100800 */
[----:B------:R-:W4:Y:S04]  /*3a230*/  LDL R7, [R1+0x6bc] ;  /* 0x0006bc0001077983 */ /* 0x000f280000100800 */
[----:B------:R-:W4:Y:S01]  /*3a240*/  LDL R6, [R1+0x6c0] ;  /* 0x0006c00001067983 */ /* 0x000f220000100800 */
[----:B------:R-:W-:Y:S01]  /*3a250*/  PRMT R3, RZ, 0x7610, R3 ;  /* 0x00007610ff037816 */ /* 0x000fe20000000003 */
[----:B0-----:R-:W-:Y:S01]  /*3a260*/  @!P1 IMAD.MOV.U32 R13, RZ, RZ, R14 ;  /* 0x000000ffff0d9224 */ /* 0x001fe200078e000e */
[----:B------:R-:W-:Y:S01]  /*3a270*/  PRMT R25, RZ, 0x7610, R25 ;  /* 0x00007610ff197816 */ /* 0x000fe20000000019 */
[----:B--2---:R-:W-:-:S05]  /*3a280*/  @!P1 IMAD.MOV.U32 R12, RZ, RZ, R9 ;  /* 0x000000ffff0c9224 */ /* 0x004fca00078e0009 */
[----:B------:R0:W2:Y:S02]  /*3a290*/  @!P1 LDG.E.U16 R3, desc[UR8][R12.64] ;  /* 0x000000080c039981 */ /* 0x0000a4000c1e1500 */
[----:B0-----:R-:W-:Y:S01]  /*3a2a0*/  @!P4 IMAD.MOV.U32 R13, RZ, RZ, R8 ;  /* 0x000000ffff0dc224 */ /* 0x001fe200078e0008 */
[----:B------:R-:W-:Y:S01]  /*3a2b0*/  PRMT R23, RZ, 0x7610, R23 ;  /* 0x00007610ff177816 */ /* 0x000fe20000000017 */
[----:B---3--:R0:W-:Y:S04]  /*3a2c0*/  STL [R1+0x2158], R4 ;  /* 0x0021580401007387 */ /* 0x0081e80000100800 */
[----:B-1----:R-:W3:Y:S04]  /*3a2d0*/  LDL R5, [R1+0x6b4] ;  /* 0x0006b40001057983 */ /* 0x002ee80000100800 */
[----:B0-----:R-:W3:Y:S01]  /*3a2e0*/  LDL R4, [R1+0x6b8] ;  /* 0x0006b80001047983 */ /* 0x001ee20000100800 */
[----:B----4-:R-:W-:-:S05]  /*3a2f0*/  @!P4 IMAD.MOV.U32 R12, RZ, RZ, R0 ;  /* 0x000000ffff0cc224 */ /* 0x010fca00078e0000 */
[----:B------:R0:W4:Y:S02]  /*3a300*/  @!P4 LDG.E.U16 R25, desc[UR8][R12.64] ;  /* 0x000000080c19c981 */ /* 0x000124000c1e1500 */
[----:B0-----:R-:W-:Y:S02]  /*3a310*/  @!P1 IMAD.MOV.U32 R12, RZ, RZ, R6 ;  /* 0x000000ffff0c9224 */ /* 0x001fe400078e0006 */
[----:B------:R-:W-:-:S05]  /*3a320*/  @!P1 IMAD.MOV.U32 R13, RZ, RZ, R7 ;  /* 0x000000ffff0d9224 */ /* 0x000fca00078e0007 */
[----:B------:R3:W4:Y:S04]  /*3a330*/  @!P1 LDG.E.U16 R23, desc[UR8][R12.64] ;  /* 0x000000080c179981 */ /* 0x000728000c1e1500 */
[----:B--2---:R0:W-:Y:S04]  /*3a340*/  STL [R1+0x2164], R3 ;  /* 0x0021640301007387 */ /* 0x0041e80000100800 */
[----:B------:R-:W2:Y:S04]  /*3a350*/  LDL R9, [R1+0x6ac] ;  /* 0x0006ac0001097983 */ /* 0x000ea80000100800 */
[----:B------:R-:W-:Y:S04]  /*3a360*/  STL [R1+0x14], R28 ;  /* 0x0000141c01007387 */ /* 0x000fe80000100800 */
[----:B------:R-:W2:Y:S04]  /*3a370*/  LDL R8, [R1+0x6b0] ;  /* 0x0006b00001087983 */ /* 0x000ea80000100800 */
[----:B------:R-:W2:Y:S04]  /*3a380*/  LDL R0, [R1+0x648] ;  /* 0x0006480001007983 */ /* 0x000ea80000100800 */
[----:B0-----:R-:W2:Y:S01]  /*3a390*/  LDL R3, [R1+0x644] ;  /* 0x0006440001037983 */ /* 0x001ea20000100800 */
[----:B---3--:R-:W-:-:S02]  /*3a3a0*/  @!P4 IMAD.MOV.U32 R13, RZ, RZ, R5 ;  /* 0x000000ffff0dc224 */ /* 0x008fc400078e0005 */
[----:B------:R-:W-:Y:S01]  /*3a3b0*/  @!P4 IMAD.MOV.U32 R12, RZ, RZ, R4 ;  /* 0x000000ffff0cc224 */ /* 0x000fe200078e0004 */
[----:B----4-:R-:W-:Y:S04]  /*3a3c0*/  STL [R1+0x212c], R25 ;  /* 0x00212c1901007387 */ /* 0x010fe80000100800 */
[----:B------:R-:W3:Y:S04]  /*3a3d0*/  LDL R7, [R1+0x63c] ;  /* 0x00063c0001077983 */ /* 0x000ee80000100800 */
[----:B------:R-:W4:Y:S04]  /*3a3e0*/  LDL R6, [R1+0x640] ;  /* 0x0006400001067983 */ /* 0x000f280000100800 */
[----:B------:R-:W-:Y:S04]  /*3a3f0*/  STL [R1+0x2130], R23 ;  /* 0x0021301701007387 */ /* 0x000fe80000100800 */
[----:B------:R-:W4:Y:S04]  /*3a400*/  LDL R5, [R1+0x156c] ;  /* 0x00156c0001057983 */ /* 0x000f280000100800 */
[----:B------:R-:W4:Y:S01]  /*3a410*/  LDL R4, [R1+0x1578] ;  /* 0x0015780001047983 */ /* 0x000f220000100800 */
[----:B------:R-:W-:-:S02]  /*3a420*/  PRMT R21, RZ, 0x7610, R21 ;  /* 0x00007610ff157816 */ /* 0x000fc40000000015 */
[----:B------:R-:W-:-:S04]  /*3a430*/  PRMT R18, RZ, 0x7610, R18 ;  /* 0x00007610ff127816 */ /* 0x000fc80000000012 */
[----:B------:R2:W4:Y:S01]  /*3a440*/  @!P4 LDG.E.U16 R21, desc[UR8][R12.64] ;  /* 0x000000080c15c981 */ /* 0x000522000c1e1500 */
[----:B------:R-:W-:Y:S01]  /*3a450*/  PRMT R16, RZ, 0x7610, R16 ;  /* 0x00007610ff107816 */ /* 0x000fe20000000010 */
[----:B--2---:R-:W-:Y:S02]  /*3a460*/  @!P1 IMAD.MOV.U32 R12, RZ, RZ, R8 ;  /* 0x000000ffff0c9224 */ /* 0x004fe400078e0008 */
[----:B------:R-:W-:-:S05]  /*3a470*/  @!P1 IMAD.MOV.U32 R13, RZ, RZ, R9 ;  /* 0x000000ffff0d9224 */ /* 0x000fca00078e0009 */
[----:B------:R0:W2:Y:S02]  /*3a480*/  @!P1 LDG.E.U16 R18, desc[UR8][R12.64] ;  /* 0x000000080c129981 */ /* 0x0000a4000c1e1500 */
[----:B0-----:R-:W-:Y:S02]  /*3a490*/  @!P4 IMAD.MOV.U32 R12, RZ, RZ, R0 ;  /* 0x000000ffff0cc224 */ /* 0x001fe400078e0000 */
[----:B------:R-:W-:-:S05]  /*3a4a0*/  @!P4 IMAD.MOV.U32 R13, RZ, RZ, R3 ;  /* 0x000000ffff0dc224 */ /* 0x000fca00078e0003 */
[----:B------:R0:W2:Y:S02]  /*3a4b0*/  @!P4 LDG.E.U16 R16, desc[UR8][R12.64] ;  /* 0x000000080c10c981 */ /* 0x0000a4000c1e1500 */
[----:B0-----:R-:W-:Y:S02]  /*3a4c0*/  PRMT R12, RZ, 0x7610, R12 ;  /* 0x00007610ff0c7816 */ /* 0x001fe4000000000c */
[----:B------:R-:W-:Y:S01]  /*3a4d0*/  PRMT R13, RZ, 0x7610, R13 ;  /* 0x00007610ff0d7816 */ /* 0x000fe2000000000d */
[----:B---3--:R-:W-:Y:S02]  /*3a4e0*/  @!P1 IMAD.MOV.U32 R15, RZ, RZ, R7 ;  /* 0x000000ffff0f9224 */ /* 0x008fe400078e0007 */
[----:B----4-:R-:W-:-:S05]  /*3a4f0*/  @!P1 IMAD.MOV.U32 R14, RZ, RZ, R6 ;  /* 0x000000ffff0e9224 */ /* 0x010fca00078e0006 */
[----:B------:R0:W3:Y:S02]  /*3a500*/  @!P1 LDG.E.U16 R12, desc[UR8][R14.64] ;  /* 0x000000080e0c9981 */ /* 0x0000e4000c1e1500 */
[----:B0-----:R-:W-:Y:S02]  /*3a510*/  @!P4 IMAD.MOV.U32 R15, RZ, RZ, R5 ;  /* 0x000000ffff0fc224 */ /* 0x001fe400078e0005 */
[----:B------:R-:W-:-:S05]  /*3a520*/  @!P4 IMAD.MOV.U32 R14, RZ, RZ, R4 ;  /* 0x000000ffff0ec224 */ /* 0x000fca00078e0004 */
[----:B------:R-:W4:Y:S04]  /*3a530*/  @!P4 LDG.E.U16 R13, desc[UR8][R14.64] ;  /* 0x000000080e0dc981 */ /* 0x000f28000c1e1500 */
[----:B------:R-:W-:Y:S04]  /*3a540*/  STL [R1+0x2104], R21 ;  /* 0x0021041501007387 */ /* 0x000fe80000100800 */
[----:B--2---:R-:W-:Y:S04]  /*3a550*/  STL [R1+0x2108], R18 ;  /* 0x0021081201007387 */ /* 0x004fe80000100800 */
[----:B------:R-:W2:Y:S04]  /*3a560*/  LDL R3, [R1+0x1574] ;  /* 0x0015740001037983 */ /* 0x000ea80000100800 */
[----:B------:R-:W2:Y:S04]  /*3a570*/  LDL R0, [R1+0x1580] ;  /* 0x0015800001007983 */ /* 0x000ea80000100800 */
[----:B------:R0:W-:Y:S04]  /*3a580*/  STL [R1+0x2134], R16 ;  /* 0x0021341001007387 */ /* 0x0001e80000100800 */
[----:B------:R-:W2:Y:S04]  /*3a590*/  LDL R9, [R1+0x15f8] ;  /* 0x0015f80001097983 */ /* 0x000ea80000100800 */
[----:B0-----:R-:W2:Y:S04]  /*3a5a0*/  LDL R16, [R1+0x15ec] ;  /* 0x0015ec0001107983 */ /* 0x001ea80000100800 */
[----:B---3--:R-:W-:Y:S04]  /*3a5b0*/  STL [R1+0x2120], R12 ;  /* 0x0021200c01007387 */ /* 0x008fe80000100800 */
[----:B------:R-:W3:Y:S04]  /*3a5c0*/  LDL R8, [R1+0x1600] ;  /* 0x0016000001087983 */ /* 0x000ee80000100800 */
[----:B------:R-:W3:Y:S04]  /*3a5d0*/  LDL R7, [R1+0x634] ;  /* 0x0006340001077983 */ /* 0x000ee80000100800 */
[----:B------:R-:W3:Y:S04]  /*3a5e0*/  LDL R6, [R1+0x638] ;  /* 0x0006380001067983 */ /* 0x000ee80000100800 */
[----:B------:R-:W3:Y:S04]  /*3a5f0*/  LDL R4, [R1+0x630] ;  /* 0x0006300001047983 */ /* 0x000ee80000100800 */
[----:B----4-:R-:W-:Y:S04]  /*3a600*/  STL [R1+0x2138], R13 ;  /* 0x0021380d01007387 */ /* 0x010fe80000100800 */
[----:B------:R-:W4:Y:S01]  /*3a610*/  LDL R5, [R1+0x62c] ;  /* 0x00062c0001057983 */ /* 0x000f220000100800 */
[----:B------:R-:W-:-:S02]  /*3a620*/  PRMT R17, RZ, 0x7610, R17 ;  /* 0x00007610ff117816 */ /* 0x000fc40000000011 */
[----:B------:R-:W-:Y:S02]  /*3a630*/  PRMT R19, RZ, 0x7610, R19 ;  /* 0x00007610ff137816 */ /* 0x000fe40000000013 */
[----:B------:R-:W-:Y:S01]  /*3a640*/  PRMT R20, RZ, 0x7610, R20 ;  /* 0x00007610ff147816 */ /* 0x000fe20000000014 */
[----:B--2---:R-:W-:Y:S02]  /*3a650*/  @!P1 IMAD.MOV.U32 R15, RZ, RZ, R3 ;  /* 0x000000ffff0f9224 */ /* 0x004fe400078e0003 */
[----:B------:R-:W-:Y:S01]  /*3a660*/  @!P1 IMAD.MOV.U32 R14, RZ, RZ, R0 ;  /* 0x000000ffff0e9224 */ /* 0x000fe200078e0000 */
[----:B------:R-:W-:Y:S02]  /*3a670*/  PRMT R22, RZ, 0x7610, R22 ;  /* 0x00007610ff167816 */ /* 0x000fe40000000016 */
[----:B------:R-:W-:Y:S01]  /*3a680*/  PRMT R24, RZ, 0x7610, R24 ;  /* 0x00007610ff187816 */ /* 0x000fe20000000018 */
[----:B------:R-:W2:Y:S04]  /*3a690*/  LDL R3, [R1+0x157c] ;  /* 0x00157c0001037983 */ /* 0x000ea80000100800 */
[----:B------:R0:W2:Y:S04]  /*3a6a0*/  @!P1 LDG.E.U16 R17, desc[UR8][R14.64] ;  /* 0x000000080e119981 */ /* 0x0000a8000c1e1500 */
[----:B------:R-:W2:Y:S01]  /*3a6b0*/  LDL R0, [R1+0x1588] ;  /* 0x0015880001007983 */ /* 0x000ea20000100800 */
[----:B0-----:R-:W-:-:S02]  /*3a6c0*/  @!P4 IMAD.MOV.U32 R14, RZ, RZ, R9 ;  /* 0x000000ffff0ec224 */ /* 0x001fc400078e0009 */
[----:B------:R-:W-:-:S05]  /*3a6d0*/  @!P4 IMAD.MOV.U32 R15, RZ, RZ, R16 ;  /* 0x000000ffff0fc224 */ /* 0x000fca00078e0010 */
[----:B------:R0:W2:Y:S02]  /*3a6e0*/  @!P4 LDG.E.U16 R19, desc[UR8][R14.64] ;  /* 0x000000080e13c981 */ /* 0x0000a4000c1e1500 */
[----:B0-----:R-:W-:Y:S02]  /*3a6f0*/  @!P1 IMAD.MOV.U32 R15, RZ, RZ, R2 ;  /* 0x000000ffff0f9224 */ /* 0x001fe400078e0002 */
[----:B---3--:R-:W-:-:S05]  /*3a700*/  @!P1 IMAD.MOV.U32 R14, RZ, RZ, R8 ;  /* 0x000000ffff0e9224 */ /* 0x008fca00078e0008 */
[----:B------:R0:W3:Y:S02]  /*3a710*/  @!P1 LDG.E.U16 R20, desc[UR8][R14.64] ;  /* 0x000000080e149981 */ /* 0x0000e4000c1e1500 */
[----:B0-----:R-:W-:Y:S02]  /*3a720*/  @!P4 IMAD.MOV.U32 R14, RZ, RZ, R6 ;  /* 0x000000ffff0ec224 */ /* 0x001fe400078e0006 */
[----:B------:R-:W-:-:S05]  /*3a730*/  @!P4 IMAD.MOV.U32 R15, RZ, RZ, R7 ;  /* 0x000000ffff0fc224 */ /* 0x000fca00078e0007 */
[----:B------:R0:W3:Y:S02]  /*3a740*/  @!P4 LDG.E.U16 R22, desc[UR8][R14.64] ;  /* 0x000000080e16c981 */ /* 0x0000e4000c1e1500 */
[----:B0-----:R-:W-:Y:S02]  /*3a750*/  @!P1 IMAD.MOV.U32 R14, RZ, RZ, R4 ;  /* 0x000000ffff0e9224 */ /* 0x001fe400078e0004 */
[----:B----4-:R-:W-:-:S05]  /*3a760*/  @!P1 IMAD.MOV.U32 R15, RZ, RZ, R5 ;  /* 0x000000ffff0f9224 */ /* 0x010fca00078e0005 */
[----:B------:R0:W4:Y:S04]  /*3a770*/  @!P1 LDG.E.U16 R24, desc[UR8][R14.64] ;  /* 0x000000080e189981 */ /* 0x000128000c1e1500 */
[----:B--2---:R-:W-:Y:S01]  /*3a780*/  STL [R1+0x213c], R17 ;  /* 0x00213c1101007387 */ /* 0x004fe20000100800 */
[----:B------:R-:W-:Y:S01]  /*3a790*/  PRMT R26, RZ, 0x7610, R26 ;  /* 0x00007610ff1a7816 */ /* 0x000fe2000000001a */
[----:B0-----:R-:W-:Y:S02]  /*3a7a0*/  @!P4 IMAD.MOV.U32 R15, RZ, RZ, R3 ;  /* 0x000000ffff0fc224 */ /* 0x001fe400078e0003 */
[----:B------:R-:W-:Y:S04]  /*3a7b0*/  STL [R1+0x2140], R19 ;  /* 0x0021401301007387 */ /* 0x000fe80000100800 */
[----:B------:R-:W-:Y:S01]  /*3a7c0*/  STL [R1+0x17b4], R2 ;  /* 0x0017b40201007387 */ /* 0x000fe20000100800 */
[----:B------:R-:W-:-:S05]  /*3a7d0*/  @!P4 IMAD.MOV.U32 R14, RZ, RZ, R0 ;  /* 0x000000ffff0ec224 */ /* 0x000fca00078e0000 */
[----:B------:R-:W2:Y:S04]  /*3a7e0*/  @!P4 LDG.E.U16 R26, desc[UR8][R14.64] ;  /* 0x000000080e1ac981 */ /* 0x000ea8000c1e1500 */
[----:B---3--:R-:W-:Y:S04]  /*3a7f0*/  STL [R1+0x2144], R20 ;  /* 0x0021441401007387 */ /* 0x008fe80000100800 */
[----:B------:R-:W-:Y:S04]  /*3a800*/  STL [R1+0x210c], R22 ;  /* 0x00210c1601007387 */ /* 0x000fe80000100800 */
[----:B----4-:R0:W-:Y:S04]  /*3a810*/  STL [R1+0x2110], R24 ;  /* 0x0021101801007387 */ /* 0x0101e80000100800 */
[----:B0-----:R-:W3:Y:S04]  /*3a820*/  LDL.LU R24, [R1+0x214] ;  /* 0x0002140001187983 */ /* 0x001ee80000300800 */
        /* <DEDUP_REMOVED lines=20> */
[----:B------:R-:W3:Y:S04]  /*3a970*/  LDL R14, [R1+0x1584] ;  /* 0x00158400010e7983 */ /* 0x000ee80000100800 */
[----:B------:R-:W3:Y:S01]  /*3a980*/  LDL R15, [R1+0x1590] ;  /* 0x00159000010f7983 */ /* 0x000ee20000100800 */
[----:B------:R-:W-:-:S03]  /*3a990*/  PRMT R27, RZ, 0x7610, R27 ;  /* 0x00007610ff1b7816 */ /* 0x000fc6000000001b */
[----:B--2---:R0:W-:Y:S04]  /*3a9a0*/  STL [R1+0x2114], R26 ;  /* 0x0021141a01007387 */ /* 0x0041e80000100800 */
[----:B0-----:R-:W2:Y:S01]  /*3a9b0*/  LDL.LU R26, [R1+0x218] ;  /* 0x00021800011a7983 */ /* 0x001ea20000300800 */
[----:B------:R-:W0:Y:S01]  /*3a9c0*/  S2R R9, SR_TID.X ;  /* 0x0000000000097919 */ /* 0x000e220000002100 */
[----:B---3--:R-:W-:-:S04]  /*3a9d0*/  @!P1 LOP3.LUT R15, R15, R14, RZ, 0x3c, !PT ;  /* 0x0000000e0f0f9212 */ /* 0x008fc800078e3cff */
[----:B------:R-:W-:-:S04]  /*3a9e0*/  @!P1 LOP3.LUT R14, R15, R14, RZ, 0x3c, !PT ;  /* 0x0000000e0f0e9212 */ /* 0x000fc800078e3cff */
[----:B------:R-:W-:-:S05]  /*3a9f0*/  @!P1 LOP3.LUT R15, R15, R14, RZ, 0x3c, !PT ;  /* 0x0000000e0f0f9212 */ /* 0x000fca00078e3cff */
[----:B------:R-:W3:Y:S04]  /*3aa00*/  @!P1 LDG.E.U16 R27, desc[UR8][R14.64] ;  /* 0x000000080e1b9981 */ /* 0x000ee8000c1e1500 */
[----:B------:R-:W4:Y:S01]  /*3aa10*/  LDL.LU R15, [R1+0x244] ;  /* 0x00024400010f7983 */ /* 0x000f220000300800 */
[----:B0-----:R-:W-:-:S05]  /*3aa20*/  LOP3.LUT R7, R9, 0x3f, RZ, 0xc0, !PT ;  /* 0x0000003f09077812 */ /* 0x001fca00078ec0ff */
[----:B------:R-:W-:-:S05]  /*3aa30*/  IMAD.SHL.U32 R9, R7, 0x2, RZ ;  /* 0x0000000207097824 */ /* 0x000fca00078e00ff */
[----:B------:R-:W-:-:S05]  /*3aa40*/  LOP3.LUT R9, R9, 0x20, RZ, 0x3c, !PT ;  /* 0x0000002009097812 */ /* 0x000fca00078e3cff */
[----:B----4-:R-:W-:Y:S04]  /*3aa50*/  STS.U16 [R9+UR5+0x9a80], R15 ;  /* 0x009a800f09007988 */ /* 0x010fe80008000405 */
        /* <DEDUP_REMOVED lines=23> */
[----:B---3--:R-:W-:Y:S04]  /*3abd0*/  STL [R1+0x2118], R27 ;  /* 0x0021181b01007387 */ /* 0x008fe80000100800 */
[----:B------:R0:W-:Y:S04]  /*3abe0*/  STS.U16 [R9+UR5+0xfa80], R10 ;  /* 0x00fa800a09007988 */ /* 0x0001e80008000405 */
[----:B0-----:R-:W2:Y:S04]  /*3abf0*/  LDL.LU R9, [R1+0x604] ;  /* 0x0006040001097983 */ /* 0x001ea80000300800 */
[----:B------:R-:W3:Y:S04]  /*3ac00*/  LDL.LU R10, [R1+0x5d8] ;  /* 0x0005d800010a7983 */ /* 0x000ee80000300800 */
[----:B---3--:R0:W-:Y:S04]  /*3ac10*/  STL [R1+0x218c], R10 ;  /* 0x00218c0a01007387 */ /* 0x0081e80000100800 */
[----:B0-----:R-:W3:Y:S01]  /*3ac20*/  LDL.LU R10, [R1+0x5dc] ;  /* 0x0005dc00010a7983 */ /* 0x001ee20000300800 */
[----:B------:R-:W-:-:S03]  /*3ac30*/  IMAD.SHL.U32 R0, R7, 0x2, RZ ;  /* 0x0000000207007824 */ /* 0x000fc600078e00ff */
[----:B---3--:R0:W-:Y:S04]  /*3ac40*/  STL [R1+0x2190], R10 ;  /* 0x0021900a01007387 */ /* 0x0081e80000100800 */
        /* <DEDUP_REMOVED lines=21> */
[----:B------:R-:W-:-:S03]  /*3ada0*/  LOP3.LUT R0, R0, 0x30, RZ, 0x3c, !PT ;  /* 0x0000003000007812 */ /* 0x000fc600078e3cff */
        /* <DEDUP_REMOVED lines=8> */
[----:B---3--:R0:W-:Y:S04]  /*3ae30*/  STS.U16 [R0+UR5+0x380], R10 ;  /* 0x0003800a00007988 */ /* 0x0081e80008000405 */
[----:B0-----:R-:W3:Y:S04]  /*3ae40*/  LDL.LU R10, [R1+0x2190] ;  /* 0x00219000010a7983 */ /* 0x001ee80000300800 */
[----:B---3--:R0:W-:Y:S04]  /*3ae50*/  STS.U16 [R0+UR5+0xb00], R10 ;  /* 0x000b000a00007988 */ /* 0x0081e80008000405 */
[----:B0-----:R-:W3:Y:S04]  /*3ae60*/  LDL.LU R10, [R1+0x218c] ;  /* 0x00218c00010a7983 */ /* 0x001ee80000300800 */
[----:B---3--:R-:W-:Y:S04]  /*3ae70*/  STS.U16 [R0+UR5+0xb80], R10 ;  /* 0x000b800a00007988 */ /* 0x008fe80008000405 */
        /* <DEDUP_REMOVED lines=24> */
[----:B------:R-:W-:Y:S04]  /*3b000*/  STS.U16 [R0+UR5+0x7300], R7 ;  /* 0x0073000700007988 */ /* 0x000fe80008000405 */
[----:B------:R1:W-:Y:S04]  /*3b010*/  STS.U16 [R0+UR5+0x7380], R8 ;  /* 0x0073800800007988 */ /* 0x0003e80008000405 */
[----:B0-----:R-:W3:Y:S04]  /*3b020*/  LDL.LU R6, [R1+0x2e0] ;  /* 0x0002e00001067983 */ /* 0x001ee80000300800 */
[----:B-1----:R-:W4:Y:S04]  /*3b030*/  LDL.LU R8, [R1+0x294] ;  /* 0x0002940001087983 */ /* 0x002f280000300800 */
[----:B----4-:R0:W-:Y:S04]  /*3b040*/  STL [R1+0x2184], R8 ;  /* 0x0021840801007387 */ /* 0x0101e80000100800 */
[----:B0-----:R-:W4:Y:S04]  /*3b050*/  LDL.LU R8, [R1+0x2b8] ;  /* 0x0002b80001087983 */ /* 0x001f280000300800 */
[----:B--2---:R-:W-:Y:S04]  /*3b060*/  STS.U16 [R0+UR5+0x7b00], R9 ;  /* 0x007b000900007988 */ /* 0x004fe80008000405 */
[----:B----4-:R0:W-:Y:S04]  /*3b070*/  STL [R1+0x2188], R8 ;  /* 0x0021880801007387 */ /* 0x0101e80000100800 */
[----:B0-----:R-:W2:Y:S04]  /*3b080*/  LDL.LU R8, [R1+0x2bc] ;  /* 0x0002bc0001087983 */ /* 0x001ea80000300800 */
        /* <DEDUP_REMOVED lines=25> */
[----:B---3--:R0:W-:Y:S04]  /*3b220*/  STS.U16 [R0+UR5+0x7b80], R6 ;  /* 0x007b800600007988 */ /* 0x0081e80008000405 */
[----:B------:R-:W3:Y:S04]  /*3b230*/  LDL.LU R29, [R1+0x2c] ;  /* 0x00002c00011d7983 */ /* 0x000ee80000300800 */
[----:B0-----:R-:W3:Y:S04]  /*3b240*/  LDL.LU R6, [R1+0xc] ;  /* 0x00000c0001067983 */ /* 0x001ee80000300800 */
[----:B--2---:R0:W-:Y:S04]  /*3b250*/  STS.U16 [R0+UR5+0x8300], R8 ;  /* 0x0083000800007988 */ /* 0x0041e80008000405 */
[----:B0-----:R-:W2:Y:S04]  /*3b260*/  LDL.LU R8, [R1+0x2188] ;  /* 0x0021880001087983 */ /* 0x001ea80000300800 */
[----:B--2---:R0:W-:Y:S04]  /*3b270*/  STS.U16 [R0+UR5+0x8380], R8 ;  /* 0x0083800800007988 */ /* 0x0041e80008000405 */
[----:B0-----:R-:W2:Y:S04]  /*3b280*/  LDL.LU R8, [R1+0x2184] ;  /* 0x0021840001087983 */ /* 0x001ea80000300800 */
[----:B--2---:R0:W-:Y:S04]  /*3b290*/  STS.U16 [R0+UR5+0x8b00], R8 ;  /* 0x008b000800007988 */ /* 0x0041e80008000405 */
[----:B----4-:R1:W-:Y:S04]  /*3b2a0*/  STS.U16 [R0+UR5+0x8b80], R9 ;  /* 0x008b800900007988 */ /* 0x0103e80008000405 */
[----:B0-----:R-:W2:Y:S04]  /*3b2b0*/  LDL.LU R8, [R1+0x2180] ;  /* 0x0021800001087983 */ /* 0x001ea80000300800 */
[----:B-1----:R-:W4:Y:S04]  /*3b2c0*/  LDL.LU R9, [R1+0x217c] ;  /* 0x00217c0001097983 */ /* 0x002f280000300800 */
        /* <DEDUP_REMOVED lines=22> */
[----:B------:R0:W-:Y:S02]  /*3b430*/  STS.U16 [R0+UR5+0xeb00], R7 ;  /* 0x00eb000700007988 */ /* 0x0001e40008000405 */
[----:B0-----:R-:W0:Y:S02]  /*3b440*/  S2R R7, SR_TID.X ;  /* 0x0000000000077919 */ /* 0x001e240000002100 */
[----:B------:R-:W-:Y:S04]  /*3b450*/  STS.U16 [R0+UR5+0xeb80], R28 ;  /* 0x00eb801c00007988 */ /* 0x000fe80008000405 */
[----:B---3--:R-:W-:Y:S04]  /*3b460*/  STS.U16 [R0+UR5+0xf300], R29 ;  /* 0x00f3001d00007988 */ /* 0x008fe80008000405 */
[----:B------:R0:W-:Y:S02]  /*3b470*/  STS.U16 [R0+UR5+0xf380], R6 ;  /* 0x00f3800600007988 */ /* 0x0001e40008000405 */
[----:B0-----:R-:W-:-:S02]  /*3b480*/  LOP3.LUT R6, R7, 0x3f, RZ, 0xc0, !PT ;  /* 0x0000003f07067812 */ /* 0x001fc400078ec0ff */
[----:B------:R-:W3:Y:S04]  /*3b490*/  LDL.LU R7, [R1+0x5fc] ;  /* 0x0005fc0001077983 */ /* 0x000ee80000300800 */
[----:B----4-:R0:W-:Y:S04]  /*3b4a0*/  STS.U16 [R0+UR5+0xfb00], R9 ;  /* 0x00fb000900007988 */ /* 0x0101e80008000405 */
        /* <DEDUP_REMOVED lines=19> */
[----:B------:R-:W-:-:S03]  /*3b5e0*/  IMAD.SHL.U32 R8, R6, 0x2, RZ ;  /* 0x0000000206087824 */ /* 0x000fc600078e00ff */
        /* <DEDUP_REMOVED lines=16> */
[----:B--2---:R-:W-:Y:S04]  /*3b6f0*/  STS.U16 [R8+UR5+0xc00], R9 ;  /* 0x000c000908007988 */ /* 0x004fe80008000405 */
        /* <DEDUP_REMOVED lines=22> */
[----:B------:R-:W-:Y:S04]  /*3b860*/  STS.U16 [R8+UR5+0x6480], R5 ;  /* 0x0064800508007988 */ /* 0x000fe80008000405 */
[----:B------:R1:W-:Y:S04]  /*3b870*/  STS.U16 [R8+UR5+0x6c00], R29 ;  /* 0x006c001d08007988 */ /* 0x0003e80008000405 */
[----:B------:R-:W-:Y:S04]  /*3b880*/  STS.U16 [R8+UR5+0x6c80], R28 ;  /* 0x006c801c08007988 */ /* 0x000fe80008000405 */
[----:B---3--:R2:W-:Y:S04]  /*3b890*/  STS.U16 [R8+UR5+0x7400], R6 ;  /* 0x0074000608007988 */ /* 0x0085e80008000405 */
[----:B0-----:R-:W3:Y:S04]  /*3b8a0*/  LDL.LU R0, [R1+0x2dc] ;  /* 0x0002dc0001007983 */ /* 0x001ee80000300800 */
[----:B-1----:R-:W4:Y:S04]  /*3b8b0*/  LDL.LU R29, [R1+0x2d8] ;  /* 0x0002d800011d7983 */ /* 0x002f280000300800 */
[----:B--2---:R-:W2:Y:S04]  /*3b8c0*/  LDL.LU R6, [R1+0x2b0] ;  /* 0x0002b00001067983 */ /* 0x004ea80000300800 */
[----:B------:R-:W-:Y:S04]  /*3b8d0*/  STS.U16 [R8+UR5+0x7480], R7 ;  /* 0x0074800708007988 */ /* 0x000fe80008000405 */
[----:B--2---:R0:W-:Y:S04]  /*3b8e0*/  STL [R1+0x2174], R6 ;  /* 0x0021740601007387 */ /* 0x0041e80000100800 */
[----:B0-----:R-:W2:Y:S04]  /*3b8f0*/  LDL.LU R6, [R1+0x2b4] ;  /* 0x0002b40001067983 */ /* 0x001ea80000300800 */
        /* <DEDUP_REMOVED lines=21> */
[----:B---3--:R0:W-:Y:S04]  /*3ba50*/  STS.U16 [R8+UR5+0x7c00], R0 ;  /* 0x007c000008007988 */ /* 0x0081e80008000405 */
[----:B------:R-:W3:Y:S04]  /*3ba60*/  LDL.LU R25, [R1+0x74] ;  /* 0x0000740001197983 */ /* 0x000ee80000300800 */
[----:B----4-:R1:W-:Y:S04]  /*3ba70*/  STS.U16 [R8+UR5+0x7c80], R29 ;  /* 0x007c801d08007988 */ /* 0x0103e80008000405 */
[----:B0-----:R-:W4:Y:S04]  /*3ba80*/  LDL.LU R0, [R1+0x48] ;  /* 0x0000480001007983 */ /* 0x001f280000300800 */
[----:B------:R-:W4:Y:S04]  /*3ba90*/  LDL.LU R3, [R1+0x44] ;  /* 0x0000440001037983 */ /* 0x000f280000300800 */
[----:B------:R-:W4:Y:S04]  /*3baa0*/  LDL.LU R4, [R1+0x3c] ;  /* 0x00003c0001047983 */ /* 0x000f280000300800 */
[----:B------:R-:W4:Y:S04]  /*3bab0*/  LDL.LU R5, [R1+0x38] ;  /* 0x0000380001057983 */ /* 0x000f280000300800 */
[----:B-1----:R-:W4:Y:S04]  /*3bac0*/  LDL.LU R29, [R1+0x8] ;  /* 0x00000800011d7983 */ /* 0x002f280000300800 */
[----:B--2---:R0:W-:Y:S04]  /*3bad0*/  STS.U16 [R8+UR5+0x8400], R6 ;  /* 0x0084000608007988 */ /* 0x0041e80008000405 */
[----:B0-----:R-:W2:Y:S04]  /*3bae0*/  LDL.LU R6, [R1+0x2174] ;  /* 0x0021740001067983 */ /* 0x001ea80000300800 */
[----:B--2---:R0:W-:Y:S04]  /*3baf0*/  STS.U16 [R8+UR5+0x8480], R6 ;  /* 0x0084800608007988 */ /* 0x0041e80008000405 */
        /* <DEDUP_REMOVED lines=18> */
[----:B0-----:R-:W2:Y:S04]  /*3bc20*/  LDL.LU R6, [R1+0x2170] ;  /* 0x0021700001067983 */ /* 0x001ea80000300800 */
[----:B------:R-:W-:Y:S04]  /*3bc30*/  STS.U16 [R8+UR5+0xd400], R21 ;  /* 0x00d4001508007988 */ /* 0x000fe80008000405 */
[----:B-1----:R-:W2:Y:S04]  /*3bc40*/  LDL.LU R7, [R1+0x216c] ;  /* 0x00216c0001077983 */ /* 0x002ea80000300800 */
[----:B------:R0:W-:Y:S04]  /*3bc50*/  STS.U16 [R8+UR5+0xd480], R28 ;  /* 0x00d4801c08007988 */ /* 0x0001e80008000405 */
[----:B0-----:R-:W2:Y:S04]  /*3bc60*/  LDL.LU R28, [R1+0x4] ;  /* 0x00000400011c7983 */ /* 0x001ea80000300800 */
[----:B------:R-:W-:Y:S04]  /*3bc70*/  STS.U16 [R8+UR5+0xdc00], R23 ;  /* 0x00dc001708007988 */ /* 0x000fe80008000405 */
[----:B---3--:R-:W-:Y:S04]  /*3bc80*/  STS.U16 [R8+UR5+0xdc80], R25 ;  /* 0x00dc801908007988 */ /* 0x008fe80008000405 */
[----:B----4-:R0:W-:Y:S04]  /*3bc90*/  STS.U16 [R8+UR5+0xe400], R0 ;  /* 0x00e4000008007988 */ /* 0x0101e80008000405 */
        /* <DEDUP_REMOVED lines=9> */
[----:B0-----:R-:W0:Y:S03]  /*3bd30*/  S2R R0, SR_TID.X ;  /* 0x0000000000007919 */ /* 0x001e260000002100 */
        /* <DEDUP_REMOVED lines=11> */
[----:B------:R-:W4:Y:S04]  /*3bdf0*/  LDL.LU R25, [R1+0x488] ;  /* 0x0004880001197983 */ /* 0x000f280000300800 */
[----:B------:R-:W-:Y:S04]  /*3be00*/  STS.U16 [R8+UR5+0xec80], R5 ;  /* 0x00ec800508007988 */ /* 0x000fe80008000405 */
[----:B------:R0:W-:Y:S04]  /*3be10*/  STS.U16 [R8+UR5+0xf400], R29 ;  /* 0x00f4001d08007988 */ /* 0x0001e80008000405 */
[----:B-1----:R-:W4:Y:S04]  /*3be20*/  LDL.LU R3, [R1+0x484] ;  /* 0x0004840001037983 */ /* 0x002f280000300800 */
[----:B0-----:R-:W4:Y:S04]  /*3be30*/  LDL.LU R4, [R1+0x460] ;  /* 0x0004600001047983 */ /* 0x001f280000300800 */
[----:B------:R-:W4:Y:S04]  /*3be40*/  LDL.LU R29, [R1+0x45c] ;  /* 0x00045c00011d7983 */ /* 0x000f280000300800 */
[----:B------:R-:W4:Y:S01]  /*3be50*/  LDL.LU R5, [R1+0x438] ;  /* 0x0004380001057983 */ /* 0x000f220000300800 */
[----:B------:R-:W-:-:S03]  /*3be60*/  LOP3.LUT R12, R0, 0x3f, RZ, 0xc0, !PT ;  /* 0x0000003f000c7812 */ /* 0x000fc600078ec0ff */
[----:B------:R-:W4:Y:S04]  /*3be70*/  LDL.LU R0, [R1+0x434] ;  /* 0x0004340001007983 */ /* 0x000f280000300800 */
[----:B--2---:R0:W-:Y:S04]  /*3be80*/  STS.U16 [R8+UR5+0xf480], R28 ;  /* 0x00f4801c08007988 */ /* 0x0041e80008000405 */
[----:B0-----:R-:W2:Y:S04]  /*3be90*/  LDL.LU R28, [R1+0x350] ;  /* 0x00035000011c7983 */ /* 0x001ea80000300800 */
[----:B------:R0:W-:Y:S04]  /*3bea0*/  STS.U16 [R8+UR5+0xfc00], R7 ;  /* 0x00fc000708007988 */ /* 0x0001e80008000405 */
[----:B------:R-:W-:Y:S01]  /*3beb0*/  STS.U16 [R8+UR5+0xfc80], R6 ;  /* 0x00fc800608007988 */ /* 0x000fe20008000405 */
[----:B0-----:R-:W-:-:S05]  /*3bec0*/  IMAD.SHL.U32 R7, R12, 0x2, RZ ;  /* 0x000000020c077824 */ /* 0x001fca00078e00ff */
[----:B------:R-:W-:-:S05]  /*3bed0*/  LOP3.LUT R7, R7, 0x50, RZ, 0x3c, !PT ;  /* 0x0000005007077812 */ /* 0x000fca00078e3cff */
        /* <DEDUP_REMOVED lines=18> */
[----:B------:R1:W-:Y:S04]  /*3c000*/  STS.U16 [R7+UR5+0x4d00], R25 ;  /* 0x004d001907007988 */ /* 0x0003e80008000405 */
[----:B------:R-:W-:Y:S04]  /*3c010*/  STL [R1+0x2168], R12 ;  /* 0x0021680c01007387 */ /* 0x000fe80000100800 */
[----:B------:R-:W-:Y:S04]  /*3c020*/  STS.U16 [R7+UR5+0x4d80], R3 ;  /* 0x004d800307007988 */ /* 0x000fe80008000405 */
[----:B------:R-:W-:Y:S04]  /*3c030*/  STS.U16 [R7+UR5+0x5500], R4 ;  /* 0x0055000407007988 */ /* 0x000fe80008000405 */
[----:B------:R3:W-:Y:S04]  /*3c040*/  STS.U16 [R7+UR5+0x5580], R29 ;  /* 0x0055801d07007988 */ /* 0x0007e80008000405 */
[----:B------:R-:W-:Y:S04]  /*3c050*/  STS.U16 [R7+UR5+0x5d00], R5 ;  /* 0x005d000507007988 */ /* 0x000fe80008000405 */
[----:B0-----:R-:W4:Y:S04]  /*3c060*/  LDL.LU R23, [R1+0x34c] ;  /* 0x00034c0001177983 */ /* 0x001f280000300800 */
[----:B-1----:R-:W4:Y:S04]  /*3c070*/  LDL.LU R25, [R1+0x328] ;  /* 0x0003280001197983 */ /* 0x002f280000300800 */
[----:B------:R0:W-:Y:S04]  /*3c080*/  STS.U16 [R7+UR5+0x5d80], R0 ;  /* 0x005d800007007988 */ /* 0x0001e80008000405 */
[----:B---3--:R-:W3:Y:S04]  /*3c090*/  LDL.LU R29, [R1+0x324] ;  /* 0x00032400011d7983 */ /* 0x008ee80000300800 */
[----:B------:R-:W3:Y:S04]  /*3c0a0*/  LDL.LU R12, [R1+0x2fc] ;  /* 0x0002fc00010c7983 */ /* 0x000ee80000300800 */
[----:B------:R-:W3:Y:S04]  /*3c0b0*/  LDL.LU R3, [R1+0x2f8] ;  /* 0x0002f80001037983 */ /* 0x000ee80000300800 */
[----:B0-----:R-:W3:Y:S04]  /*3c0c0*/  LDL.LU R0, [R1+0x2d4] ;  /* 0x0002d40001007983 */ /* 0x001ee80000300800 */
[----:B--2---:R0:W-:Y:S04]  /*3c0d0*/  STS.U16 [R7+UR5+0x6500], R28 ;  /* 0x0065001c07007988 */ /* 0x0041e80008000405 */
        /* <DEDUP_REMOVED lines=22> */
[----:B----4-:R0:W-:Y:S04]  /*3c240*/  STS.U16 [R7+UR5+0x6580], R23 ;  /* 0x0065801707007988 */ /* 0x0101e80008000405 */
[----:B------:R1:W-:Y:S04]  /*3c250*/  STS.U16 [R7+UR5+0x6d00], R25 ;  /* 0x006d001907007988 */ /* 0x0003e80008000405 */
[----:B---3--:R3:W-:Y:S04]  /*3c260*/  STS.U16 [R7+UR5+0x6d80], R29 ;  /* 0x006d801d07007988 */ /* 0x0087e80008000405 */
[----:B------:R4:W-:Y:S04]  /*3c270*/  STS.U16 [R7+UR5+0x7500], R12 ;  /* 0x0075000c07007988 */ /* 0x0009e80008000405 */
[----:B------:R4:W-:Y:S04]  /*3c280*/  STS.U16 [R7+UR5+0x7580], R3 ;  /* 0x0075800307007988 */ /* 0x0009e80008000405 */
[----:B0-----:R-:W2:Y:S04]  /*3c290*/  LDL.LU R23, [R1+0x9c] ;  /* 0x00009c0001177983 */ /* 0x001ea80000300800 */
[----:B------:R0:W-:Y:S04]  /*3c2a0*/  STS.U16 [R7+UR5+0x7d00], R0 ;  /* 0x007d000007007988 */ /* 0x0001e80008000405 */
[----:B-1----:R-:W2:Y:S04]  /*3c2b0*/  LDL.LU R25, [R1+0x54] ;  /* 0x0000540001197983 */ /* 0x002ea80000300800 */
[----:B---3--:R-:W3:Y:S04]  /*3c2c0*/  LDL.LU R29, [R1+0x50] ;  /* 0x00005000011d7983 */ /* 0x008ee80000300800 */
[----:B----4-:R-:W4:Y:S04]  /*3c2d0*/  LDL.LU R12, [R1+0x2168] ;  /* 0x00216800010c7983 */ /* 0x010f280000300800 */
[----:B------:R-:W4:Y:S04]  /*3c2e0*/  LDL.LU R3, [R1+0x2164] ;  /* 0x0021640001037983 */ /* 0x000f280000300800 */
[----:B0-----:R-:W4:Y:S04]  /*3c2f0*/  LDL.LU R0, [R1+0x2160] ;  /* 0x0021600001007983 */ /* 0x001f280000300800 */
[----:B--2---:R0:W-:Y:S04]  /*3c300*/  STS.U16 [R7+UR5+0x7d80], R28 ;  /* 0x007d801c07007988 */ /* 0x0041e80008000405 */
        /* <DEDUP_REMOVED lines=19> */
[----:B------:R-:W-:Y:S04]  /*3c440*/  STS.U16 [R7+UR5+0xcd00], R21 ;  /* 0x00cd001507007988 */ /* 0x000fe80008000405 */
[----:B------:R0:W-:Y:S04]  /*3c450*/  STS.U16 [R7+UR5+0xcd80], R4 ;  /* 0x00cd800407007988 */ /* 0x0001e80008000405 */
[----:B------:R1:W-:Y:S04]  /*3c460*/  STS.U16 [R7+UR5+0xd500], R5 ;  /* 0x00d5000507007988 */ /* 0x0003e80008000405 */
[----:B0-----:R-:W4:Y:S04]  /*3c470*/  LDL.LU R4, [R1+0x14] ;  /* 0x0000140001047983 */ /* 0x001f280000300800 */
[----:B-1----:R-:W4:Y:S04]  /*3c480*/  LDL.LU R5, [R1+0x10] ;  /* 0x0000100001057983 */ /* 0x002f280000300800 */
[----:B------:R-:W4:Y:S04]  /*3c490*/  LDL.LU R6, [R1] ;  /* 0x0000000001067983 */ /* 0x000f280000300800 */
        /* <DEDUP_REMOVED lines=20> */
[----:B---3--:R3:W-:Y:S04]  /*3c5e0*/  STS.U16 [R7+UR5+0xdd80], R29 ;  /* 0x00dd801d07007988 */ /* 0x0087e80008000405 */
[----:B0-----:R-:W4:Y:S04]  /*3c5f0*/  LDL.LU R23, [R1+0x480] ;  /* 0x0004800001177983 */ /* 0x001f280000300800 */
[----:B-1----:R-:W4:Y:S04]  /*3c600*/  LDL.LU R25, [R1+0x47c] ;  /* 0x00047c0001197983 */ /* 0x002f280000300800 */
[----:B---3--:R-:W3:Y:S04]  /*3c610*/  LDL.LU R29, [R1+0x458] ;  /* 0x00045800011d7983 */ /* 0x008ee80000300800 */
[----:B--2---:R-:W-:Y:S04]  /*3c620*/  STS.U16 [R7+UR5+0xe500], R28 ;  /* 0x00e5001c07007988 */ /* 0x004fe80008000405 */
[----:B----4-:R0:W-:Y:S04]  /*3c630*/  STS.U16 [R7+UR5+0xe580], R0 ;  /* 0x00e5800007007988 */ /* 0x0101e80008000405 */
[----:B0-----:R-:W2:Y:S04]  /*3c640*/  LDL.LU R0, [R1+0x454] ;  /* 0x0004540001007983 */ /* 0x001ea80000300800 */
[----:B------:R-:W4:Y:S04]  /*3c650*/  LDL.LU R28, [R1+0x430] ;  /* 0x00043000011c7983 */ /* 0x000f280000300800 */
[----:B------:R0:W-:Y:S04]  /*3c660*/  STS.U16 [R7+UR5+0xed00], R4 ;  /* 0x00ed000407007988 */ /* 0x0001e80008000405 */
[----:B------:R1:W-:Y:S04]  /*3c670*/  STS.U16 [R7+UR5+0xed80], R5 ;  /* 0x00ed800507007988 */ /* 0x0003e80008000405 */
[----:B0-----:R-:W3:Y:S04]  /*3c680*/  LDL.LU R4, [R1+0x2158] ;  /* 0x0021580001047983 */ /* 0x001ee80000300800 */
[----:B-1----:R-:W2:Y:S01]  /*3c690*/  LDL.LU R5, [R1+0x2154] ;  /* 0x0021540001057983 */ /* 0x002ea20000300800 */
[----:B------:R-:W-:-:S03]  /*3c6a0*/  IMAD.SHL.U32 R12, R12, 0x2, RZ ;  /* 0x000000020c0c7824 */ /* 0x000fc600078e00ff */
[----:B------:R-:W-:Y:S02]  /*3c6b0*/  STS.U16 [R7+UR5+0xf500], R6 ;  /* 0x00f5000607007988 */ /* 0x000fe40008000405 */
[----:B------:R-:W-:Y:S02]  /*3c6c0*/  LOP3.LUT R12, R12, 0x60, RZ, 0x3c, !PT ;  /* 0x000000600c0c7812 */ /* 0x000fe400078e3cff */
[----:B--2---:R-:W-:Y:S04]  /*3c6d0*/  STS.U16 [R7+UR5+0xf580], R5 ;  /* 0x00f5800507007988 */ /* 0x004fe80008000405 */
[----:B---3--:R-:W-:Y:S04]  /*3c6e0*/  STS.U16 [R7+UR5+0xfd00], R4 ;  /* 0x00fd000407007988 */ /* 0x008fe80008000405 */
        /* <DEDUP_REMOVED lines=28> */
[----:B----4-:R-:W-:Y:S04]  /*3c8b0*/  STS.U16 [R12+UR5+0x5e00], R28 ;  /* 0x005e001c0c007988 */ /* 0x010fe80008000405 */
        /* <DEDUP_REMOVED lines=50> */
[----:B0-----:R-:W3:Y:S04]  /*3cbe0*/  LDL.LU R25, [R1+0x212c] ;  /* 0x00212c0001197983 */ /* 0x001ee80000300800 */
[----:B-1----:R-:W4:Y:S04]  /*3cbf0*/  LDL.LU R0, [R1+0x2128] ;  /* 0x0021280001007983 */ /* 0x002f280000300800 */
[----:B------:R-:W2:Y:S04]  /*3cc00*/  LDL.LU R28, [R1+0x2124] ;  /* 0x00212400011c7983 */ /* 0x000ea80000300800 */
[----:B------:R0:W-:Y:S04]  /*3cc10*/  STS.U16 [R12+UR5+0x8e80], R3 ;  /* 0x008e80030c007988 */ /* 0x0001e80008000405 */
[----:B------:R1:W-:Y:S04]  /*3cc20*/  STS.U16 [R12+UR5+0x9600], R4 ;  /* 0x009600040c007988 */ /* 0x0003e80008000405 */
[----:B------:R1:W-:Y:S04]  /*3cc30*/  STS.U16 [R12+UR5+0x9680], R5 ;  /* 0x009680050c007988 */ /* 0x0003e80008000405 */
[----:B------:R1:W-:Y:S04]  /*3cc40*/  STS.U16 [R12+UR5+0x9e00], R6 ;  /* 0x009e00060c007988 */ /* 0x0003e80008000405 */
[----:B------:R1:W-:Y:S04]  /*3cc50*/  STS.U16 [R12+UR5+0x9e80], R7 ;  /* 0x009e80070c007988 */ /* 0x0003e80008000405 */
[----:B------:R1:W-:Y:S04]  /*3cc60*/  STS.U16 [R12+UR5+0xa600], R8 ;  /* 0x00a600080c007988 */ /* 0x0003e80008000405 */
[----:B------:R1:W-:Y:S04]  /*3cc70*/  STS.U16 [R12+UR5+0xa680], R9 ;  /* 0x00a680090c007988 */ /* 0x0003e80008000405 */
[----:B0-----:R-:W3:Y:S04]  /*3cc80*/  LDL.LU R3, [R1+0x5bc] ;  /* 0x0005bc0001037983 */ /* 0x001ee80000300800 */
[----:B-1----:R-:W3:Y:S04]  /*3cc90*/  LDL.LU R4, [R1+0x5b8] ;  /* 0x0005b80001047983 */ /* 0x002ee80000300800 */
[----:B------:R-:W3:Y:S04]  /*3cca0*/  LDL.LU R5, [R1+0x594] ;  /* 0x0005940001057983 */ /* 0x000ee80000300800 */
[----:B------:R-:W3:Y:S04]  /*3ccb0*/  LDL.LU R6, [R1+0x590] ;  /* 0x0005900001067983 */ /* 0x000ee80000300800 */
[----:B------:R0:W-:Y:S04]  /*3ccc0*/  STS.U16 [R12+UR5+0xae00], R10 ;  /* 0x00ae000a0c007988 */ /* 0x0001e80008000405 */
[----:B------:R-:W3:Y:S04]  /*3ccd0*/  LDL.LU R7, [R1+0x56c] ;  /* 0x00056c0001077983 */ /* 0x000ee80000300800 */
[----:B------:R1:W-:Y:S04]  /*3cce0*/  STS.U16 [R12+UR5+0xae80], R11 ;  /* 0x00ae800b0c007988 */ /* 0x0003e80008000405 */
[----:B------:R-:W3:Y:S04]  /*3ccf0*/  LDL.LU R8, [R1+0x568] ;  /* 0x0005680001087983 */ /* 0x000ee80000300800 */
[----:B------:R1:W-:Y:S04]  /*3cd00*/  STS.U16 [R12+UR5+0xb600], R27 ;  /* 0x00b6001b0c007988 */ /* 0x0003e80008000405 */
[----:B------:R-:W3:Y:S04]  /*3cd10*/  LDL.LU R9, [R1+0x544] ;  /* 0x0005440001097983 */ /* 0x000ee80000300800 */
[----:B------:R1:W-:Y:S04]  /*3cd20*/  STS.U16 [R12+UR5+0xb680], R14 ;  /* 0x00b6800e0c007988 */ /* 0x0003e80008000405 */
[----:B------:R1:W-:Y:S04]  /*3cd30*/  STS.U16 [R12+UR5+0xbe00], R15 ;  /* 0x00be000f0c007988 */ /* 0x0003e80008000405 */
[----:B------:R1:W-:Y:S04]  /*3cd40*/  STS.U16 [R12+UR5+0xbe80], R26 ;  /* 0x00be801a0c007988 */ /* 0x0003e80008000405 */
[----:B0-----:R-:W3:Y:S04]  /*3cd50*/  LDL.LU R10, [R1+0x540] ;  /* 0x00054000010a7983 */ /* 0x001ee80000300800 */
[----:B-1----:R-:W3:Y:S04]  /*3cd60*/  LDL.LU R11, [R1+0x518] ;  /* 0x00051800010b7983 */ /* 0x002ee80000300800 */
[----:B------:R0:W-:Y:S04]  /*3cd70*/  STS.U16 [R12+UR5+0xc600], R24 ;  /* 0x00c600180c007988 */ /* 0x0001e80008000405 */
[----:B------:R-:W3:Y:S04]  /*3cd80*/  LDL.LU R27, [R1+0x514] ;  /* 0x00051400011b7983 */ /* 0x000ee80000300800 */
[----:B------:R-:W3:Y:S04]  /*3cd90*/  LDL.LU R14, [R1+0x4f0] ;  /* 0x0004f000010e7983 */ /* 0x000ee80000300800 */
[----:B------:R1:W-:Y:S04]  /*3cda0*/  STS.U16 [R12+UR5+0xc680], R22 ;  /* 0x00c680160c007988 */ /* 0x0003e80008000405 */
[----:B------:R-:W3:Y:S04]  /*3cdb0*/  LDL.LU R15, [R1+0x4ec] ;  /* 0x0004ec00010f7983 */ /* 0x000ee80000300800 */
[----:B------:R-:W-:Y:S04]  /*3cdc0*/  STS.U16 [R12+UR5+0xce00], R2 ;  /* 0x00ce00020c007988 */ /* 0x000fe80008000405 */
[----:B------:R-:W3:Y:S04]  /*3cdd0*/  LDL.LU R26, [R1+0x4c8] ;  /* 0x0004c800011a7983 */ /* 0x000ee80000300800 */
[----:B------:R1:W-:Y:S04]  /*3cde0*/  STS.U16 [R12+UR5+0xce80], R18 ;  /* 0x00ce80120c007988 */ /* 0x0003e80008000405 */
[----:B0-----:R-:W3:Y:S04]  /*3cdf0*/  LDL.LU R24, [R1+0x4c4] ;  /* 0x0004c40001187983 */ /* 0x001ee80000300800 */
[----:B------:R0:W-:Y:S04]  /*3ce00*/  STS.U16 [R12+UR5+0xd600], R21 ;  /* 0x00d600150c007988 */ /* 0x0001e80008000405 */
[----:B------:R0:W-:Y:S04]  /*3ce10*/  STS.U16 [R12+UR5+0xd680], R29 ;  /* 0x00d6801d0c007988 */ /* 0x0001e80008000405 */
[----:B-1----:R-:W3:Y:S04]  /*3ce20*/  LDL.LU R22, [R1+0x4a0] ;  /* 0x0004a00001167983 */ /* 0x002ee80000300800 */
[----:B------:R-:W3:Y:S04]  /*3ce30*/  LDL.LU R18, [R1+0x49c] ;  /* 0x00049c0001127983 */ /* 0x000ee80000300800 */
[----:B0-----:R-:W3:Y:S04]  /*3ce40*/  LDL.LU R21, [R1+0x478] ;  /* 0x0004780001157983 */ /* 0x001ee80000300800 */
[----:B------:R-:W3:Y:S04]  /*3ce50*/  LDL.LU R29, [R1+0x474] ;  /* 0x00047400011d7983 */ /* 0x000ee80000300800 */
[----:B--2---:R-:W-:Y:S04]  /*3ce60*/  STS.U16 [R12+UR5+0xde00], R28 ;  /* 0x00de001c0c007988 */ /* 0x004fe80008000405 */
[----:B----4-:R0:W-:Y:S04]  /*3ce70*/  STS.U16 [R12+UR5+0xde80], R0 ;  /* 0x00de80000c007988 */ /* 0x0101e80008000405 */
[----:B---3--:R1:W-:Y:S04]  /*3ce80*/  STS.U16 [R12+UR5+0xe600], R25 ;  /* 0x00e600190c007988 */ /* 0x0083e80008000405 */
[----:B------:R2:W-:Y:S04]  /*3ce90*/  STS.U16 [R12+UR5+0xe680], R23 ;  /* 0x00e680170c007988 */ /* 0x0005e80008000405 */
[----:B------:R3:W-:Y:S04]  /*3cea0*/  STS.U16 [R12+UR5+0xee00], R16 ;  /* 0x00ee00100c007988 */ /* 0x0007e80008000405 */
[----:B0-----:R-:W4:Y:S04]  /*3ceb0*/  LDL.LU R0, [R1+0x450] ;  /* 0x0004500001007983 */ /* 0x001f280000300800 */
[----:B------:R-:W4:Y:S04]  /*3cec0*/  LDL.LU R28, [R1+0x44c] ;  /* 0x00044c00011c7983 */ /* 0x000f280000300800 */
[----:B-1----:R-:W4:Y:S04]  /*3ced0*/  LDL.LU R25, [R1+0x5e0] ;  /* 0x0005e00001197983 */ /* 0x002f280000300800 */
[----:B--2---:R-:W2:Y:S04]  /*3cee0*/  LDL.LU R23, [R1+0x5e4] ;  /* 0x0005e40001177983 */ /* 0x004ea80000300800 */
[----:B---3--:R-:W3:Y:S01]  /*3cef0*/  LDL.LU R12, [R1+0x2120] ;  /* 0x00212000010c7983 */ /* 0x008ee20000300800 */
[----:B------:R-:W0:Y:S02]  /*3cf00*/  S2R R2, SR_TID.X ;  /* 0x0000000000027919 */ /* 0x000e240000002100 */
[----:B0-----:R-:W-:-:S05]  /*3cf10*/  LOP3.LUT R2, R2, 0x3f, RZ, 0xc0, !PT ;  /* 0x0000003f02027812 */ /* 0x001fca00078ec0ff */
[C---:B------:R-:W-:Y:S02]  /*3cf20*/  IMAD.SHL.U32 R16, R2.reuse, 0x2, RZ ;  /* 0x0000000202107824 */ /* 0x040fe400078e00ff */
[----:B------:R-:W-:-:S03]  /*3cf30*/  IMAD.SHL.U32 R2, R2, 0x2, RZ ;  /* 0x0000000202027824 */ /* 0x000fc600078e00ff */
[----:B------:R-:W-:Y:S02]  /*3cf40*/  LOP3.LUT R16, R16, 0x60, RZ, 0x3c, !PT ;  /* 0x0000006010107812 */ /* 0x000fe400078e3cff */
[----:B------:R-:W-:-:S03]  /*3cf50*/  LOP3.LUT R2, R2, 0x70, RZ, 0x3c, !PT ;  /* 0x0000007002027812 */ /* 0x000fc600078e3cff */
[----:B---3--:R-:W-:Y:S04]  /*3cf60*/  STS.U16 [R16+UR5+0xee80], R12 ;  /* 0x00ee800c10007988 */ /* 0x008fe80008000405 */
[----:B------:R-:W-:Y:S04]  /*3cf70*/  STS.U16 [R16+UR5+0xf600], R13 ;  /* 0x00f6000d10007988 */ /* 0x000fe80008000405 */
[----:B------:R-:W-:Y:S04]  /*3cf80*/  STS.U16 [R16+UR5+0xf680], R17 ;  /* 0x00f6801110007988 */ /* 0x000fe80008000405 */
[----:B------:R-:W-:Y:S04]  /*3cf90*/  STS.U16 [R16+UR5+0xfe00], R19 ;  /* 0x00fe001310007988 */ /* 0x000fe80008000405 */
[----:B------:R-:W-:Y:S04]  /*3cfa0*/  STS.U16 [R16+UR5+0xfe80], R20 ;  /* 0x00fe801410007988 */ /* 0x000fe80008000405 */
        /* <DEDUP_REMOVED lines=14> */
[----:B0-----:R-:W2:Y:S04]  /*3d090*/  LDL.LU R14, [R1+0x428] ;  /* 0x00042800010e7983 */ /* 0x001ea80000300800 */
[----:B-1----:R-:W3:Y:S04]  /*3d0a0*/  LDL.LU R15, [R1+0x340] ;  /* 0x00034000010f7983 */ /* 0x002ee80000300800 */
        /* <DEDUP_REMOVED lines=36> */
[----:B------:R-:W2:Y:S04]  /*3d2f0*/  LDL.LU R11, [R1+0xc0] ;  /* 0x0000c000010b7983 */ /* 0x000ea80000300800 */
[----:B0-----:R-:W2:Y:S04]  /*3d300*/  LDL.LU R14, [R1+0xbc] ;  /* 0x0000bc00010e7983 */ /* 0x001ea80000300800 */
[----:B---3--:R0:W-:Y:S04]  /*3d310*/  STS.U16 [R2+UR5+0x5f80], R15 ;  /* 0x005f800f02007988 */ /* 0x0081e80008000405 */
[----:B0-----:R-:W3:Y:S04]  /*3d320*/  LDL.LU R15, [R1+0x211c] ;  /* 0x00211c00010f7983 */ /* 0x001ee80000300800 */
[----:B---3--:R0:W-:Y:S04]  /*3d330*/  STS.U16 [R2+UR5+0x6700], R15 ;  /* 0x0067000f02007988 */ /* 0x0081e80008000405 */
[----:B----4-:R1:W-:Y:S04]  /*3d340*/  STS.U16 [R2+UR5+0x6780], R27 ;  /* 0x0067801b02007988 */ /* 0x0103e80008000405 */
[----:B------:R3:W-:Y:S04]  /*3d350*/  STS.U16 [R2+UR5+0x6f00], R26 ;  /* 0x006f001a02007988 */ /* 0x0007e80008000405 */
[----:B------:R4:W-:Y:S04]  /*3d360*/  STS.U16 [R2+UR5+0x6f80], R24 ;  /* 0x006f801802007988 */ /* 0x0009e80008000405 */
[----:B------:R2:W-:Y:S04]  /*3d370*/  STS.U16 [R2+UR5+0x7700], R22 ;  /* 0x0077001602007988 */ /* 0x0005e80008000405 */
[----:B------:R2:W-:Y:S04]  /*3d380*/  STS.U16 [R2+UR5+0x7780], R18 ;  /* 0x0077801202007988 */ /* 0x0005e80008000405 */
[----:B0-----:R-:W2:Y:S04]  /*3d390*/  LDL.LU R15, [R1+0x24] ;  /* 0x00002400010f7983 */ /* 0x001ea80000300800 */
[----:B-1----:R-:W2:Y:S04]  /*3d3a0*/  LDL.LU R27, [R1+0x2118] ;  /* 0x00211800011b7983 */ /* 0x002ea80000300800 */
[----:B---3--:R-:W3:Y:S04]  /*3d3b0*/  LDL.LU R26, [R1+0x2114] ;  /* 0x00211400011a7983 */ /* 0x008ee80000300800 */
[----:B----4-:R-:W4:Y:S04]  /*3d3c0*/  LDL.LU R24, [R1+0x2110] ;  /* 0x0021100001187983 */ /* 0x010f280000300800 */
[----:B--2---:R-:W2:Y:S04]  /*3d3d0*/  LDL.LU R22, [R1+0x210c] ;  /* 0x00210c0001167983 */ /* 0x004ea80000300800 */
[----:B------:R-:W3:Y:S04]  /*3d3e0*/  LDL.LU R18, [R1+0x2108] ;  /* 0x0021080001127983 */ /* 0x000ee80000300800 */
[----:B------:R0:W-:Y:S04]  /*3d3f0*/  STS.U16 [R2+UR5+0x7f00], R21 ;  /* 0x007f001502007988 */ /* 0x0001e80008000405 */
[----:B------:R1:W-:Y:S04]  /*3d400*/  STS.U16 [R2+UR5+0x7f80], R29 ;  /* 0x007f801d02007988 */ /* 0x0003e80008000405 */
[----:B------:R1:W-:Y:S04]  /*3d410*/  STS.U16 [R2+UR5+0x8700], R0 ;  /* 0x0087000002007988 */ /* 0x0003e80008000405 */
[----:B------:R1:W-:Y:S04]  /*3d420*/  STS.U16 [R2+UR5+0x8780], R28 ;  /* 0x0087801c02007988 */ /* 0x0003e80008000405 */
[----:B0-----:R-:W4:Y:S04]  /*3d430*/  LDL.LU R21, [R1+0x2104] ;  /* 0x0021040001157983 */ /* 0x001f280000300800 */
[----:B-1----:R-:W2:Y:S04]  /*3d440*/  LDL.LU R29, [R1+0x2100] ;  /* 0x00210000011d7983 */ /* 0x002ea80000300800 */
[----:B------:R-:W3:Y:S04]  /*3d450*/  LDL.LU R0, [R1+0x20fc] ;  /* 0x0020fc0001007983 */ /* 0x000ee80000300800 */
[----:B------:R-:W4:Y:S04]  /*3d460*/  LDL.LU R28, [R1+0x20f8] ;  /* 0x0020f800011c7983 */ /* 0x000f280000300800 */
        /* <DEDUP_REMOVED lines=16> */
[----:B------:R-:W-:Y:S04]  /*3d570*/  STS.U16 [R2+UR5+0xcf00], R11 ;  /* 0x00cf000b02007988 */ /* 0x000fe80008000405 */
[----:B------:R-:W-:Y:S04]  /*3d580*/  STS.U16 [R2+UR5+0xcf80], R14 ;  /* 0x00cf800e02007988 */ /* 0x000fe80008000405 */
[----:B0-----:R-:W2:Y:S04]  /*3d590*/  LDL R8, [R1+0x51c] ;  /* 0x00051c0001087983 */ /* 0x001ea80000100800 */
[----:B----4-:R0:W-:Y:S04]  /*3d5a0*/  STS.U16 [R2+UR5+0xd700], R28 ;  /* 0x00d7001c02007988 */ /* 0x0101e80008000405 */
[----:B---3--:R1:W-:Y:S04]  /*3d5b0*/  STS.U16 [R2+UR5+0xd780], R0 ;  /* 0x00d7800002007988 */ /* 0x0083e80008000405 */
[----:B0-----:R-:W3:Y:S04]  /*3d5c0*/  LDL.LU R28, [R1+0x20f4] ;  /* 0x0020f400011c7983 */ /* 0x001ee80000300800 */
[----:B-1----:R-:W4:Y:S04]  /*3d5d0*/  LDL.LU R0, [R1+0x20f0] ;  /* 0x0020f00001007983 */ /* 0x002f280000300800 */
[----:B------:R-:W-:Y:S04]  /*3d5e0*/  STS.U16 [R2+UR5+0xdf00], R15 ;  /* 0x00df000f02007988 */ /* 0x000fe80008000405 */
[----:B--2---:R0:W-:Y:S04]  /*3d5f0*/  STS.U16 [R2+UR5+0xdf80], R29 ;  /* 0x00df801d02007988 */ /* 0x0041e80008000405 */
[----:B0-----:R-:W2:Y:S04]  /*3d600*/  LDL.LU R29, [R1+0x20ec] ;  /* 0x0020ec00011d7983 */ /* 0x001ea80000300800 */
[----:B------:R-:W-:Y:S04]  /*3d610*/  STS.U16 [R2+UR5+0xe700], R21 ;  /* 0x00e7001502007988 */ /* 0x000fe80008000405 */
[----:B------:R-:W-:Y:S04]  /*3d620*/  STS.U16 [R2+UR5+0xe780], R18 ;  /* 0x00e7801202007988 */ /* 0x000fe80008000405 */
[----:B------:R-:W-:Y:S04]  /*3d630*/  STS.U16 [R2+UR5+0xef00], R22 ;  /* 0x00ef001602007988 */ /* 0x000fe80008000405 */
[----:B------:R-:W-:Y:S04]  /*3d640*/  STS.U16 [R2+UR5+0xef80], R24 ;  /* 0x00ef801802007988 */ /* 0x000fe80008000405 */
[----:B------:R-:W-:Y:S04]  /*3d650*/  STS.U16 [R2+UR5+0xf700], R26 ;  /* 0x00f7001a02007988 */ /* 0x000fe80008000405 */
[----:B------:R-:W-:Y:S04]  /*3d660*/  STS.U16 [R2+UR5+0xf780], R27 ;  /* 0x00f7801b02007988 */ /* 0x000fe80008000405 */
[----:B------:R-:W-:Y:S04]  /*3d670*/  STL [R1+0x20e8], R8 ;  /* 0x0020e80801007387 */ /* 0x000fe80000100800 */
[----:B---3--:R-:W-:Y:S04]  /*3d680*/  STS.U16 [R2+UR5+0xff00], R28 ;  /* 0x00ff001c02007988 */ /* 0x008fe80008000405 */
[----:B----4-:R-:W-:Y:S01]  /*3d690*/  STS.U16 [R2+UR5+0xff80], R0 ;  /* 0x00ff800002007988 */ /* 0x010fe20008000405 */
[----:B------:R-:W-:Y:S06]  /*3d6a0*/  BAR.SYNC.DEFER_BLOCKING 0x0 ;  /* 0x0000000000007b1d */ /* 0x000fec0000010000 */
[----:B--2---:R-:W0:Y:S04]  /*3d6b0*/  LDSM.16.M88.4 R12, [R29+UR5] ;  /* 0x000000051d0c783b */ /* 0x004e280008000200 */
[----:B------:R-:W1:Y:S04]  /*3d6c0*/  LDSM.16.M88.4 R20, [R29+UR5+0x2000] ;  /* 0x002000051d14783b */ /* 0x000e680008000200 */
[----:B------:R-:W2:Y:S04]  /*3d6d0*/  LDSM.16.M88.4 R24, [R29+UR5+0x1000] ;  /* 0x001000051d18783b */ /* 0x000ea80008000200 */
[----:B------:R0:W-:Y:S04]  /*3d6e0*/  LDSM.16.MT88.4 R4, [R8+0x10000] ;  /* 0x010000000804783b */ /* 0x0001e80000004200 */
[----:B------:R-:W-:Y:S01]  /*3d6f0*/  LDSM.16.M88.4 R16, [R29+UR5+0x4000] ;  /* 0x004000051d10783b */ /* 0x000fe20008000200 */
[----:B0-----:R-:W-:-:S03]  /*3d700*/  IMAD.MOV.U32 R8, RZ, RZ, R12 ;  /* 0x000000ffff087224 */ /* 0x001fc600078e000c */
[----:B------:R-:W-:Y:S01]  /*3d710*/  STL.64 [R1+0x58], R14 ;  /* 0x0000580e01007387 */ /* 0x000fe20000100a00 */
[----:B------:R-:W-:-:S03]  /*3d720*/  IMAD.MOV.U32 R2, RZ, RZ, R13 ;  /* 0x000000ffff027224 */ /* 0x000fc600078e000d */
[----:B------:R-:W0:Y:S01]  /*3d730*/  LDSM.16.M88.4 R12, [R29+UR5+0x3000] ;  /* 0x003000051d0c783b */ /* 0x000e220008000200 */
[----:B-1----:R-:W-:Y:S02]  /*3d740*/  IMAD.MOV.U32 R3, RZ, RZ, R23 ;  /* 0x000000ffff037224 */ /* 0x002fe400078e0017 */
[----:B------:R-:W-:Y:S01]  /*3d750*/  IMAD.MOV.U32 R28, RZ, RZ, R22 ;  /* 0x000000ffff1c7224 */ /* 0x000fe200078e0016 */
[----:B--2---:R-:W-:Y:S04]  /*3d760*/  STL.64 [R1+0x48], R26 ;  /* 0x0000481a01007387 */ /* 0x004fe80000100a00 */
[----:B------:R-:W-:Y:S04]  /*3d770*/  STL.64 [R1+0x20e0], R24 ;  /* 0x0020e01801007387 */ /* 0x000fe80000100a00 */
[----:B------:R-:W-:Y:S04]  /*3d780*/  STL [R1+0x20c8], R20 ;  /* 0x0020c81401007387 */ /* 0x000fe80000100800 */
[----:B------:R-:W-:Y:S04]  /*3d790*/  STL [R1+0x20c4], R21 ;  /* 0x0020c41501007387 */ /* 0x000fe80000100800 */
[----:B------:R-:W1:Y:S04]  /*3d7a0*/  LDSM.16.M88.4 R24, [R29+UR5+0x5000] ;  /* 0x005000051d18783b */ /* 0x000e680008000200 */
[----:B------:R1:W-:Y:S04]  /*3d7b0*/  STL [R1+0x208c], R3 ;  /* 0x00208c0301007387 */ /* 0x0003e80000100800 */
[----:B------:R2:W-:Y:S01]  /*3d7c0*/  STL [R1+0x2088], R28 ;  /* 0x0020881c01007387 */ /* 0x0005e20000100800 */
[----:B0-----:R-:W-:-:S03]  /*3d7d0*/  IMAD.MOV.U32 R0, RZ, RZ, R15 ;  /* 0x000000ffff007224 */ /* 0x001fc600078e000f */
[----:B------:R-:W-:Y:S04]  /*3d7e0*/  STL [R1+0x20b0], R12 ;  /* 0x0020b00c01007387 */ /* 0x000fe80000100800 */
[----:B------:R-:W-:Y:S04]  /*3d7f0*/  STL [R1+0x20ac], R13 ;  /* 0x0020ac0d01007387 */ /* 0x000fe80000100800 */
[----:B------:R-:W-:Y:S04]  /*3d800*/  STL [R1+0x2090], R0 ;  /* 0x0020900001007387 */ /* 0x000fe80000100800 */
[----:B------:R-:W-:Y:S04]  /*3d810*/  STL [R1+0x28], R14 ;  /* 0x0000280e01007387 */ /* 0x000fe80000100800 */
[----:B------:R-:W0:Y:S01]  /*3d820*/  LDSM.16.M88.4 R12, [R29+UR5+0x6000] ;  /* 0x006000051d0c783b */ /* 0x000e220008000200 */
[----:B-1----:R-:W-:-:S02]  /*3d830*/  IMAD.MOV.U32 R3, RZ, RZ, R24 ;  /* 0x000000ffff037224 */ /* 0x002fc400078e0018 */
[----:B--2---:R-:W-:Y:S01]  /*3d840*/  IMAD.MOV.U32 R28, RZ, RZ, R25 ;  /* 0x000000ffff1c7224 */ /* 0x004fe200078e0019 */
[----:B------:R-:W-:Y:S04]  /*3d850*/  STL [R1+0x2098], R16 ;  /* 0x0020981001007387 */ /* 0x000fe80000100800 */
[----:B------:R0:W-:Y:S04]  /*3d860*/  STL [R1+0x2094], R17 ;  /* 0x0020941101007387 */ /* 0x0001e80000100800 */
[----:B------:R-:W-:Y:S04]  /*3d870*/  STL.64 [R1+0x78], R26 ;  /* 0x0000781a01007387 */ /* 0x000fe80000100a00 */
[----:B------:R-:W-:Y:S04]  /*3d880*/  STL [R1+0x20a0], R3 ;  /* 0x0020a00301007387 */ /* 0x000fe80000100800 */
[----:B------:R-:W-:Y:S01]  /*3d890*/  STL [R1+0x209c], R28 ;  /* 0x00209c1c01007387 */ /* 0x000fe20000100800 */
[----:B0-----:R-:W-:-:S03]  /*3d8a0*/  IMAD.MOV.U32 R17, RZ, RZ, R12 ;  /* 0x000000ffff117224 */ /* 0x001fc600078e000c */
[----:B------:R-:W-:Y:S01]  /*3d8b0*/  STL.64 [R1+0x98], R14 ;  /* 0x0000980e01007387 */ /* 0x000fe20000100a00 */
[----:B------:R-:W-:-:S03]  /*3d8c0*/  IMAD.MOV.U32 R0, RZ, RZ, R13 ;  /* 0x000000ffff007224 */ /* 0x000fc600078e000d */
[----:B------:R-:W0:Y:S04]  /*3d8d0*/  LDSM.16.M88.4 R12, [R29+UR5+0x7000] ;  /* 0x007000051d0c783b */ /* 0x000e280008000200 */
[----:B------:R-:W-:Y:S04]  /*3d8e0*/  STL [R1+0x20a8], R0 ;  /* 0x0020a80001007387 */ /* 0x000fe80000100800 */
[----:B------:R-:W-:Y:S01]  /*3d8f0*/  STL [R1+0x20a4], R17 ;  /* 0x0020a41101007387 */ /* 0x000fe20000100800 */
[----:B------:R-:W-:-:S03]  /*3d900*/  IMAD.MOV.U32 R24, RZ, RZ, R8 ;  /* 0x000000ffff187224 */ /* 0x000fc600078e0008 */
[----:B------:R-:W1:Y:S01]  /*3d910*/  LDSM.16.M88.4 R8, [R29+UR5+0x9000] ;  /* 0x009000051d08783b */ /* 0x000e620008000200 */
[----:B0-----:R-:W-:-:S03]  /*3d920*/  IMAD.MOV.U32 R28, RZ, RZ, R12 ;  /* 0x000000ffff1c7224 */ /* 0x001fc600078e000c */
[----:B------:R-:W-:Y:S01]  /*3d930*/  STL.64 [R1+0xb8], R14 ;  /* 0x0000b80e01007387 */ /* 0x000fe20000100a00 */
[----:B------:R-:W-:-:S03]  /*3d940*/  IMAD.MOV.U32 R16, RZ, RZ, R13 ;  /* 0x000000ffff107224 */ /* 0x000fc600078e000d */
[----:B------:R-:W0:Y:S04]  /*3d950*/  LDSM.16.M88.4 R12, [R29+UR5+0x8000] ;  /* 0x008000051d0c783b */ /* 0x000e280008000200 */
[----:B------:R-:W-:Y:S04]  /*3d960*/  STL [R1+0x20b8], R16 ;  /* 0x0020b81001007387 */ /* 0x000fe80000100800 */
[----:B------:R-:W-:Y:S04]  /*3d970*/  STL [R1+0x20b4], R28 ;  /* 0x0020b41c01007387 */ /* 0x000fe80000100800 */
[----:B------:R0:W-:Y:S01]  /*3d980*/  STL.64 [R1+0x18], R18 ;  /* 0x0000181201007387 */ /* 0x0001e20000100a00 */
[----:B-1----:R-:W-:-:S02]  /*3d990*/  IMAD.MOV.U32 R17, RZ, RZ, R8 ;  /* 0x000000ffff117224 */ /* 0x002fc400078e0008 */
[----:B------:R-:W-:Y:S02]  /*3d9a0*/  IMAD.MOV.U32 R3, RZ, RZ, R9 ;  /* 0x000000ffff037224 */ /* 0x000fe400078e0009 */
[----:B0-----:R-:W-:Y:S02]  /*3d9b0*/  IMAD.MOV.U32 R18, RZ, RZ, R13 ;  /* 0x000000ffff127224 */ /* 0x001fe400078e000d */
[----:B------:R-:W-:Y:S01]  /*3d9c0*/  IMAD.MOV.U32 R19, RZ, RZ, R12 ;  /* 0x000000ffff137224 */ /* 0x000fe200078e000c */
[----:B------:R-:W-:Y:S04]  /*3d9d0*/  STL.64 [R1+0xe8], R14 ;  /* 0x0000e80e01007387 */ /* 0x000fe80000100a00 */
[----:B------:R-:W-:Y:S04]  /*3d9e0*/  STL [R1+0x20c0], R18 ;  /* 0x0020c01201007387 */ /* 0x000fe80000100800 */
[----:B------:R-:W-:Y:S04]  /*3d9f0*/  STL [R1+0x20bc], R19 ;  /* 0x0020bc1301007387 */ /* 0x000fe80000100800 */
[----:B------:R-:W-:Y:S04]  /*3da00*/  STL.64 [R1+0x108], R10 ;  /* 0x0001080a01007387 */ /* 0x000fe80000100a00 */
[----:B------:R-:W0:Y:S02]  /*3da10*/  LDSM.16.M88.4 R8, [R29+UR5+0xa000] ;  /* 0x00a000051d08783b */ /* 0x000e240008000200 */
[----:B0-----:R-:W-:-:S02]  /*3da20*/  IMAD.MOV.U32 R15, RZ, RZ, R8 ;  /* 0x000000ffff0f7224 */ /* 0x001fc400078e0008 */
[----:B------:R-:W-:Y:S01]  /*3da30*/  STL.64 [R1+0x138], R10 ;  /* 0x0001380a01007387 */ /* 0x000fe20000100a00 */
[----:B------:R-:W-:-:S03]  /*3da40*/  IMAD.MOV.U32 R14, RZ, RZ, R9 ;  /* 0x000000ffff0e7224 */ /* 0x000fc600078e0009 */
[----:B------:R-:W0:Y:S02]  /*3da50*/  LDSM.16.M88.4 R8, [R29+UR5+0xb000] ;  /* 0x00b000051d08783b */ /* 0x000e240008000200 */
[----:B0-----:R-:W-:Y:S02]  /*3da60*/  IMAD.MOV.U32 R12, RZ, RZ, R8 ;  /* 0x000000ffff0c7224 */ /* 0x001fe400078e0008 */
[----:B------:R-:W-:Y:S01]  /*3da70*/  STL.64 [R1+0x168], R10 ;  /* 0x0001680a01007387 */ /* 0x000fe20000100a00 */
[----:B------:R-:W-:-:S03]  /*3da80*/  IMAD.MOV.U32 R13, RZ, RZ, R9 ;  /* 0x000000ffff0d7224 */ /* 0x000fc600078e0009 */
[----:B------:R-:W0:Y:S04]  /*3da90*/  LDSM.16.M88.4 R8, [R29+UR5+0xc000] ;  /* 0x00c000051d08783b */ /* 0x000e280008000200 */
[----:B------:R-:W-:Y:S04]  /*3daa0*/  STL.64 [R1+0x20d8], R14 ;  /* 0x0020d80e01007387 */ /* 0x000fe80000100a00 */
[----:B------:R-:W-:Y:S01]  /*3dab0*/  STL.64 [R1+0x20d0], R12 ;  /* 0x0020d00c01007387 */ /* 0x000fe20000100a00 */
[----:B0-----:R-:W-:-:S03]  /*3dac0*/  IMAD.MOV.U32 R16, RZ, RZ, R8 ;  /* 0x000000ffff107224 */ /* 0x001fc600078e0008 */
[----:B------:R-:W-:Y:S01]  /*3dad0*/  STL.64 [R1+0x198], R10 ;  /* 0x0001980a01007387 */ /* 0x000fe20000100a00 */
[----:B------:R-:W-:-:S03]  /*3dae0*/  IMAD.MOV.U32 R28, RZ, RZ, R9 ;  /* 0x000000ffff1c7224 */ /* 0x000fc600078e0009 */
[----:B------:R-:W0:Y:S02]  /*3daf0*/  LDSM.16.M88.4 R8, [R29+UR5+0xd000] ;  /* 0x00d000051d08783b */ /* 0x000e240008000200 */
[----:B0-----:R-:W-:Y:S02]  /*3db00*/  IMAD.MOV.U32 R18, RZ, RZ, R8 ;  /* 0x000000ffff127224 */ /* 0x001fe400078e0008 */
[----:B------:R-:W-:Y:S01]  /*3db10*/  STL.64 [R1+0x1c8], R10 ;  /* 0x0001c80a01007387 */ /* 0x000fe20000100a00 */
[----:B------:R-:W-:-:S03]  /*3db20*/  IMAD.MOV.U32 R19, RZ, RZ, R9 ;  /* 0x000000ffff137224 */ /* 0x000fc600078e0009 */
[----:B------:R-:W0:Y:S04]  /*3db30*/  LDSM.16.M88.4 R8, [R29+UR5+0xe000] ;  /* 0x00e000051d08783b */ /* 0x000e280008000200 */
[----:B------:R-:W2:Y:S01]  /*3db40*/  LDL.LU.64 R12, [R1+0x400] ;  /* 0x00040000010c7983 */ /* 0x000ea20000300a00 */
[----:B------:R-:W-:-:S03]  /*3db50*/  IMAD.MOV.U32 R25, RZ, RZ, R2 ;  /* 0x000000ffff197224 */ /* 0x000fc600078e0002 */
[----:B------:R-:W2:Y:S01]  /*3db60*/  LDL.LU.64 R14, [R1+0x408] ;  /* 0x00040800010e7983 */ /* 0x000ea20000300a00 */
[----:B0-----:R-:W-:Y:S02]  /*3db70*/  IMAD.MOV.U32 R23, RZ, RZ, R8 ;  /* 0x000000ffff177224 */ /* 0x001fe400078e0008 */
[----:B------:R-:W-:Y:S01]  /*3db80*/  IMAD.MOV.U32 R22, RZ, RZ, R9 ;  /* 0x000000ffff167224 */ /* 0x000fe200078e0009 */
[----:B------:R-:W-:Y:S01]  /*3db90*/  STL [R1+0x1f8], R10 ;  /* 0x0001f80a01007387 */ /* 0x000fe20000100800 */
[----:B------:R-:W-:-:S03]  /*3dba0*/  IMAD.MOV.U32 R2, RZ, RZ, R11 ;  /* 0x000000ffff027224 */ /* 0x000fc600078e000b */
[----:B------:R-:W0:Y:S04]  /*3dbb0*/  LDSM.16.M88.4 R8, [R29+UR5+0xf000] ;  /* 0x00f000051d08783b */ /* 0x000e280008000200 */
[----:B------:R-:W-:Y:S01]  /*3dbc0*/  STL [R1+0x1ef0], R2 ;  /* 0x001ef00201007387 */ /* 0x000fe20000100800 */
[----:B0-----:R-:W-:-:S03]  /*3dbd0*/  IMAD.MOV.U32 R20, RZ, RZ, R8 ;  /* 0x000000ffff147224 */ /* 0x001fc600078e0008 */
[----:B------:R-:W-:Y:S04]  /*3dbe0*/  STL.64 [R1+0x208], R10 ;  /* 0x0002080a01007387 */ /* 0x000fe80000100a00 */
[----:B------:R-:W3:Y:S01]  /*3dbf0*/  LDL.LU R8, [R1+0x20e8] ;  /* 0x0020e80001087983 */ /* 0x000ee20000300800 */
[----:B------:R-:W-:-:S03]  /*3dc00*/  IMAD.MOV.U32 R21, RZ, RZ, R9 ;  /* 0x000000ffff157224 */ /* 0x000fc600078e0009 */
[----:B---3--:R-:W0:Y:S04]  /*3dc10*/  LDSM.16.MT88.4 R8, [R8+0x10200] ;  /* 0x010200000808783b */ /* 0x008e280000004200 */
[----:B0-----:R-:W-:Y:S04]  /*3dc20*/  STL.64 [R1+0x1f80], R10 ;  /* 0x001f800a01007387 */ /* 0x001fe80000100a00 */
[----:B------:R0:W-:Y:S04]  /*3dc30*/  STL.64 [R1+0x1f78], R8 ;  /* 0x001f780801007387 */ /* 0x0001e80000100a00 */
[----:B0-----:R-:W3:Y:S04]  /*3dc40*/  LDL.LU.64 R8, [R1+0x410] ;  /* 0x0004100001087983 */ /* 0x001ee80000300a00 */
[----:B------:R-:W3:Y:S02]  /*3dc50*/  LDL.LU.64 R10, [R1+0x418] ;  /* 0x00041800010a7983 */ /* 0x000ee40000300a00 */
[----:B---3--:R-:W-:-:S15]  /*3dc60*/  HMMA.16816.F32.BF16 R24, R4, R24, R8 ;  /* 0x000000180418723c */ /* 0x008fde0000041808 */
[----:B------:R-:W-:-:S09]  /*3dc70*/  NOP ;  /* 0x0000000000007918 */ /* 0x000fd20000000000 */
[----:B------:R-:W-:Y:S02]  /*3dc80*/  IMAD.MOV.U32 R0, RZ, RZ, R24 ;  /* 0x000000ffff007224 */ /* 0x000fe400078e0018 */
[----:B------:R-:W-:Y:S02]  /*3dc90*/  IMAD.MOV.U32 R11, RZ, RZ, R25 ;  /* 0x000000ffff0b7224 */ /* 0x000fe400078e0019 */
[----:B------:R-:W2:Y:S01]  /*3dca0*/  LDL.LU.64 R24, [R1+0x20e0] ;  /* 0x0020e00001187983 */ /* 0x000ea20000300a00 */
[----:B------:R-:W-:Y:S02]  /*3dcb0*/  IMAD.MOV.U32 R10, RZ, RZ, R26 ;  /* 0x000000ffff0a7224 */ /* 0x000fe400078e001a */
[----:B------:R-:W-:Y:S02]  /*3dcc0*/  IMAD.MOV.U32 R2, RZ, RZ, R27 ;  /* 0x000000ffff027224 */ /* 0x000fe400078e001b */
[----:B------:R-:W-:Y:S02]  /*3dcd0*/  IMAD.MOV.U32 R8, RZ, RZ, R20 ;  /* 0x000000ffff087224 */ /* 0x000fe400078e0014 */
[----:B------:R-:W-:Y:S01]  /*3dce0*/  IMAD.MOV.U32 R9, RZ, RZ, R21 ;  /* 0x000000ffff097224 */ /* 0x000fe200078e0015 */
[----:B--2---:R-:W-:Y:S01]  /*3dcf0*/  HMMA.16816.F32.BF16 R24, R4, R24, R12 ;  /* 0x000000180418723c */ /* 0x004fe2000004180c */
[----:B------:R-:W2:Y:S04]  /*3dd00*/  LDL.LU.64 R14, [R1+0x20d8] ;  /* 0x0020d800010e7983 */ /* 0x000ea80000300a00 */
[----:B------:R-:W3:Y:S04]  /*3dd10*/  LDL.LU.64 R12, [R1+0x20d0] ;  /* 0x0020d000010c7983 */ /* 0x000ee80000300a00 */
[----:B------:R-:W4:Y:S04]  /*3dd20*/  LDL.LU R20, [R1+0x20c8] ;  /* 0x0020c80001147983 */ /* 0x000f280000300800 */
[----:B------:R-:W4:Y:S04]  /*3dd30*/  LDL.LU R21, [R1+0x20c4] ;  /* 0x0020c40001157983 */ /* 0x000f280000300800 */
[----:B------:R-:W-:Y:S06]  /*3dd40*/  STL.64 [R1+0x1f90], R8 ;  /* 0x001f900801007387 */ /* 0x000fec0000100a00 */
[----:B------:R0:W-:Y:S04]  /*3dd50*/  STL.64 [R1+0x1f68], R26 ;  /* 0x001f681a01007387 */ /* 0x0001e80000100a00 */
[----:B------:R1:W-:Y:S04]  /*3dd60*/  STL.64 [R1+0x1f60], R24 ;  /* 0x001f601801007387 */ /* 0x0003e80000100a00 */
[----:B0-----:R-:W2:Y:S04]  /*3dd70*/  LDL.LU R26, [R1+0x58] ;  /* 0x00005800011a7983 */ /* 0x001ea80000300800 */
[----:B------:R-:W2:Y:S01]  /*3dd80*/  LDL.LU R27, [R1+0x5c] ;  /* 0x00005c00011b7983 */ /* 0x000ea20000300800 */
[----:B------:R-:W-:-:S02]  /*3dd90*/  IMAD.MOV.U32 R8, RZ, RZ, R23 ;  /* 0x000000ffff087224 */ /* 0x000fc400078e0017 */
[----:B------:R-:W-:-:S05]  /*3dda0*/  IMAD.MOV.U32 R9, RZ, RZ, R22 ;  /* 0x000000ffff097224 */ /* 0x000fca00078e0016 */
[----:B------:R-:W-:Y:S04]  /*3ddb0*/  STL.64 [R1+0x1fa8], R8 ;  /* 0x001fa80801007387 */ /* 0x000fe80000100a00 */
[----:B--2---:R0:W-:Y:S04]  /*3ddc0*/  STL.64 [R1+0x1f88], R26 ;  /* 0x001f881a01007387 */ /* 0x0041e80000100a00 */
[----:B-1----:R-:W4:Y:S04]  /*3ddd0*/  LDL.LU.64 R24, [R1+0x3f0] ;  /* 0x0003f00001187983 */ /* 0x002f280000300a00 */
[----:B0-----:R-:W4:Y:S01]  /*3dde0*/  LDL.LU.64 R26, [R1+0x3f8] ;  /* 0x0003f800011a7983 */ /* 0x001f220000300a00 */
[----:B------:R-:W-:-:S02]  /*3ddf0*/  IMAD.MOV.U32 R8, RZ, RZ, R18 ;  /* 0x000000ffff087224 */ /* 0x000fc400078e0012 */
[----:B------:R-:W-:Y:S01]  /*3de00*/  IMAD.MOV.U32 R9, RZ, RZ, R19 ;  /* 0x000000ffff097224 */ /* 0x000fe200078e0013 */
[----:B----4-:R-:W-:Y:S01]  /*3de10*/  HMMA.16816.F32.BF16 R20, R4, R20, R24 ;  /* 0x000000140414723c */ /* 0x010fe20000041818 */
[----:B------:R-:W2:Y:S04]  /*3de20*/  LDL.LU.64 R24, [R1+0x3e0] ;  /* 0x0003e00001187983 */ /* 0x000ea80000300a00 */
[----:B------:R-:W2:Y:S04]  /*3de30*/  LDL.LU.64 R26, [R1+0x3e8] ;  /* 0x0003e800011a7983 */ /* 0x000ea80000300a00 */
[----:B------:R-:W4:Y:S04]  /*3de40*/  LDL.LU R18, [R1+0x20c0] ;  /* 0x0020c00001127983 */ /* 0x000f280000300800 */
[----:B------:R-:W2:Y:S04]  /*3de50*/  LDL.LU R19, [R1+0x20bc] ;  /* 0x0020bc0001137983 */ /* 0x000ea80000300800 */
[----:B------:R-:W-:Y:S06]  /*3de60*/  STL.64 [R1+0x1fc0], R8 ;  /* 0x001fc00801007387 */ /* 0x000fec0000100a00 */
[----:B------:R0:W-:Y:S04]  /*3de70*/  STL.64 [R1+0x1f58], R22 ;  /* 0x001f581601007387 */ /* 0x0001e80000100a00 */
[----:B------:R1:W-:Y:S04]  /*3de80*/  STL.64 [R1+0x1f50], R20 ;  /* 0x001f501401007387 */ /* 0x0003e80000100a00 */
[----:B0-----:R-:W4:Y:S04]  /*3de90*/  LDL.LU R22, [R1+0x48] ;  /* 0x0000480001167983 */ /* 0x001f280000300800 */
[----:B------:R-:W4:Y:S01]  /*3dea0*/  LDL.LU R23, [R1+0x4c] ;  /* 0x00004c0001177983 */ /* 0x000f220000300800 */
[----:B------:R-:W-:-:S02]  /*3deb0*/  IMAD.MOV.U32 R8, RZ, RZ, R16 ;  /* 0x000000ffff087224 */ /* 0x000fc400078e0010 */
[----:B------:R-:W-:Y:S01]  /*3dec0*/  IMAD.MOV.U32 R9, RZ, RZ, R28 ;  /* 0x000000ffff097224 */ /* 0x000fe200078e001c */
[----:B------:R-:W2:Y:S04]  /*3ded0*/  LDL.LU R16, [R1+0x20b8] ;  /* 0x0020b80001107983 */ /* 0x000ea80000300800 */
[----:B------:R-:W2:Y:S04]  /*3dee0*/  LDL.LU R28, [R1+0x20b4] ;  /* 0x0020b400011c7983 */ /* 0x000ea80000300800 */
[----:B------:R3:W-:Y:S01]  /*3def0*/  STL.64 [R1+0x1fd8], R8 ;  /* 0x001fd80801007387 */ /* 0x0007e20000100a00 */
[----:B-1----:R-:W-:-:S02]  /*3df00*/  IMAD.MOV.U32 R20, RZ, RZ, R0 ;  /* 0x000000ffff147224 */ /* 0x002fc400078e0000 */
[----:B------:R-:W-:Y:S02]  /*3df10*/  IMAD.MOV.U32 R21, RZ, RZ, R11 ;  /* 0x000000ffff157224 */ /* 0x000fe400078e000b */
[----:B---3--:R-:W-:Y:S02]  /*3df20*/  IMAD.MOV.U32 R8, RZ, RZ, R12 ;  /* 0x000000ffff087224 */ /* 0x008fe400078e000c */
[----:B------:R-:W-:Y:S01]  /*3df30*/  IMAD.MOV.U32 R9, RZ, RZ, R13 ;  /* 0x000000ffff097224 */ /* 0x000fe200078e000d */
[----:B------:R-:W3:Y:S04]  /*3df40*/  LDL.LU R12, [R1+0x20b0] ;  /* 0x0020b000010c7983 */ /* 0x000ee80000300800 */
[----:B------:R-:W3:Y:S04]  /*3df50*/  LDL.LU R13, [R1+0x20ac] ;  /* 0x0020ac00010d7983 */ /* 0x000ee80000300800 */
[----:B------:R0:W-:Y:S02]  /*3df60*/  STL.64 [R1+0x1ff0], R8 ;  /* 0x001ff00801007387 */ /* 0x0001e40000100a00 */
[----:B0-----:R-:W-:-:S02]  /*3df70*/  IMAD.MOV.U32 R8, RZ, RZ, R15 ;  /* 0x000000ffff087224 */ /* 0x001fc400078e000f */
[----:B------:R-:W-:Y:S01]  /*3df80*/  IMAD.MOV.U32 R9, RZ, RZ, R14 ;  /* 0x000000ffff097224 */ /* 0x000fe200078e000e */
[----:B----4-:R0:W-:Y:S04]  /*3df90*/  STL.64 [R1+0x1f70], R22 ;  /* 0x001f701601007387 */ /* 0x0101e80000100a00 */
[----:B------:R-:W4:Y:S04]  /*3dfa0*/  LDL.LU R0, [R1+0x20a8] ;  /* 0x0020a80001007983 */ /* 0x000f280000300800 */
[----:B------:R1:W-:Y:S01]  /*3dfb0*/  STL.64 [R1+0x2008], R8 ;  /* 0x0020080801007387 */ /* 0x0003e20000100a00 */
[----:B0-----:R-:W-:-:S02]  /*3dfc0*/  IMAD.MOV.U32 R22, RZ, RZ, R10 ;  /* 0x000000ffff167224 */ /* 0x001fc400078e000a */
[----:B------:R-:W-:Y:S02]  /*3dfd0*/  IMAD.MOV.U32 R23, RZ, RZ, R2 ;  /* 0x000000ffff177224 */ /* 0x000fe400078e0002 */
[----:B-1----:R-:W-:Y:S02]  /*3dfe0*/  IMAD.MOV.U32 R8, RZ, RZ, R17 ;  /* 0x000000ffff087224 */ /* 0x002fe400078e0011 */
[----:B------:R-:W-:Y:S01]  /*3dff0*/  IMAD.MOV.U32 R9, RZ, RZ, R3 ;  /* 0x000000ffff097224 */ /* 0x000fe200078e0003 */
[----:B------:R-:W-:Y:S04]  /*3e000*/  STL.64 [R1+0x1fa0], R22 ;  /* 0x001fa01601007387 */ /* 0x000fe80000100a00 */
[----:B------:R-:W-:Y:S04]  /*3e010*/  STL.64 [R1+0x1f98], R20 ;  /* 0x001f981401007387 */ /* 0x000fe80000100a00 */
[----:B------:R-:W3:Y:S04]  /*3e020*/  LDL.LU R17, [R1+0x20a4] ;  /* 0x0020a40001117983 */ /* 0x000ee80000300800 */
[----:B------:R-:W3:Y:S04]  /*3e030*/  LDL.LU R3, [R1+0x20a0] ;  /* 0x0020a00001037983 */ /* 0x000ee80000300800 */
[----:B------:R2:W-:Y:S02]  /*3e040*/  STL.64 [R1+0x2020], R8 ;  /* 0x0020200801007387 */ /* 0x0005e40000100a00 */
[----:B--2---:R-:W-:-:S02]  /*3e050*/  IMAD.MOV.U32 R8, RZ, RZ, R19 ;  /* 0x000000ffff087224 */ /* 0x004fc400078e0013 */
[----:B------:R-:W-:-:S05]  /*3e060*/  IMAD.MOV.U32 R9, RZ, RZ, R18 ;  /* 0x000000ffff097224 */ /* 0x000fca00078e0012 */
[----:B------:R0:W-:Y:S02]  /*3e070*/  STL.64 [R1+0x2038], R8 ;  /* 0x0020380801007387 */ /* 0x0001e40000100a00 */
[----:B0-----:R-:W-:Y:S02]  /*3e080*/  IMAD.MOV.U32 R8, RZ, RZ, R28 ;  /* 0x000000ffff087224 */ /* 0x001fe400078e001c */
[----:B------:R-:W2:Y:S01]  /*3e090*/  LDL.LU R28, [R1+0x209c] ;  /* 0x00209c00011c7983 */ /* 0x000ea20000300800 */
[----:B------:R-:W-:-:S03]  /*3e0a0*/  IMAD.MOV.U32 R9, RZ, RZ, R16 ;  /* 0x000000ffff097224 */ /* 0x000fc600078e0010 */
[----:B------:R-:W2:Y:S04]  /*3e0b0*/  LDL.LU R16, [R1+0x2098] ;  /* 0x0020980001107983 */ /* 0x000ea80000300800 */
[----:B------:R4:W-:Y:S02]  /*3e0c0*/  STL.64 [R1+0x2050], R8 ;  /* 0x0020500801007387 */ /* 0x0009e40000100a00 */
[----:B----4-:R-:W-:Y:S02]  /*3e0d0*/  IMAD.MOV.U32 R9, RZ, RZ, R0 ;  /* 0x000000ffff097224 */ /* 0x010fe400078e0000 */
[----:B---3--:R-:W-:Y:S02]  /*3e0e0*/  IMAD.MOV.U32 R8, RZ, RZ, R17 ;  /* 0x000000ffff087224 */ /* 0x008fe400078e0011 */
[----:B------:R-:W3:Y:S04]  /*3e0f0*/  LDL.LU R17, [R1+0x2094] ;  /* 0x0020940001117983 */ /* 0x000ee80000300800 */
[----:B------:R-:W4:Y:S04]  /*3e100*/  LDL.LU R0, [R1+0x2090] ;  /* 0x0020900001007983 */ /* 0x000f280000300800 */
[----:B------:R0:W-:Y:S02]  /*3e110*/  STL.64 [R1+0x2068], R8 ;  /* 0x0020680801007387 */ /* 0x0001e40000100a00 */
[----:B0-----:R-:W-:-:S02]  /*3e120*/  IMAD.MOV.U32 R8, RZ, RZ, R3 ;  /* 0x000000ffff087224 */ /* 0x001fc400078e0003 */
[----:B------:R-:W4:Y:S01]  /*3e130*/  LDL.LU R3, [R1+0x208c] ;  /* 0x00208c0001037983 */ /* 0x000f220000300800 */
[----:B--2---:R-:W-:-:S03]  /*3e140*/  IMAD.MOV.U32 R9, RZ, RZ, R28 ;  /* 0x000000ffff097224 */ /* 0x004fc600078e001c */
[----:B------:R-:W2:Y:S04]  /*3e150*/  LDL.LU R28, [R1+0x2088] ;  /* 0x00208800011c7983 */ /* 0x000ea80000300800 */
[----:B------:R0:W-:Y:S04]  /*3e160*/  STL.64 [R1+0x2080], R8 ;  /* 0x0020800801007387 */ /* 0x0001e80000100a00 */
[----:B0-----:R-:W3:Y:S04]  /*3e170*/  LDL.LU.64 R8, [R1+0x3d0] ;  /* 0x0003d00001087983 */ /* 0x001ee80000300a00 */
[----:B------:R-:W3:Y:S04]  /*3e180*/  LDL.LU.64 R10, [R1+0x3d8] ;  /* 0x0003d800010a7983 */ /* 0x000ee80000300a00 */
[----:B------:R-:W4:Y:S04]  /*3e190*/  LDL.LU.64 R20, [R1+0x140] ;  /* 0x0001400001147983 */ /* 0x000f280000300a00 */
[----:B------:R-:W2:Y:S04]  /*3e1a0*/  LDL.LU.64 R22, [R1+0x148] ;  /* 0x0001480001167983 */ /* 0x000ea80000300a00 */
[----:B--2---:R-:W-:Y:S04]  /*3e1b0*/  STL.64 [R1+0x1fb8], R22 ;  /* 0x001fb81601007387 */ /* 0x004fe80000100a00 */
[----:B----4-:R0:W-:Y:S04]  /*3e1c0*/  STL.64 [R1+0x1fb0], R20 ;  /* 0x001fb01401007387 */ /* 0x0101e80000100a00 */
[----:B0-----:R-:W2:Y:S04]  /*3e1d0*/  LDL.LU.64 R20, [R1+0x170] ;  /* 0x0001700001147983 */ /* 0x001ea80000300a00 */
[----:B------:R-:W4:Y:S04]  /*3e1e0*/  LDL.LU.64 R22, [R1+0x178] ;  /* 0x0001780001167983 */ /* 0x000f280000300a00 */
[----:B----4-:R-:W-:Y:S04]  /*3e1f0*/  STL.64 [R1+0x1fd0], R22 ;  /* 0x001fd01601007387 */ /* 0x010fe80000100a00 */
[----:B--2---:R0:W-:Y:S04]  /*3e200*/  STL.64 [R1+0x1fc8], R20 ;  /* 0x001fc81401007387 */ /* 0x0041e80000100a00 */
        /* <DEDUP_REMOVED lines=21> */
[----:B------:R-:W4:Y:S01]  /*3e360*/  LDL.LU.64 R22, [R1+0x3a8] ;  /* 0x0003a80001167983 */ /* 0x000f220000300a00 */
[C---:B------:R-:W-:Y:S03]  /*3e370*/  HMMA.16816.F32.BF16 R12, R4.reuse, R12, R24 ;  /* 0x0000000c040c723c */ /* 0x040fe60000041818 */
[----:B----4-:R-:W-:Y:S04]  /*3e380*/  STL.64 [R1+0x2060], R22 ;  /* 0x0020601601007387 */ /* 0x010fe80000100a00 */
[----:B--2---:R0:W-:Y:S04]  /*3e390*/  STL.64 [R1+0x2058], R20 ;  /* 0x0020581401007387 */ /* 0x0041e80000100a00 */
[----:B0-----:R-:W2:Y:S04]  /*3e3a0*/  LDL.LU.64 R20, [R1+0x3b0] ;  /* 0x0003b00001147983 */ /* 0x001ea80000300a00 */
[----:B------:R-:W4:Y:S01]  /*3e3b0*/  LDL.LU.64 R22, [R1+0x3b8] ;  /* 0x0003b80001167983 */ /* 0x000f220000300a00 */
[C---:B---3--:R-:W-:Y:S03]  /*3e3c0*/  HMMA.16816.F32.BF16 R16, R4.reuse, R16, R8 ;  /* 0x000000100410723c */ /* 0x048fe60000041808 */
[----:B----4-:R-:W-:Y:S04]  /*3e3d0*/  STL.64 [R1+0x2078], R22 ;  /* 0x0020781601007387 */ /* 0x010fe80000100a00 */
[----:B--2---:R0:W-:Y:S04]  /*3e3e0*/  STL.64 [R1+0x2070], R20 ;  /* 0x0020701401007387 */ /* 0x0041e80000100a00 */
[----:B0-----:R-:W2:Y:S04]  /*3e3f0*/  LDL.LU.64 R20, [R1+0x3c0] ;  /* 0x0003c00001147983 */ /* 0x001ea80000300a00 */
[----:B------:R-:W2:Y:S04]  /*3e400*/  LDL.LU.64 R22, [R1+0x3c8] ;  /* 0x0003c80001167983 */ /* 0x000ea80000300a00 */
[----:B------:R-:W3:Y:S04]  /*3e410*/  LDL.LU.64 R24, [R1+0x110] ;  /* 0x0001100001187983 */ /* 0x000ee80000300a00 */
[----:B------:R-:W3:Y:S04]  /*3e420*/  LDL.LU.64 R26, [R1+0x118] ;  /* 0x00011800011a7983 */ /* 0x000ee80000300a00 */
[----:B------:R-:W-:Y:S04]  /*3e430*/  STL.64 [R1+0x1f48], R14 ;  /* 0x001f480e01007387 */ /* 0x000fe80000100a00 */
[----:B------:R-:W-:Y:S04]  /*3e440*/  STL.64 [R1+0x1f40], R12 ;  /* 0x001f400c01007387 */ /* 0x000fe80000100a00 */
[----:B------:R-:W2:Y:S02]  /*3e450*/  LDL.LU.64 R8, [R1+0x2080] ;  /* 0x0020800001087983 */ /* 0x000ea40000300a00 */
[----:B--2---:R-:W-:Y:S02]  /*3e460*/  HMMA.16816.F32.BF16 R8, R4, R8, R20 ;  /* 0x000000080408723c */ /* 0x004fe40000041814 */
[----:B------:R-:W2:Y:S04]  /*3e470*/  LDL.LU.64 R22, [R1+0x2078] ;  /* 0x0020780001167983 */ /* 0x000ea80000300a00 */
[----:B------:R-:W2:-:S15]  /*3e480*/  LDL.LU.64 R20, [R1+0x2070] ;  /* 0x0020700001147983 */ /* 0x000e9e0000300a00 */
[----:B------:R-:W-:-:S02]  /*3e490*/  NOP ;  /* 0x0000000000007918 */ /* 0x000fc40000000000 */
[----:B------:R0:W-:Y:S04]  /*3e4a0*/  STL.64 [R1+0x60], R8 ;  /* 0x0000600801007387 */ /* 0x0001e80000100a00 */
[----:B------:R2:W-:Y:S04]  /*3e4b0*/  STL.64 [R1+0x68], R10 ;  /* 0x0000680a01007387 */ /* 0x0005e80000100a00 */
[----:B0-----:R-:W2:Y:S02]  /*3e4c0*/  LDL.LU.64 R8, [R1+0x2068] ;  /* 0x0020680001087983 */ /* 0x001ea40000300a00 */
        /* <DEDUP_REMOVED lines=12> */
[----:B0-----:R-:W2:Y:S01]  /*3e590*/  LDL.LU.64 R8, [R1+0x2038] ;  /* 0x0020380001087983 */ /* 0x001ea20000300a00 */
[----:B------:R-:W-:Y:S02]  /*3e5a0*/  IMAD.MOV.U32 R14, RZ, RZ, R28 ;  /* 0x000000ffff0e7224 */ /* 0x000fe400078e001c */
[----:B------:R-:W-:Y:S02]  /*3e5b0*/  IMAD.MOV.U32 R15, RZ, RZ, R3 ;  /* 0x000000ffff0f7224 */ /* 0x000fe400078e0003 */
[----:B------:R-:W-:Y:S02]  /*3e5c0*/  IMAD.MOV.U32 R28, RZ, RZ, R10 ;  /* 0x000000ffff1c7224 */ /* 0x000fe400078e000a */
[----:B------:R-:W-:-:S02]  /*3e5d0*/  IMAD.MOV.U32 R3, RZ, RZ, R11 ;  /* 0x000000ffff037224 */ /* 0x000fc400078e000b */
[----:B--2---:R-:W-:Y:S01]  /*3e5e0*/  HMMA.16816.F32.BF16 R8, R4, R8, R20 ;  /* 0x000000080408723c */ /* 0x004fe20000041814 */
[----:B------:R-:W2:Y:S04]  /*3e5f0*/  LDL.LU.64 R22, [R1+0x2030] ;  /* 0x0020300001167983 */ /* 0x000ea80000300a00 */
[----:B------:R-:W2:-:S15]  /*3e600*/  LDL.LU.64 R20, [R1+0x2028] ;  /* 0x0020280001147983 */ /* 0x000e9e0000300a00 */
[----:B------:R-:W-:-:S03]  /*3e610*/  NOP ;  /* 0x0000000000007918 */ /* 0x000fc60000000000 */
        /* <DEDUP_REMOVED lines=44> */
[----:B0-----:R-:W3:Y:S02]  /*3e8e0*/  LDL.LU.64 R8, [R1+0x1f90] ;  /* 0x001f900001087983 */ /* 0x001ee40000300a00 */
[----:B---3--:R-:W-:Y:S02]  /*3e8f0*/  HMMA.16816.F32.BF16 R4, R4, R8, R24 ;  /* 0x000000080404723c */ /* 0x008fe40000041818 */
[----:B------:R-:W2:Y:S04]  /*3e900*/  LDL.LU.64 R26, [R1+0x1f88] ;  /* 0x001f8800011a7983 */ /* 0x000ea80000300a00 */
[----:B-1----:R-:W2:Y:S04]  /*3e910*/  LDL.LU.64 R10, [R1+0x1f80] ;  /* 0x001f8000010a7983 */ /* 0x002ea80000300a00 */
[----:B------:R-:W2:-:S13]  /*3e920*/  LDL.LU.64 R8, [R1+0x1f78] ;  /* 0x001f780001087983 */ /* 0x000e9a0000300a00 */
[----:B------:R-:W-:Y:S04]  /*3e930*/  STL [R1+0x1d0], R4 ;  /* 0x0001d00401007387 */ /* 0x000fe80000100800 */
[----:B------:R0:W-:Y:S04]  /*3e940*/  STL.64 [R1+0x1d8], R6 ;  /* 0x0001d80601007387 */ /* 0x0001e80000100a00 */
[----:B0-----:R-:W3:Y:S04]  /*3e950*/  LDL.LU R6, [R1+0x18] ;  /* 0x0000180001067983 */ /* 0x001ee80000300800 */
[----:B------:R-:W3:Y:S01]  /*3e960*/  LDL.LU R7, [R1+0x1c] ;  /* 0x00001c0001077983 */ /* 0x000ee20000300800 */
[----:B--2---:R-:W-:Y:S03]  /*3e970*/  HMMA.16816.F32.BF16 R24, R8, R26, R20 ;  /* 0x0000001a0818723c */ /* 0x004fe60000041814 */
[----:B------:R-:W2:-:S15]  /*3e980*/  LDL.LU.64 R22, [R1+0x1f70] ;  /* 0x001f700001167983 */ /* 0x000e9e0000300a00 */
[----:B------:R-:W-:-:S05]  /*3e990*/  NOP ;  /* 0x0000000000007918 */ /* 0x000fca0000000000 */
[----:B------:R-:W-:Y:S04]  /*3e9a0*/  STL.64 [R1+0x1a0], R24 ;  /* 0x0001a01801007387 */ /* 0x000fe80000100a00 */
[----:B------:R0:W-:Y:S04]  /*3e9b0*/  STL.64 [R1+0x1a8], R26 ;  /* 0x0001a81a01007387 */ /* 0x0001e80000100a00 */
[----:B0-----:R-:W2:Y:S04]  /*3e9c0*/  LDL.LU.64 R26, [R1+0x1f68] ;  /* 0x001f6800011a7983 */ /* 0x001ea80000300a00 */
[----:B------:R-:W2:Y:S02]  /*3e9d0*/  LDL.LU.64 R24, [R1+0x1f60] ;  /* 0x001f600001187983 */ /* 0x000ea40000300a00 */
[----:B--2---:R-:W-:Y:S02]  /*3e9e0*/  HMMA.16816.F32.BF16 R24, R8, R22, R24 ;  /* 0x000000160818723c */ /* 0x004fe40000041818 */
[----:B------:R-:W2:Y:S04]  /*3e9f0*/  LDL.LU.64 R22, [R1+0x1f58] ;  /* 0x001f580001167983 */ /* 0x000ea80000300a00 */
[----:B------:R-:W2:-:S15]  /*3ea00*/  LDL.LU.64 R20, [R1+0x1f50] ;  /* 0x001f500001147983 */ /* 0x000e9e0000300a00 */
[----:B------:R-:W-:-:S02]  /*3ea10*/  NOP ;  /* 0x0000000000007918 */ /* 0x000fc40000000000 */
[----:B------:R-:W-:Y:S04]  /*3ea20*/  STL.64 [R1+0x170], R24 ;  /* 0x0001701801007387 */ /* 0x000fe80000100a00 */
[----:B------:R0:W-:Y:S04]  /*3ea30*/  STL.64 [R1+0x178], R26 ;  /* 0x0001781a01007387 */ /* 0x0001e80000100a00 */
[----:B0-----:R-:W4:Y:S01]  /*3ea40*/  LDL R27, [R1+0x51c] ;  /* 0x00051c00011b7983 */ /* 0x001f220000100800 */
[----:B--2---:R-:W-:Y:S03]  /*3ea50*/  HMMA.16816.F32.BF16 R20, R8, R14, R20 ;  /* 0x0000000e0814723c */ /* 0x004fe60000041814 */
[----:B------:R-:W2:Y:S04]  /*3ea60*/  LDL.LU.64 R14, [R1+0x1f48] ;  /* 0x001f4800010e7983 */ /* 0x000ea80000300a00 */
[----:B------:R-:W2:-:S15]  /*3ea70*/  LDL.LU.64 R12, [R1+0x1f40] ;  /* 0x001f4000010c7983 */ /* 0x000e9e0000300a00 */
[----:B------:R-:W-:-:S01]  /*3ea80*/  NOP ;  /* 0x0000000000007918 */ /* 0x000fc20000000000 */
[----:B------:R-:W-:Y:S04]  /*3ea90*/  STL.64 [R1+0x140], R20 ;  /* 0x0001401401007387 */ /* 0x000fe80000100a00 */
[----:B------:R0:W-:Y:S04]  /*3eaa0*/  STL.64 [R1+0x148], R22 ;  /* 0x0001481601007387 */ /* 0x0001e80000100a00 */
[----:B0-----:R-:W2:Y:S01]  /*3eab0*/  LDL.LU R22, [R1+0x28] ;  /* 0x0000280001167983 */ /* 0x001ea20000300800 */
[----:B------:R-:W-:-:S03]  /*3eac0*/  IMAD.MOV.U32 R23, RZ, RZ, R0 ;  /* 0x000000ffff177224 */ /* 0x000fc600078e0000 */
[----:B------:R-:W-:Y:S04]  /*3ead0*/  STL [R1+0x1d48], R29 ;  /* 0x001d481d01007387 */ /* 0x000fe80000100800 */
[----:B--2---:R-:W-:Y:S01]  /*3eae0*/  HMMA.16816.F32.BF16 R12, R8, R22, R12 ;  /* 0x00000016080c723c */ /* 0x004fe2000004180c */
[----:B------:R-:W2:-:S15]  /*3eaf0*/  LDL.LU R22, [R1+0xb8] ;  /* 0x0000b80001167983 */ /* 0x000e9e0000300800 */
[----:B------:R-:W-:-:S07]  /*3eb00*/  NOP ;  /* 0x0000000000007918 */ /* 0x000fce0000000000 */
[----:B------:R-:W-:Y:S04]  /*3eb10*/  STL.64 [R1+0x110], R12 ;  /* 0x0001100c01007387 */ /* 0x000fe80000100a00 */
[----:B------:R-:W-:Y:S04]  /*3eb20*/  STL.64 [R1+0x118], R14 ;  /* 0x0001180e01007387 */ /* 0x000fe80000100a00 */
[----:B------:R-:W2:Y:S01]  /*3eb30*/  LDL.LU R23, [R1+0xbc] ;  /* 0x0000bc0001177983 */ /* 0x000ea20000300800 */
[----:B------:R-:W-:Y:S02]  /*3eb40*/  IMAD.MOV.U32 R2, RZ, RZ, R5 ;  /* 0x000000ffff027224 */ /* 0x000fe400078e0005 */
[----:B---3--:R-:W-:Y:S01]  /*3eb50*/  HMMA.16816.F32.BF16 R4, R8, R6, R16 ;  /* 0x000000060804723c */ /* 0x008fe20000041810 */
[----:B--2---:R0:W-:Y:S04]  /*3eb60*/  STL.64 [R1+0x1f30], R22 ;  /* 0x001f301601007387 */ /* 0x0041e80000100a00 */
[----:B0-----:R-:W2:Y:S04]  /*3eb70*/  LDL.LU R22, [R1+0x78] ;  /* 0x0000780001167983 */ /* 0x001ea80000300800 */
[----:B------:R-:W2:Y:S01]  /*3eb80*/  LDL.LU R23, [R1+0x7c] ;  /* 0x00007c0001177983 */ /* 0x000ea20000300800 */
[----:B------:R-:W-:Y:S01]  /*3eb90*/  LOP3.LUT R0, R29, 0x40, RZ, 0x3c, !PT ;  /* 0x000000401d007812 */ /* 0x000fe200078e3cff */
[----:B------:R-:W-:-:S02]  /*3eba0*/  IMAD.MOV.U32 R14, RZ, RZ, R28 ;  /* 0x000000ffff0e7224 */ /* 0x000fc400078e001c */
[----:B------:R-:W-:-:S11]  /*3ebb0*/  IMAD.MOV.U32 R15, RZ, RZ, R3 ;  /* 0x000000ffff0f7224 */ /* 0x000fd600078e0003 */
[----:B------:R-:W-:Y:S02]  /*3ebc0*/  IMAD.MOV.U32 R29, RZ, RZ, R5 ;  /* 0x000000ffff1d7224 */ /* 0x000fe400078e0005 */
[----:B------:R-:W-:Y:S02]  /*3ebd0*/  IMAD.MOV.U32 R28, RZ, RZ, R6 ;  /* 0x000000ffff1c7224 */ /* 0x000fe400078e0006 */
[----:B------:R-:W-:Y:S01]  /*3ebe0*/  IMAD.MOV.U32 R3, RZ, RZ, R7 ;  /* 0x000000ffff037224 */ /* 0x000fe200078e0007 */
[----:B--2---:R-:W-:Y:S04]  /*3ebf0*/  STL.64 [R1+0x1f38], R22 ;  /* 0x001f381601007387 */ /* 0x004fe80000100a00 */
[----:B------:R-:W2:Y:S04]  /*3ec00*/  LDL.LU R12, [R1+0xa0] ;  /* 0x0000a000010c7983 */ /* 0x000ea80000300800 */
[----:B------:R-:W2:Y:S04]  /*3ec10*/  LDL.LU R13, [R1+0xa4] ;  /* 0x0000a400010d7983 */ /* 0x000ea80000300800 */
[----:B------:R-:W-:Y:S04]  /*3ec20*/  STL [R1+0xc0], R4 ;  /* 0x0000c00401007387 */ /* 0x000fe80000100800 */
[----:B----4-:R-:W0:Y:S04]  /*3ec30*/  LDSM.16.MT88.4 R4, [R27+0x10400] ;  /* 0x010400001b04783b */ /* 0x010e280000004200 */
[----:B------:R-:W1:Y:S04]  /*3ec40*/  LDSM.16.M88.4 R20, [R0+UR5] ;  /* 0x000000050014783b */ /* 0x000e680008000200 */
[----:B------:R-:W3:Y:S04]  /*3ec50*/  LDL.LU R18, [R1+0x98] ;  /* 0x0000980001127983 */ /* 0x000ee80000300800 */
[----:B------:R-:W3:Y:S04]  /*3ec60*/  LDL.LU R19, [R1+0x9c] ;  /* 0x00009c0001137983 */ /* 0x000ee80000300800 */
[----:B------:R-:W-:Y:S04]  /*3ec70*/  STL [R1+0x1e78], R3 ;  /* 0x001e780301007387 */ /* 0x000fe80000100800 */
[----:B------:R-:W-:Y:S04]  /*3ec80*/  STL [R1+0x1e6c], R28 ;  /* 0x001e6c1c01007387 */ /* 0x000fe80000100800 */
[----:B------:R-:W-:Y:S04]  /*3ec90*/  STL [R1+0x1e68], R29 ;  /* 0x001e681d01007387 */ /* 0x000fe80000100800 */
[----:B0-----:R0:W-:Y:S04]  /*3eca0*/  STL [R1+0x1e9c], R4 ;  /* 0x001e9c0401007387 */ /* 0x0011e80000100800 */
[----:B------:R4:W-:Y:S04]  /*3ecb0*/  STL [R1+0x1e98], R5 ;  /* 0x001e980501007387 */ /* 0x0009e80000100800 */
[----:B------:R1:W-:Y:S04]  /*3ecc0*/  STL [R1+0x1e94], R6 ;  /* 0x001e940601007387 */ /* 0x0003e80000100800 */
[----:B------:R1:W-:Y:S04]  /*3ecd0*/  STL [R1+0x1e90], R7 ;  /* 0x001e900701007387 */ /* 0x0003e80000100800 */
[----:B0-----:R-:W2:Y:S04]  /*3ece0*/  LDL.LU R4, [R1+0x60] ;  /* 0x0000600001047983 */ /* 0x001ea80000300800 */
[----:B----4-:R-:W2:Y:S04]  /*3ecf0*/  LDL.LU R5, [R1+0x64] ;  /* 0x0000640001057983 */ /* 0x010ea80000300800 */
[----:B-1----:R-:W2:Y:S04]  /*3ed00*/  LDL.LU R6, [R1+0x68] ;  /* 0x0000680001067983 */ /* 0x002ea80000300800 */
[----:B------:R-:W2:Y:S04]  /*3ed10*/  LDL.LU R7, [R1+0x6c] ;  /* 0x00006c0001077983 */ /* 0x000ea80000300800 */
[----:B------:R-:W-:Y:S04]  /*3ed20*/  STL.64 [R1+0x210], R20 ;  /* 0x0002101401007387 */ /* 0x000fe80000100a00 */
[----:B------:R-:W-:Y:S04]  /*3ed30*/  STL.64 [R1+0x218], R22 ;  /* 0x0002181601007387 */ /* 0x000fe80000100a00 */
[----:B------:R-:W0:Y:S04]  /*3ed40*/  LDSM.16.M88.4 R20, [R0+UR5+0x1000] ;  /* 0x001000050014783b */ /* 0x000e280008000200 */
[----:B0-----:R-:W-:Y:S04]  /*3ed50*/  STL.64 [R1+0x220], R20 ;  /* 0x0002201401007387 */ /* 0x001fe80000100a00 */
        /* <DEDUP_REMOVED lines=18> */
[----:B------:R0:W-:Y:S04]  /*3ee80*/  STL.64 [R1+0x288], R22 ;  /* 0x0002881601007387 */ /* 0x0001e80000100a00 */
[----:B0-----:R-:W2:Y:S02]  /*3ee90*/  LDL.LU.64 R22, [R1+0x1f38] ;  /* 0x001f380001167983 */ /* 0x001ea40000300a00 */
[----:B--2---:R-:W-:-:S15]  /*3eea0*/  HMMA.16816.F32.BF16 R20, R8, R22, R4 ;  /* 0x000000160814723c */ /* 0x004fde0000041804 */
[----:B------:R-:W-:-:S09]  /*3eeb0*/  NOP ;  /* 0x0000000000007918 */ /* 0x000fd20000000000 */
[----:B------:R-:W-:Y:S02]  /*3eec0*/  IMAD.MOV.U32 R7, RZ, RZ, R23 ;  /* 0x000000ffff077224 */ /* 0x000fe400078e0017 */
[----:B------:R-:W-:Y:S02]  /*3eed0*/  IMAD.MOV.U32 R6, RZ, RZ, R22 ;  /* 0x000000ffff067224 */ /* 0x000fe400078e0016 */
[----:B------:R-:W-:Y:S02]  /*3eee0*/  IMAD.MOV.U32 R5, RZ, RZ, R21 ;  /* 0x000000ffff057224 */ /* 0x000fe400078e0015 */
[----:B------:R-:W-:Y:S01]  /*3eef0*/  IMAD.MOV.U32 R4, RZ, RZ, R20 ;  /* 0x000000ffff047224 */ /* 0x000fe200078e0014 */
[----:B------:R-:W2:Y:S04]  /*3ef00*/  LDL.LU.64 R22, [R1+0x1f30] ;  /* 0x001f300001167983 */ /* 0x000ea80000300a00 */
[----:B------:R-:W-:Y:S04]  /*3ef10*/  STL [R1+0x1eac], R7 ;  /* 0x001eac0701007387 */ /* 0x000fe80000100800 */
[----:B------:R-:W-:Y:S04]  /*3ef20*/  STL [R1+0x1ea8], R6 ;  /* 0x001ea80601007387 */ /* 0x000fe80000100800 */
[----:B------:R-:W-:Y:S04]  /*3ef30*/  STL [R1+0x1ea4], R5 ;  /* 0x001ea40501007387 */ /* 0x000fe80000100800 */
[----:B------:R0:W-:Y:S04]  /*3ef40*/  STL [R1+0x1ea0], R4 ;  /* 0x001ea00401007387 */ /* 0x0001e80000100800 */
[----:B0-----:R-:W3:Y:S04]  /*3ef50*/  LDL.LU R4, [R1+0x80] ;  /* 0x0000800001047983 */ /* 0x001ee80000300800 */
[----:B------:R-:W3:Y:S04]  /*3ef60*/  LDL.LU R5, [R1+0x84] ;  /* 0x0000840001057983 */ /* 0x000ee80000300800 */
[----:B------:R-:W3:Y:S04]  /*3ef70*/  LDL.LU R6, [R1+0x88] ;  /* 0x0000880001067983 */ /* 0x000ee80000300800 */
[----:B------:R-:W3:Y:S01]  /*3ef80*/  LDL.LU R7, [R1+0x8c] ;  /* 0x00008c0001077983 */ /* 0x000ee20000300800 */
[C---:B--2---:R-:W-:Y:S06]  /*3ef90*/  HMMA.16816.F32.BF16 R12, R8.reuse, R22, R12 ;  /* 0x00000016080c723c */ /* 0x044fec000004180c */
[----:B---3--:R-:W-:-:S15]  /*3efa0*/  HMMA.16816.F32.BF16 R16, R8, R18, R4 ;  /* 0x000000120810723c */ /* 0x008fde0000041804 */
[----:B------:R-:W-:-:S03]  /*3efb0*/  NOP ;  /* 0x0000000000007918 */ /* 0x000fc60000000000 */
[----:B------:R-:W-:Y:S02]  /*3efc0*/  IMAD.MOV.U32 R4, RZ, RZ, R15 ;  /* 0x000000ffff047224 */ /* 0x000fe400078e000f */
[----:B------:R-:W-:Y:S02]  /*3efd0*/  IMAD.MOV.U32 R5, RZ, RZ, R14 ;  /* 0x000000ffff057224 */ /* 0x000fe400078e000e */
[----:B------:R-:W-:Y:S02]  /*3efe0*/  IMAD.MOV.U32 R6, RZ, RZ, R13 ;  /* 0x000000ffff067224 */ /* 0x000fe400078e000d */
[----:B------:R-:W-:Y:S02]  /*3eff0*/  IMAD.MOV.U32 R7, RZ, RZ, R12 ;  /* 0x000000ffff077224 */ /* 0x000fe400078e000c */
[----:B------:R-:W0:Y:S04]  /*3f000*/  LDSM.16.M88.4 R12, [R0+UR5+0x8000] ;  /* 0x00800005000c783b */ /* 0x000e280008000200 */
[----:B------:R-:W-:Y:S04]  /*3f010*/  STL.64 [R1+0x40], R16 ;  /* 0x0000401001007387 */ /* 0x000fe80000100a00 */
[----:B------:R-:W-:Y:S04]  /*3f020*/  STL.64 [R1+0x48], R18 ;  /* 0x0000481201007387 */ /* 0x000fe80000100a00 */
[----:B------:R-:W-:Y:S04]  /*3f030*/  STL [R1+0x1ebc], R4 ;  /* 0x001ebc0401007387 */ /* 0x000fe80000100800 */
[----:B------:R-:W-:Y:S04]  /*3f040*/  STL [R1+0x1eb8], R5 ;  /* 0x001eb80501007387 */ /* 0x000fe80000100800 */
[----:B------:R-:W-:Y:S04]  /*3f050*/  STL [R1+0x1eb4], R6 ;  /* 0x001eb40601007387 */ /* 0x000fe80000100800 */
[----:B------:R-:W-:Y:S04]  /*3f060*/  STL [R1+0x1eb0], R7 ;  /* 0x001eb00701007387 */ /* 0x000fe80000100800 */
[----:B------:R-:W1:Y:S04]  /*3f070*/  LDSM.16.M88.4 R4, [R0+UR5+0x9000] ;  /* 0x009000050004783b */ /* 0x000e680008000200 */
[----:B------:R-:W2:Y:S04]  /*3f080*/  LDSM.16.M88.4 R16, [R0+UR5+0xa000] ;  /* 0x00a000050010783b */ /* 0x000ea80008000200 */
[----:B0-----:R-:W-:Y:S04]  /*3f090*/  STL.64 [R1+0x290], R12 ;  /* 0x0002900c01007387 */ /* 0x001fe80000100a00 */
[----:B------:R-:W-:Y:S04]  /*3f0a0*/  STL.64 [R1+0x298], R14 ;  /* 0x0002980e01007387 */ /* 0x000fe80000100a00 */
[----:B------:R-:W-:Y:S04]  /*3f0b0*/  LDSM.16.M88.4 R12, [R0+UR5+0xb000] ;  /* 0x00b00005000c783b */ /* 0x000fe80008000200 */
[----:B-1----:R-:W-:Y:S04]  /*3f0c0*/  STL.64 [R1+0x2a0], R4 ;  /* 0x0002a00401007387 */ /* 0x002fe80000100a00 */
[----:B------:R-:W-:Y:S04]  /*3f0d0*/  STL.64 [R1+0x2a8], R6 ;  /* 0x0002a80601007387 */ /* 0x000fe80000100a00 */
[----:B------:R-:W0:Y:S04]  /*3f0e0*/  LDSM.16.M88.4 R4, [R0+UR5+0xc000] ;  /* 0x00c000050004783b */ /* 0x000e280008000200 */
[----:B--2---:R-:W-:Y:S04]  /*3f0f0*/  STL.64 [R1+0x2b0], R16 ;  /* 0x0002b01001007387 */ /* 0x004fe80000100a00 */
[----:B------:R-:W-:Y:S04]  /*3f100*/  STL.64 [R1+0x2b8], R18 ;  /* 0x0002b81201007387 */ /* 0x000fe80000100a00 */
[----:B0-----:R-:W-:Y:S04]  /*3f110*/  STL [R1+0x2d0], R4 ;  /* 0x0002d00401007387 */ /* 0x001fe80000100800 */
[----:B------:R-:W-:Y:S04]  /*3f120*/  STL.64 [R1+0x2c0], R12 ;  /* 0x0002c00c01007387 */ /* 0x000fe80000100a00 */
[----:B------:R-:W-:Y:S04]  /*3f130*/  STL.64 [R1+0x2c8], R14 ;  /* 0x0002c80e01007387 */ /* 0x000fe80000100a00 */
[----:B------:R-:W-:Y:S01]  /*3f140*/  STL.64 [R1+0x2d8], R6 ;  /* 0x0002d80601007387 */ /* 0x000fe20000100a00 */
[----:B------:R-:W-:-:S03]  /*3f150*/  IMAD.MOV.U32 R3, RZ, RZ, R5 ;  /* 0x000000ffff037224 */ /* 0x000fc600078e0005 */
[----:B------:R-:W-:Y:S04]  /*3f160*/  LDSM.16.M88.4 R12, [R0+UR5+0xe000] ;  /* 0x00e00005000c783b */ /* 0x000fe80008000200 */
[----:B------:R-:W0:Y:S04]  /*3f170*/  LDSM.16.M88.4 R4, [R0+UR5+0xd000] ;  /* 0x00d000050004783b */ /* 0x000e280008000200 */
[----:B------:R-:W-:Y:S01]  /*3f180*/  STL [R1+0x1ec0], R3 ;  /* 0x001ec00301007387 */ /* 0x000fe20000100800 */
[----:B0-----:R-:W-:-:S03]  /*3f190*/  IMAD.MOV.U32 R28, RZ, RZ, R4 ;  /* 0x000000ffff1c7224 */ /* 0x001fc600078e0004 */
[----:B------:R-:W-:Y:S01]  /*3f1a0*/  STL.64 [R1+0x2e8], R6 ;  /* 0x0002e80601007387 */ /* 0x000fe20000100a00 */
[----:B------:R-:W-:-:S03]  /*3f1b0*/  IMAD.MOV.U32 R29, RZ, RZ, R5 ;  /* 0x000000ffff1d7224 */ /* 0x000fc600078e0005 */
[----:B------:R-:W0:Y:S04]  /*3f1c0*/  LDSM.16.M88.4 R4, [R0+UR5+0xf000] ;  /* 0x00f000050004783b */ /* 0x000e280008000200 */
[----:B------:R-:W-:Y:S04]  /*3f1d0*/  STL [R1+0x1ec8], R29 ;  /* 0x001ec81d01007387 */ /* 0x000fe80000100800 */
[----:B------:R-:W-:Y:S04]  /*3f1e0*/  STL [R1+0x1ec4], R28 ;  /* 0x001ec41c01007387 */ /* 0x000fe80000100800 */
[----:B------:R-:W-:Y:S04]  /*3f1f0*/  STL [R1+0x1a88], R0 ;  /* 0x001a880001007387 */ /* 0x000fe80000100800 */
[----:B------:R-:W-:Y:S04]  /*3f200*/  STL.64 [R1+0x2f0], R12 ;  /* 0x0002f00c01007387 */ /* 0x000fe80000100a00 */
[----:B------:R-:W-:Y:S04]  /*3f210*/  STL.64 [R1+0x2f8], R14 ;  /* 0x0002f80e01007387 */ /* 0x000fe80000100a00 */
[----:B------:R-:W1:Y:S04]  /*3f220*/  LDSM.16.MT88.4 R12, [R27+0x10600] ;  /* 0x010600001b0c783b */ /* 0x000e680000004200 */
[----:B0-----:R-:W-:Y:S04]  /*3f230*/  STL.64 [R1+0x300], R4 ;  /* 0x0003000401007387 */ /* 0x001fe80000100a00 */
[----:B------:R0:W-:Y:S04]  /*3f240*/  STL.64 [R1+0x308], R6 ;  /* 0x0003080601007387 */ /* 0x0001e80000100a00 */
[----:B------:R-:W2:Y:S04]  /*3f250*/  LDL.LU R18, [R1+0x1c8] ;  /* 0x0001c80001127983 */ /* 0x000ea80000300800 */
[----:B------:R-:W2:Y:S04]  /*3f260*/  LDL.LU R19, [R1+0x1cc] ;  /* 0x0001cc0001137983 */ /* 0x000ea80000300800 */
[----:B--2---:R-:W-:Y:S04]  /*3f270*/  STL.64 [R1+0x1ef8], R18 ;  /* 0x001ef81201007387 */ /* 0x004fe80000100a00 */
[----:B------:R-:W2:Y:S04]  /*3f280*/  LDL.LU R22, [R1+0x198] ;  /* 0x0001980001167983 */ /* 0x000ea80000300800 */
[----:B------:R-:W2:Y:S04]  /*3f290*/  LDL.LU R23, [R1+0x19c] ;  /* 0x00019c0001177983 */ /* 0x000ea80000300800 */
[----:B0-----:R-:W3:Y:S04]  /*3f2a0*/  LDL.LU R6, [R1+0x108] ;  /* 0x0001080001067983 */ /* 0x001ee80000300800 */
[----:B------:R-:W3:Y:S04]  /*3f2b0*/  LDL.LU R7, [R1+0x10c] ;  /* 0x00010c0001077983 */ /* 0x000ee80000300800 */
[----:B---3--:R0:W-:Y:S04]  /*3f2c0*/  STL.64 [R1+0x1f28], R6 ;  /* 0x001f280601007387 */ /* 0x0081e80000100a00 */
[----:B0-----:R-:W3:Y:S04]  /*3f2d0*/  LDL.LU R6, [R1+0xe8] ;  /* 0x0000e80001067983 */ /* 0x001ee80000300800 */
[----:B------:R-:W3:Y:S04]  /*3f2e0*/  LDL.LU R7, [R1+0xec] ;  /* 0x0000ec0001077983 */ /* 0x000ee80000300800 */
[----:B--2---:R-:W-:Y:S04]  /*3f2f0*/  STL.64 [R1+0x1f00], R22 ;  /* 0x001f001601007387 */ /* 0x004fe80000100a00 */
[----:B------:R-:W2:Y:S04]  /*3f300*/  LDL.LU R16, [R1+0x180] ;  /* 0x0001800001107983 */ /* 0x000ea80000300800 */
[----:B------:R-:W2:Y:S04]  /*3f310*/  LDL.LU R17, [R1+0x184] ;  /* 0x0001840001117983 */ /* 0x000ea80000300800 */
[----:B------:R-:W4:Y:S04]  /*3f320*/  LDL.LU R18, [R1+0x188] ;  /* 0x0001880001127983 */ /* 0x000f280000300800 */
[----:B------:R-:W4:Y:S04]  /*3f330*/  LDL.LU R19, [R1+0x18c] ;  /* 0x00018c0001137983 */ /* 0x000f280000300800 */
[----:B----4-:R0:W-:Y:S04]  /*3f340*/  STL.64 [R1+0x1f10], R18 ;  /* 0x001f101201007387 */ /* 0x0101e80000100a00 */
[----:B--2---:R2:W-:Y:S04]  /*3f350*/  STL.64 [R1+0x1f08], R16 ;  /* 0x001f081001007387 */ /* 0x0045e80000100a00 */
[----:B------:R-:W4:Y:S04]  /*3f360*/  LDL.LU R26, [R1+0x168] ;  /* 0x00016800011a7983 */ /* 0x000f280000300800 */
[----:B------:R-:W4:Y:S04]  /*3f370*/  LDL.LU R27, [R1+0x16c] ;  /* 0x00016c00011b7983 */ /* 0x000f280000300800 */
[----:B----4-:R-:W-:Y:S04]  /*3f380*/  STL.64 [R1+0x1f18], R26 ;  /* 0x001f181a01007387 */ /* 0x010fe80000100a00 */
[----:B0-----:R-:W4:Y:S04]  /*3f390*/  LDL.LU R18, [R1+0x138] ;  /* 0x0001380001127983 */ /* 0x001f280000300800 */
[----:B------:R-:W4:Y:S04]  /*3f3a0*/  LDL.LU R19, [R1+0x13c] ;  /* 0x00013c0001137983 */ /* 0x000f280000300800 */
[----:B----4-:R0:W-:Y:S04]  /*3f3b0*/  STL.64 [R1+0x1f20], R18 ;  /* 0x001f201201007387 */ /* 0x0101e80000100a00 */
[----:B--2---:R-:W2:Y:S04]  /*3f3c0*/  LDL.LU R16, [R1+0xf0] ;  /* 0x0000f00001107983 */ /* 0x004ea80000300800 */
[----:B------:R-:W2:Y:S04]  /*3f3d0*/  LDL.LU R17, [R1+0xf4] ;  /* 0x0000f40001117983 */ /* 0x000ea80000300800 */
[----:B0-----:R-:W2:Y:S04]  /*3f3e0*/  LDL.LU R18, [R1+0xf8] ;  /* 0x0000f80001127983 */ /* 0x001ea80000300800 */
[----:B------:R-:W2:Y:S04]  /*3f3f0*/  LDL.LU R19, [R1+0xfc] ;  /* 0x0000fc0001137983 */ /* 0x000ea80000300800 */
        /* <DEDUP_REMOVED lines=8> */
[----:B-1----:R0:W-:Y:S04]  /*3f480*/  STL [R1+0x1d6c], R12 ;  /* 0x001d6c0c01007387 */ /* 0x0021e80000100800 */
[----:B------:R1:W-:Y:S04]  /*3f490*/  STL [R1+0x1d68], R13 ;  /* 0x001d680d01007387 */ /* 0x0003e80000100800 */
[----:B------:R3:W-:Y:S04]  /*3f4a0*/  STL [R1+0x1d64], R14 ;  /* 0x001d640e01007387 */ /* 0x0007e80000100800 */
[----:B------:R3:W-:Y:S04]  /*3f4b0*/  STL [R1+0x1d60], R15 ;  /* 0x001d600f01007387 */ /* 0x0007e80000100800 */
[----:B0-----:R-:W2:Y:S04]  /*3f4c0*/  LDL.LU R12, [R1+0xd0] ;  /* 0x0000d000010c7983 */ /* 0x001ea80000300800 */
[----:B-1----:R-:W2:Y:S04]  /*3f4d0*/  LDL.LU R13, [R1+0xd4] ;  /* 0x0000d400010d7983 */ /* 0x002ea80000300800 */
[----:B---3--:R-:W2:Y:S04]  /*3f4e0*/  LDL.LU R14, [R1+0xd8] ;  /* 0x0000d800010e7983 */ /* 0x008ea80000300800 */
[----:B------:R-:W2:Y:S02]  /*3f4f0*/  LDL.LU R15, [R1+0xdc] ;  /* 0x0000dc00010f7983 */ /* 0x000ea40000300800 */
[----:B--2---:R-:W-:-:S15]  /*3f500*/  HMMA.16816.F32.BF16 R4, R8, R6, R12 ;  /* 0x000000060804723c */ /* 0x004fde000004180c */
[----:B------:R-:W-:-:S09]  /*3f510*/  NOP ;  /* 0x0000000000007918 */ /* 0x000fd20000000000 */
[----:B------:R-:W-:Y:S02]  /*3f520*/  IMAD.MOV.U32 R13, RZ, RZ, R6 ;  /* 0x000000ffff0d7224 */ /* 0x000fe400078e0006 */
[----:B------:R-:W-:Y:S02]  /*3f530*/  IMAD.MOV.U32 R12, RZ, RZ, R7 ;  /* 0x000000ffff0c7224 */ /* 0x000fe400078e0007 */
[----:B------:R-:W2:Y:S01]  /*3f540*/  LDL.LU.64 R6, [R1+0x1f28] ;  /* 0x001f280001067983 */ /* 0x000ea20000300a00 */
[----:B------:R-:W-:Y:S02]  /*3f550*/  IMAD.MOV.U32 R15, RZ, RZ, R4 ;  /* 0x000000ffff0f7224 */ /* 0x000fe400078e0004 */
[----:B------:R-:W-:-:S03]  /*3f560*/  IMAD.MOV.U32 R14, RZ, RZ, R5 ;  /* 0x000000ffff0e7224 */ /* 0x000fc600078e0005 */
[----:B------:R-:W-:Y:S01]  /*3f570*/  STL [R1+0x1ecc], R15 ;  /* 0x001ecc0f01007387 */ /* 0x000fe20000100800 */
[----:B--2---:R-:W-:-:S15]  /*3f580*/  HMMA.16816.F32.BF16 R16, R8, R6, R16 ;  /* 0x000000060810723c */ /* 0x004fde0000041810 */
[----:B------:R-:W-:-:S09]  /*3f590*/  NOP ;  /* 0x0000000000007918 */ /* 0x000fd20000000000 */
[----:B------:R-:W-:Y:S02]  /*3f5a0*/  IMAD.MOV.U32 R6, RZ, RZ, R18 ;  /* 0x000000ffff067224 */ /* 0x000fe400078e0012 */
[----:B------:R-:W-:Y:S02]  /*3f5b0*/  IMAD.MOV.U32 R7, RZ, RZ, R19 ;  /* 0x000000ffff077224 */ /* 0x000fe400078e0013 */
[----:B------:R-:W-:Y:S02]  /*3f5c0*/  IMAD.MOV.U32 R4, RZ, RZ, R16 ;  /* 0x000000ffff047224 */ /* 0x000fe400078e0010 */
[----:B------:R-:W-:Y:S01]  /*3f5d0*/  IMAD.MOV.U32 R5, RZ, RZ, R17 ;  /* 0x000000ffff057224 */ /* 0x000fe200078e0011 */
[----:B------:R-:W4:Y:S04]  /*3f5e0*/  LDL.LU.64 R18, [R1+0x1f20] ;  /* 0x001f200001127983 */ /* 0x000f280000300a00 */
[----:B------:R-:W-:Y:S04]  /*3f5f0*/  STL.64 [R1+0x1ed8], R6 ;  /* 0x001ed80601007387 */ /* 0x000fe80000100a00 */
[----:B------:R0:W-:Y:S04]  /*3f600*/  STL.64 [R1+0x1ed0], R4 ;  /* 0x001ed00401007387 */ /* 0x0001e80000100a00 */
[----:B0-----:R-:W2:Y:S04]  /*3f610*/  LDL.LU R4, [R1+0x1e0] ;  /* 0x0001e00001047983 */ /* 0x001ea80000300800 */
[----:B------:R-:W2:Y:S04]  /*3f620*/  LDL.LU R5, [R1+0x1e4] ;  /* 0x0001e40001057983 */ /* 0x000ea80000300800 */
[----:B------:R-:W3:Y:S04]  /*3f630*/  LDL.LU R6, [R1+0x1e8] ;  /* 0x0001e80001067983 */ /* 0x000ee80000300800 */
[----:B------:R-:W3:Y:S01]  /*3f640*/  LDL.LU R7, [R1+0x1ec] ;  /* 0x0001ec0001077983 */ /* 0x000ee20000300800 */
[----:B----4-:R-:W-:Y:S03]  /*3f650*/  HMMA.16816.F32.BF16 R16, R8, R18, R24 ;  /* 0x000000120810723c */ /* 0x010fe60000041818 */
[----:B---3--:R-:W-:Y:S04]  /*3f660*/  STL.64 [R1+0x1ee8], R6 ;  /* 0x001ee80601007387 */ /* 0x008fe80000100a00 */
[----:B--2---:R0:W-:Y:S04]  /*3f670*/  STL.64 [R1+0x1ee0], R4 ;  /* 0x001ee00401007387 */ /* 0x0041e80000100a00 */
[----:B0-----:R-:W2:Y:S04]  /*3f680*/  LDL.LU R4, [R1+0x1b0] ;  /* 0x0001b00001047983 */ /* 0x001ea80000300800 */
[----:B------:R-:W2:Y:S04]  /*3f690*/  LDL.LU R5, [R1+0x1b4] ;  /* 0x0001b40001057983 */ /* 0x000ea80000300800 */
[----:B------:R-:W2:Y:S04]  /*3f6a0*/  LDL.LU R6, [R1+0x1b8] ;  /* 0x0001b80001067983 */ /* 0x000ea80000300800 */
[----:B------:R-:W2:Y:S04]  /*3f6b0*/  LDL.LU R7, [R1+0x1bc] ;  /* 0x0001bc0001077983 */ /* 0x000ea80000300800 */
[----:B------:R-:W3:Y:S01]  /*3f6c0*/  LDL.LU.64 R26, [R1+0x1f18] ;  /* 0x001f1800011a7983 */ /* 0x000ee20000300a00 */
[----:B------:R-:W-:-:S02]  /*3f6d0*/  IMAD.MOV.U32 R28, RZ, RZ, R18 ;  /* 0x000000ffff1c7224 */ /* 0x000fc400078e0012 */
[----:B------:R-:W-:Y:S02]  /*3f6e0*/  IMAD.MOV.U32 R3, RZ, RZ, R19 ;  /* 0x000000ffff037224 */ /* 0x000fe400078e0013 */
[----:B------:R-:W-:Y:S02]  /*3f6f0*/  IMAD.MOV.U32 R15, RZ, RZ, R16 ;  /* 0x000000ffff0f7224 */ /* 0x000fe400078e0010 */
[----:B------:R-:W-:Y:S01]  /*3f700*/  IMAD.MOV.U32 R29, RZ, RZ, R17 ;  /* 0x000000ffff1d7224 */ /* 0x000fe200078e0011 */
[----:B------:R-:W4:Y:S04]  /*3f710*/  LDL.LU.64 R18, [R1+0x1f10] ;  /* 0x001f100001127983 */ /* 0x000f280000300a00 */
[----:B------:R-:W4:Y:S01]  /*3f720*/  LDL.LU.64 R16, [R1+0x1f08] ;  /* 0x001f080001107983 */ /* 0x000f220000300a00 */
[----:B---3--:R-:W-:Y:S03]  /*3f730*/  HMMA.16816.F32.BF16 R24, R8, R26, R20 ;  /* 0x0000001a0818723c */ /* 0x008fe60000041814 */
[----:B------:R-:W4:-:S15]  /*3f740*/  LDL.LU.64 R22, [R1+0x1f00] ;  /* 0x001f000001167983 */ /* 0x000f1e0000300a00 */
[----:B------:R-:W-:-:S05]  /*3f750*/  NOP ;  /* 0x0000000000007918 */ /* 0x000fca0000000000 */
[----:B------:R0:W-:Y:S04]  /*3f760*/  STL.64 [R1+0x1db8], R26 ;  /* 0x001db81a01007387 */ /* 0x0001e80000100a00 */
[----:B------:R-:W-:Y:S04]  /*3f770*/  STL.64 [R1+0x1db0], R24 ;  /* 0x001db01801007387 */ /* 0x000fe80000100a00 */
[----:B0-----:R-:W3:Y:S04]  /*3f780*/  LDL.LU R26, [R1+0x208] ;  /* 0x00020800011a7983 */ /* 0x001ee80000300800 */
[----:B------:R-:W3:Y:S01]  /*3f790*/  LDL.LU R27, [R1+0x20c] ;  /* 0x00020c00011b7983 */ /* 0x000ee20000300800 */
[----:B----4-:R-:W-:Y:S03]  /*3f7a0*/  HMMA.16816.F32.BF16 R20, R8, R22, R16 ;  /* 0x000000160814723c */ /* 0x010fe60000041810 */
[----:B------:R-:W2:-:S15]  /*3f7b0*/  LDL.LU.64 R18, [R1+0x1ef8] ;  /* 0x001ef80001127983 */ /* 0x000e9e0000300a00 */
[----:B------:R-:W-:-:S05]  /*3f7c0*/  NOP ;  /* 0x0000000000007918 */ /* 0x000fca0000000000 */
[----:B------:R-:W-:Y:S04]  /*3f7d0*/  STL.64 [R1+0x1da8], R22 ;  /* 0x001da81601007387 */ /* 0x000fe80000100a00 */
[----:B------:R0:W-:Y:S04]  /*3f7e0*/  STL.64 [R1+0x1da0], R20 ;  /* 0x001da01401007387 */ /* 0x0001e80000100a00 */
[----:B0-----:R-:W3:Y:S01]  /*3f7f0*/  LDL.LU R20, [R1+0x1d0] ;  /* 0x0001d00001147983 */ /* 0x001ee20000300800 */
[----:B------:R-:W-:-:S03]  /*3f800*/  IMAD.MOV.U32 R21, RZ, RZ, R2 ;  /* 0x000000ffff157224 */ /* 0x000fc600078e0002 */
[----:B------:R-:W4:Y:S04]  /*3f810*/  LDL.LU R2, [R1+0x1ef0] ;  /* 0x001ef00001027983 */ /* 0x000f280000300800 */
[----:B------:R-:W3:Y:S04]  /*3f820*/  LDL.LU R22, [R1+0x1d8] ;  /* 0x0001d80001167983 */ /* 0x000ee80000300800 */
[----:B------:R-:W3:Y:S01]  /*3f830*/  LDL.LU R23, [R1+0x1dc] ;  /* 0x0001dc0001177983 */ /* 0x000ee20000300800 */
[----:B--2---:R-:W-:Y:S03]  /*3f840*/  HMMA.16816.F32.BF16 R16, R8, R18, R4 ;  /* 0x000000120810723c */ /* 0x004fe60000041804 */
[----:B------:R-:W2:Y:S04]  /*3f850*/  LDL.LU.64 R6, [R1+0x1ee8] ;  /* 0x001ee80001067983 */ /* 0x000ea80000300a00 */
[----:B------:R-:W2:-:S15]  /*3f860*/  LDL.LU.64 R4, [R1+0x1ee0] ;  /* 0x001ee00001047983 */ /* 0x000e9e0000300a00 */
[----:B------:R-:W-:-:S01]  /*3f870*/  NOP ;  /* 0x0000000000007918 */ /* 0x000fc20000000000 */
[----:B------:R0:W-:Y:S04]  /*3f880*/  STL.64 [R1+0x1d98], R18 ;  /* 0x001d981201007387 */ /* 0x0001e80000100a00 */
[----:B------:R2:W-:Y:S04]  /*3f890*/  STL.64 [R1+0x1d90], R16 ;  /* 0x001d901001007387 */ /* 0x0005e80000100a00 */
[----:B0-----:R-:W2:Y:S01]  /*3f8a0*/  LDL.LU R18, [R1+0x1f8] ;  /* 0x0001f80001127983 */ /* 0x001ea20000300800 */
[----:B----4-:R-:W-:-:S07]  /*3f8b0*/  IMAD.MOV.U32 R19, RZ, RZ, R2 ;  /* 0x000000ffff137224 */ /* 0x010fce00078e0002 */
[C---:B--2---:R-:W-:Y:S01]  /*3f8c0*/  HMMA.16816.F32.BF16 R16, R8.reuse, R18, R4 ;  /* 0x000000120810723c */ /* 0x044fe20000041804 */
[----:B------:R-:W2:Y:S04]  /*3f8d0*/  LDL.LU.64 R6, [R1+0x1ed8] ;  /* 0x001ed80001067983 */ /* 0x000ea80000300a00 */
[----:B------:R-:W4:Y:S01]  /*3f8e0*/  LDL.LU.64 R4, [R1+0x1ed0] ;  /* 0x001ed00001047983 */ /* 0x000f220000300a00 */
[----:B---3--:R-:W-:-:S15]  /*3f8f0*/  HMMA.16816.F32.BF16 R8, R8, R26, R20 ;  /* 0x0000001a0808723c */ /* 0x008fde0000041814 */
[----:B------:R-:W-:-:S02]  /*3f900*/  NOP ;  /* 0x0000000000007918 */ /* 0x000fc40000000000 */
[----:B------:R-:W-:Y:S04]  /*3f910*/  STL.64 [R1+0x60], R16 ;  /* 0x0000601001007387 */ /* 0x000fe80000100a00 */
[----:B------:R-:W3:Y:S04]  /*3f920*/  LDL.LU R20, [R1+0x2c0] ;  /* 0x0002c00001147983 */ /* 0x000ee80000300800 */
[----:B------:R-:W3:Y:S04]  /*3f930*/  LDL.LU R21, [R1+0x2c4] ;  /* 0x0002c40001157983 */ /* 0x000ee80000300800 */
[----:B---3--:R0:W-:Y:S04]  /*3f940*/  STL.64 [R1+0x1dc0], R20 ;  /* 0x001dc01401007387 */ /* 0x0081e80000100a00 */
[----:B------:R-:W3:Y:S04]  /*3f950*/  LDL.LU R24, [R1+0x2b0] ;  /* 0x0002b00001187983 */ /* 0x000ee80000300800 */
[----:B------:R-:W3:Y:S01]  /*3f960*/  LDL.LU R25, [R1+0x2b4] ;  /* 0x0002b40001197983 */ /* 0x000ee20000300800 */
[----:B------:R-:W-:-:S02]  /*3f970*/  IMAD.MOV.U32 R22, RZ, RZ, R28 ;  /* 0x000000ffff167224 */ /* 0x000fc400078e001c */
[----:B------:R-:W-:Y:S02]  /*3f980*/  IMAD.MOV.U32 R23, RZ, RZ, R3 ;  /* 0x000000ffff177224 */ /* 0x000fe400078e0003 */
[----:B0-----:R-:W-:Y:S02]  /*3f990*/  IMAD.MOV.U32 R20, RZ, RZ, R15 ;  /* 0x000000ffff147224 */ /* 0x001fe400078e000f */
[----:B------:R-:W-:Y:S01]  /*3f9a0*/  IMAD.MOV.U32 R21, RZ, RZ, R29 ;  /* 0x000000ffff157224 */ /* 0x000fe200078e001d */
[----:B---3--:R0:W-:Y:S04]  /*3f9b0*/  STL.64 [R1+0x1dc8], R24 ;  /* 0x001dc81801007387 */ /* 0x0081e80000100a00 */
[----:B------:R-:W3:Y:S04]  /*3f9c0*/  LDL.LU R15, [R1+0x1ecc] ;  /* 0x001ecc00010f7983 */ /* 0x000ee80000300800 */
[----:B------:R-:W3:Y:S04]  /*3f9d0*/  LDL.LU R29, [R1+0x1ec8] ;  /* 0x001ec800011d7983 */ /* 0x000ee80000300800 */
[----:B------:R-:W3:Y:S04]  /*3f9e0*/  LDL.LU R28, [R1+0x1ec4] ;  /* 0x001ec400011c7983 */ /* 0x000ee80000300800 */
[----:B------:R-:W3:Y:S04]  /*3f9f0*/  LDL.LU R3, [R1+0x1ec0] ;  /* 0x001ec00001037983 */ /* 0x000ee80000300800 */
[----:B------:R-:W-:Y:S04]  /*3fa00*/  STL.64 [R1+0x1dd8], R22 ;  /* 0x001dd81601007387 */ /* 0x000fe80000100a00 */
[----:B------:R-:W-:Y:S04]  /*3fa10*/  STL.64 [R1+0x1dd0], R20 ;  /* 0x001dd01401007387 */ /* 0x000fe80000100a00 */
[----:B0-----:R-:W2:Y:S04]  /*3fa20*/  LDL.LU R24, [R1+0x2a0] ;  /* 0x0002a00001187983 */ /* 0x001ea80000300800 */
[----:B------:R-:W2:Y:S04]  /*3fa30*/  LDL.LU R25, [R1+0x2a4] ;  /* 0x0002a40001197983 */ /* 0x000ea80000300800 */
[----:B--2---:R0:W-:Y:S04]  /*3fa40*/  STL.64 [R1+0x1de0], R24 ;  /* 0x001de01801007387 */ /* 0x0041e80000100a00 */
[----:B0-----:R-:W2:Y:S04]  /*3fa50*/  LDL.LU R24, [R1+0x290] ;  /* 0x0002900001187983 */ /* 0x001ea80000300800 */
[----:B------:R-:W2:Y:S01]  /*3fa60*/  LDL.LU R25, [R1+0x294] ;  /* 0x0002940001197983 */ /* 0x000ea20000300800 */
[----:B----4-:R-:W-:-:S02]  /*3fa70*/  IMAD.MOV.U32 R20, RZ, RZ, R4 ;  /* 0x000000ffff147224 */ /* 0x010fc400078e0004 */
[----:B------:R-:W-:Y:S02]  /*3fa80*/  IMAD.MOV.U32 R21, RZ, RZ, R5 ;  /* 0x000000ffff157224 */ /* 0x000fe400078e0005 */
[----:B------:R-:W-:Y:S02]  /*3fa90*/  IMAD.MOV.U32 R22, RZ, RZ, R6 ;  /* 0x000000ffff167224 */ /* 0x000fe400078e0006 */
[----:B------:R-:W-:Y:S01]  /*3faa0*/  IMAD.MOV.U32 R23, RZ, RZ, R7 ;  /* 0x000000ffff177224 */ /* 0x000fe200078e0007 */
[----:B--2---:R0:W-:Y:S04]  /*3fab0*/  STL.64 [R1+0x1df8], R24 ;  /* 0x001df81801007387 */ /* 0x0041e80000100a00 */
[----:B------:R-:W2:Y:S04]  /*3fac0*/  LDL.LU R4, [R1+0x1ebc] ;  /* 0x001ebc0001047983 */ /* 0x000ea80000300800 */
[----:B------:R-:W4:Y:S04]  /*3fad0*/  LDL.LU R5, [R1+0x1eb8] ;  /* 0x001eb80001057983 */ /* 0x000f280000300800 */
[----:B------:R-:W2:Y:S04]  /*3fae0*/  LDL.LU R6, [R1+0x1eb4] ;  /* 0x001eb40001067983 */ /* 0x000ea80000300800 */
[----:B------:R-:W4:Y:S04]  /*3faf0*/  LDL.LU R7, [R1+0x1eb0] ;  /* 0x001eb00001077983 */ /* 0x000f280000300800 */
[----:B0-----:R-:W3:Y:S04]  /*3fb00*/  LDL.LU R24, [R1+0x280] ;  /* 0x0002800001187983 */ /* 0x001ee80000300800 */
[----:B------:R-:W3:Y:S04]  /*3fb10*/  LDL.LU R25, [R1+0x284] ;  /* 0x0002840001197983 */ /* 0x000ee80000300800 */
[----:B---3--:R0:W-:Y:S04]  /*3fb20*/  STL.64 [R1+0x1e10], R24 ;  /* 0x001e101801007387 */ /* 0x0081e80000100a00 */
[----:B------:R1:W-:Y:S04]  /*3fb30*/  STL.64 [R1+0x1df0], R22 ;  /* 0x001df01601007387 */ /* 0x0003e80000100a00 */
[----:B------:R-:W-:Y:S04]  /*3fb40*/  STL.64 [R1+0x1de8], R20 ;  /* 0x001de81401007387 */ /* 0x000fe80000100a00 */
[----:B0-----:R-:W3:Y:S04]  /*3fb50*/  LDL.LU R24, [R1+0x270] ;  /* 0x0002700001187983 */ /* 0x001ee80000300800 */
[----:B------:R-:W3:Y:S01]  /*3fb60*/  LDL.LU R25, [R1+0x274] ;  /* 0x0002740001197983 */ /* 0x000ee20000300800 */
[----:B-1----:R-:W-:-:S02]  /*3fb70*/  IMAD.MOV.U32 R22, RZ, RZ, R13 ;  /* 0x000000ffff167224 */ /* 0x002fc400078e000d */
[----:B------:R-:W-:Y:S01]  /*3fb80*/  IMAD.MOV.U32 R23, RZ, RZ, R12 ;  /* 0x000000ffff177224 */ /* 0x000fe200078e000c */
[----:B---3--:R0:W-:Y:S04]  /*3fb90*/  STL.64 [R1+0x1e28], R24 ;  /* 0x001e281801007387 */ /* 0x0081e80000100a00 */
[----:B0-----:R-:W3:Y:S04]  /*3fba0*/  LDL.LU R24, [R1+0x260] ;  /* 0x0002600001187983 */ /* 0x001ee80000300800 */
[----:B------:R-:W3:Y:S01]  /*3fbb0*/  LDL.LU R25, [R1+0x264] ;  /* 0x0002640001197983 */ /* 0x000ee20000300800 */
[----:B------:R-:W-:-:S02]  /*3fbc0*/  IMAD.MOV.U32 R20, RZ, RZ, R15 ;  /* 0x000000ffff147224 */ /* 0x000fc400078e000f */
[----:B------:R-:W-:Y:S01]  /*3fbd0*/  IMAD.MOV.U32 R21, RZ, RZ, R14 ;  /* 0x000000ffff157224 */ /* 0x000fe200078e000e */
[----:B---3--:R-:W-:Y:S04]  /*3fbe0*/  STL.64 [R1+0x1e40], R24 ;  /* 0x001e401801007387 */ /* 0x008fe80000100a00 */
[----:B------:R-:W-:Y:S04]  /*3fbf0*/  STL.64 [R1+0x1e08], R22 ;  /* 0x001e081601007387 */ /* 0x000fe80000100a00 */
[----:B------:R4:W-:Y:S02]  /*3fc00*/  STL.64 [R1+0x1e00], R20 ;  /* 0x001e001401007387 */ /* 0x0009e40000100a00 */
[----:B----4-:R-:W-:-:S02]  /*3fc10*/  IMAD.MOV.U32 R20, RZ, RZ, R7 ;  /* 0x000000ffff147224 */ /* 0x010fc400078e0007 */
[----:B--2---:R-:W-:Y:S01]  /*3fc20*/  IMAD.MOV.U32 R21, RZ, RZ, R6 ;  /* 0x000000ffff157224 */ /* 0x004fe200078e0006 */
[----:B------:R-:W2:Y:S04]  /*3fc30*/  LDL.LU R7, [R1+0x1eac] ;  /* 0x001eac0001077983 */ /* 0x000ea80000300800 */
[----:B------:R-:W3:Y:S01]  /*3fc40*/  LDL.LU R6, [R1+0x1ea8] ;  /* 0x001ea80001067983 */ /* 0x000ee20000300800 */
[----:B------:R-:W-:Y:S02]  /*3fc50*/  IMAD.MOV.U32 R22, RZ, RZ, R5 ;  /* 0x000000ffff167224 */ /* 0x000fe400078e0005 */
[----:B------:R-:W-:Y:S01]  /*3fc60*/  IMAD.MOV.U32 R23, RZ, RZ, R4 ;  /* 0x000000ffff177224 */ /* 0x000fe200078e0004 */
[----:B------:R-:W4:Y:S04]  /*3fc70*/  LDL.LU R5, [R1+0x1ea4] ;  /* 0x001ea40001057983 */ /* 0x000f280000300800 */
[----:B------:R-:W2:Y:S04]  /*3fc80*/  LDL.LU R4, [R1+0x1ea0] ;  /* 0x001ea00001047983 */ /* 0x000ea80000300800 */
[----:B------:R-:W3:Y:S04]  /*3fc90*/  LDL.LU R24, [R1+0x250] ;  /* 0x0002500001187983 */ /* 0x000ee80000300800 */
[----:B------:R-:W3:Y:S04]  /*3fca0*/  LDL.LU R25, [R1+0x254] ;  /* 0x0002540001197983 */ /* 0x000ee80000300800 */
[----:B------:R-:W4:Y:S04]  /*3fcb0*/  LDL.LU R12, [R1+0x230] ;  /* 0x00023000010c7983 */ /* 0x000f280000300800 */
[----:B------:R-:W4:Y:S04]  /*3fcc0*/  LDL.LU R13, [R1+0x234] ;  /* 0x00023400010d7983 */ /* 0x000f280000300800 */
[----:B----4-:R-:W-:Y:S04]  /*3fcd0*/  STL.64 [R1+0x1e70], R12 ;  /* 0x001e700c01007387 */ /* 0x010fe80000100a00 */
[----:B---3--:R0:W-:Y:S04]  /*3fce0*/  STL.64 [R1+0x1e48], R24 ;  /* 0x001e481801007387 */ /* 0x0081e80000100a00 */
[----:B0-----:R-:W3:Y:S04]  /*3fcf0*/  LDL.LU R24, [R1+0x240] ;  /* 0x0002400001187983 */ /* 0x001ee80000300800 */
[----:B------:R-:W3:Y:S04]  /*3fd00*/  LDL.LU R25, [R1+0x244] ;  /* 0x0002440001197983 */ /* 0x000ee80000300800 */
[----:B------:R-:W4:Y:S04]  /*3fd10*/  LDL.LU R16, [R1+0x210] ;  /* 0x0002100001107983 */ /* 0x000f280000300800 */
[----:B------:R-:W4:Y:S04]  /*3fd20*/  LDL.LU R17, [R1+0x214] ;  /* 0x0002140001117983 */ /* 0x000f280000300800 */
[----:B------:R-:W2:Y:S04]  /*3fd30*/  LDL.LU R12, [R1+0x170] ;  /* 0x00017000010c7983 */ /* 0x000ea80000300800 */
[----:B------:R-:W2:Y:S04]  /*3fd40*/  LDL.LU R13, [R1+0x174] ;  /* 0x00017400010d7983 */ /* 0x000ea80000300800 */
[----:B------:R-:W3:Y:S04]  /*3fd50*/  LDL.LU R14, [R1+0x178] ;  /* 0x00017800010e7983 */ /* 0x000ee80000300800 */
[----:B------:R-:W3:Y:S04]  /*3fd60*/  LDL.LU R15, [R1+0x17c] ;  /* 0x00017c00010f7983 */ /* 0x000ee80000300800 */
[----:B---3--:R-:W-:Y:S04]  /*3fd70*/  STL.64 [R1+0x1e88], R14 ;  /* 0x001e880e01007387 */ /* 0x008fe80000100a00 */
[----:B--2---:R0:W-:Y:S04]  /*3fd80*/  STL.64 [R1+0x1e80], R12 ;  /* 0x001e800c01007387 */ /* 0x0041e80000100a00 */
[----:B0-----:R-:W4:Y:S04]  /*3fd90*/  LDL.LU R12, [R1+0x1a0] ;  /* 0x0001a000010c7983 */ /* 0x001f280000300800 */
[----:B------:R-:W4:Y:S04]  /*3fda0*/  LDL.LU R13, [R1+0x1a4] ;  /* 0x0001a400010d7983 */ /* 0x000f280000300800 */
[----:B------:R-:W4:Y:S04]  /*3fdb0*/  LDL.LU R14, [R1+0x1a8] ;  /* 0x0001a800010e7983 */ /* 0x000f280000300800 */
[----:B------:R-:W4:Y:S04]  /*3fdc0*/  LDL.LU R15, [R1+0x1ac] ;  /* 0x0001ac00010f7983 */ /* 0x000f280000300800 */
[----:B------:R0:W-:Y:S04]  /*3fdd0*/  STL.64 [R1+0x1e60], R24 ;  /* 0x001e601801007387 */ /* 0x0001e80000100a00 */
[----:B0-----:R-:W2:Y:S04]  /*3fde0*/  LDL.LU R24, [R1+0x140] ;  /* 0x0001400001187983 */ /* 0x001ea80000300800 */
[----:B------:R-:W2:Y:S04]  /*3fdf0*/  LDL.LU R25, [R1+0x144] ;  /* 0x0001440001197983 */ /* 0x000ea80000300800 */
[----:B------:R-:W2:Y:S04]  /*3fe00*/  LDL.LU R26, [R1+0x148] ;  /* 0x00014800011a7983 */ /* 0x000ea80000300800 */
[----:B------:R-:W2:Y:S04]  /*3fe10*/  LDL.LU R27, [R1+0x14c] ;  /* 0x00014c00011b7983 */ /* 0x000ea80000300800 */
[----:B------:R-:W-:Y:S04]  /*3fe20*/  STL.64 [R1+0x1e20], R22 ;  /* 0x001e201601007387 */ /* 0x000fe80000100a00 */
[----:B------:R0:W-:Y:S04]  /*3fe30*/  STL.64 [R1+0x1e18], R20 ;  /* 0x001e181401007387 */ /* 0x0001e80000100a00 */
[----:B0-----:R-:W3:Y:S04]  /*3fe40*/  LDL.LU R20, [R1+0x40] ;  /* 0x0000400001147983 */ /* 0x001ee80000300800 */
[----:B------:R-:W3:Y:S04]  /*3fe50*/  LDL.LU R21, [R1+0x44] ;  /* 0x0000440001157983 */ /* 0x000ee80000300800 */
[----:B------:R-:W4:Y:S04]  /*3fe60*/  LDL.LU R22, [R1+0x48] ;  /* 0x0000480001167983 */ /* 0x000f280000300800 */
[----:B------:R-:W4:Y:S04]  /*3fe70*/  LDL.LU R23, [R1+0x4c] ;  /* 0x00004c0001177983 */ /* 0x000f280000300800 */
[----:B----4-:R-:W-:Y:S04]  /*3fe80*/  STL.64 [R1+0x1e38], R22 ;  /* 0x001e381601007387 */ /* 0x010fe80000100a00 */
[----:B---3--:R0:W-:Y:S02]  /*3fe90*/  STL.64 [R1+0x1e30], R20 ;  /* 0x001e301401007387 */ /* 0x0081e40000100a00 */
[----:B0-----:R-:W-:-:S02]  /*3fea0*/  IMAD.MOV.U32 R20, RZ, RZ, R4 ;  /* 0x000000ffff147224 */ /* 0x001fc400078e0004 */
[----:B------:R-:W-:Y:S01]  /*3feb0*/  IMAD.MOV.U32 R21, RZ, RZ, R5 ;  /* 0x000000ffff157224 */ /* 0x000fe200078e0005 */
[----:B------:R-:W3:Y:S04]  /*3fec0*/  LDL.LU R4, [R1+0x1e9c] ;  /* 0x001e9c0001047983 */ /* 0x000ee80000300800 */
[----:B------:R-:W3:Y:S01]  /*3fed0*/  LDL.LU R5, [R1+0x1e98] ;  /* 0x001e980001057983 */ /* 0x000ee20000300800 */
[----:B------:R-:W-:Y:S02]  /*3fee0*/  IMAD.MOV.U32 R22, RZ, RZ, R6 ;  /* 0x000000ffff167224 */ /* 0x000fe400078e0006 */
[----:B------:R-:W-:Y:S01]  /*3fef0*/  IMAD.MOV.U32 R23, RZ, RZ, R7 ;  /* 0x000000ffff177224 */ /* 0x000fe200078e0007 */
[----:B------:R-:W3:Y:S04]  /*3ff00*/  LDL.LU R6, [R1+0x1e94] ;  /* 0x001e940001067983 */ /* 0x000ee80000300800 */
[----:B------:R-:W3:Y:S04]  /*3ff10*/  LDL.LU R7, [R1+0x1e90] ;  /* 0x001e900001077983 */ /* 0x000ee80000300800 */
[----:B------:R-:W-:Y:S04]  /*3ff20*/  STL.64 [R1+0x1e58], R22 ;  /* 0x001e581601007387 */ /* 0x000fe80000100a00 */
[----:B------:R0:W-:Y:S01]  /*3ff30*/  STL.64 [R1+0x1e50], R20 ;  /* 0x001e501401007387 */ /* 0x0001e20000100a00 */
[----:B------:R-:W-:-:S02]  /*3ff40*/  IMAD.MOV.U32 R2, RZ, RZ, R18 ;  /* 0x000000ffff027224 */ /* 0x000fc400078e0012 */
[----:B------:R-:W-:Y:S01]  /*3ff50*/  IMAD.MOV.U32 R0, RZ, RZ, R19 ;  /* 0x000000ffff007224 */ /* 0x000fe200078e0013 */
[----:B0-----:R-:W4:Y:S04]  /*3ff60*/  LDL.LU R20, [R1+0x110] ;  /* 0x0001100001147983 */ /* 0x001f280000300800 */
[----:B------:R-:W4:Y:S04]  /*3ff70*/  LDL.LU R21, [R1+0x114] ;  /* 0x0001140001157983 */ /* 0x000f280000300800 */
[----:B------:R-:W4:Y:S04]  /*3ff80*/  LDL.LU R22, [R1+0x118] ;  /* 0x0001180001167983 */ /* 0x000f280000300800 */
[----:B------:R-:W4:Y:S04]  /*3ff90*/  LDL.LU R23, [R1+0x11c] ;  /* 0x00011c0001177983 */ /* 0x000f280000300800 */
[----:B------:R-:W-:Y:S04]  /*3ffa0*/  STL.64 [R1+0x1d88], R10 ;  /* 0x001d880a01007387 */ /* 0x000fe80000100a00 */
[----:B------:R0:W-:Y:S04]  /*3ffb0*/  STL.64 [R1+0x1d80], R8 ;  /* 0x001d800801007387 */ /* 0x0001e80000100a00 */
[----:B0-----:R-:W2:Y:S04]  /*3ffc0*/  LDL.LU R8, [R1+0x220] ;  /* 0x0002200001087983 */ /* 0x001ea80000300800 */
[----:B------:R-:W2:Y:S01]  /*3ffd0*/  LDL.LU R9, [R1+0x224] ;  /* 0x0002240001097983 */ /* 0x000ea20000300800 */
[----:B---3--:R-:W-:Y:S03]  /*3ffe0*/  HMMA.16816.F32.BF16 R16, R4, R16, R12 ;  /* 0x000000100410723c */ /* 0x008fe6000004180c */
[----:B------:R-:W2:Y:S04]  /*3fff0*/  LDL.LU.64 R14, [R1+0x1e88] ;  /* 0x001e8800010e7983 */ /* 0x000ea80000300a00 */
[----:B------:R-:W2:-:S15]  /*40000*/  LDL.LU.64 R12, [R1+0x1e80] ;  /* 0x001e8000010c7983 */ /* 0x000e9e0000300a00 */
[----:B------:R-:W-:-:S01]  /*40010*/  NOP ;  /* 0x0000000000007918 */ /* 0x000fc20000000000 */
[----:B------:R0:W-:Y:S04]  /*40020*/  STL.64 [R1+0x70], R16 ;  /* 0x0000701001007387 */ /* 0x0001e80000100a00 */
[----:B------:R-:W-:Y:S04]  /*40030*/  STL.64 [R1+0x78], R18 ;  /* 0x0000781201007387 */ /* 0x000fe80000100a00 */
[----:B0-----:R-:W3:Y:S01]  /*40040*/  LDL.LU R16, [R1+0x2d0] ;  /* 0x0002d00001107983 */ /* 0x001ee20000300800 */
[----:B------:R-:W-:-:S03]  /*40050*/  IMAD.MOV.U32 R17, RZ, RZ, R3 ;  /* 0x000000ffff117224 */ /* 0x000fc600078e0003 */
[----:B------:R-:W3:Y:S01]  /*40060*/  LDL.LU R3, [R1+0x1e78] ;  /* 0x001e780001037983 */ /* 0x000ee20000300800 */
[----:B--2---:R-:W-:Y:S03]  /*40070*/  HMMA.16816.F32.BF16 R8, R4, R8, R12 ;  /* 0x000000080408723c */ /* 0x004fe6000004180c */
[----:B------:R-:W2:-:S15]  /*40080*/  LDL.LU.64 R12, [R1+0x1e70] ;  /* 0x001e7000010c7983 */ /* 0x000e9e0000300a00 */
[----:B------:R-:W-:-:S05]  /*40090*/  NOP ;  /* 0x0000000000007918 */ /* 0x000fca0000000000 */
[----:B------:R0:W-:Y:S04]  /*400a0*/  STL.64 [R1+0x80], R8 ;  /* 0x0000800801007387 */ /* 0x0001e80000100a00 */
[----:B------:R-:W-:Y:S01]  /*400b0*/  STL.64 [R1+0x88], R10 ;  /* 0x0000880a01007387 */ /* 0x000fe20000100a00 */
[----:B0-----:R-:W-:Y:S02]  /*400c0*/  IMAD.MOV.U32 R8, RZ, RZ, R28 ;  /* 0x000000ffff087224 */ /* 0x001fe400078e001c */
[----:B------:R-:W-:Y:S01]  /*400d0*/  IMAD.MOV.U32 R9, RZ, RZ, R29 ;  /* 0x000000ffff097224 */ /* 0x000fe200078e001d */
[----:B------:R-:W3:Y:S04]  /*400e0*/  LDL.LU R28, [R1+0x1e6c] ;  /* 0x001e6c00011c7983 */ /* 0x000ee80000300800 */
[----:B------:R-:W3:Y:S01]  /*400f0*/  LDL.LU R29, [R1+0x1e68] ;  /* 0x001e6800011d7983 */ /* 0x000ee20000300800 */
[----:B--2---:R-:W-:-:S15]  /*40100*/  HMMA.16816.F32.BF16 R24, R4, R12, R24 ;  /* 0x0000000c0418723c */ /* 0x004fde0000041818 */
[----:B------:R-:W-:-:S09]  /*40110*/  NOP ;  /* 0x0000000000007918 */ /* 0x000fd20000000000 */
[----:B------:R-:W-:Y:S02]  /*40120*/  IMAD.MOV.U32 R12, RZ, RZ, R24 ;  /* 0x000000ffff0c7224 */ /* 0x000fe400078e0018 */
[----:B------:R-:W-:Y:S02]  /*40130*/  IMAD.MOV.U32 R13, RZ, RZ, R25 ;  /* 0x000000ffff0d7224 */ /* 0x000fe400078e0019 */
[----:B------:R-:W4:Y:S01]  /*40140*/  LDL.LU.64 R24, [R1+0x1e60] ;  /* 0x001e600001187983 */ /* 0x000f220000300a00 */
[----:B------:R-:W-:Y:S02]  /*40150*/  IMAD.MOV.U32 R14, RZ, RZ, R26 ;  /* 0x000000ffff0e7224 */ /* 0x000fe400078e001a */
[----:B------:R-:W-:-:S05]  /*40160*/  IMAD.MOV.U32 R15, RZ, RZ, R27 ;  /* 0x000000ffff0f7224 */ /* 0x000fca00078e001b */
[----:B------:R-:W-:Y:S04]  /*40170*/  STL [R1+0x1d7c], R15 ;  /* 0x001d7c0f01007387 */ /* 0x000fe80000100800 */
[----:B------:R-:W-:Y:S04]  /*40180*/  STL [R1+0x1d78], R14 ;  /* 0x001d780e01007387 */ /* 0x000fe80000100800 */
[----:B------:R-:W-:Y:S04]  /*40190*/  STL [R1+0x1d74], R13 ;  /* 0x001d740d01007387 */ /* 0x000fe80000100800 */
[----:B------:R0:W-:Y:S04]  /*401a0*/  STL [R1+0x1d70], R12 ;  /* 0x001d700c01007387 */ /* 0x0001e80000100800 */
[----:B0-----:R-:W2:Y:S01]  /*401b0*/  LDL.LU R12, [R1+0xc0] ;  /* 0x0000c000010c7983 */ /* 0x001ea20000300800 */
[----:B----4-:R-:W-:Y:S03]  /*401c0*/  HMMA.16816.F32.BF16 R24, R4, R24, R20 ;  /* 0x000000180418723c */ /* 0x010fe60000041814 */
[----:B------:R-:W4:Y:S04]  /*401d0*/  LDL.LU.64 R22, [R1+0x1e58] ;  /* 0x001e580001167983 */ /* 0x000f280000300a00 */
[----:B------:R-:W4:-:S15]  /*401e0*/  LDL.LU.64 R20, [R1+0x1e50] ;  /* 0x001e500001147983 */ /* 0x000f1e0000300a00 */
[----:B------:R-:W-:-:S01]  /*401f0*/  NOP ;  /* 0x0000000000007918 */ /* 0x000fc20000000000 */
[----:B------:R0:W-:Y:S04]  /*40200*/  STL.64 [R1+0xe0], R24 ;  /* 0x0000e01801007387 */ /* 0x0001e80000100a00 */
[----:B------:R2:W-:Y:S04]  /*40210*/  STL.64 [R1+0xe8], R26 ;  /* 0x0000e81a01007387 */ /* 0x0005e80000100a00 */
[----:B0-----:R-:W2:Y:S01]  /*40220*/  LDL.LU.64 R24, [R1+0x1e48] ;  /* 0x001e480001187983 */ /* 0x001ea20000300a00 */
[----:B---3--:R-:W-:Y:S02]  /*40230*/  IMAD.MOV.U32 R13, RZ, RZ, R29 ;  /* 0x000000ffff0d7224 */ /* 0x008fe400078e001d */
[----:B------:R-:W-:-:S02]  /*40240*/  IMAD.MOV.U32 R14, RZ, RZ, R28 ;  /* 0x000000ffff0e7224 */ /* 0x000fc400078e001c */
[----:B------:R-:W-:-:S07]  /*40250*/  IMAD.MOV.U32 R15, RZ, RZ, R3 ;  /* 0x000000ffff0f7224 */ /* 0x000fce00078e0003 */
[----:B--2---:R-:W-:-:S15]  /*40260*/  HMMA.16816.F32.BF16 R24, R4, R24, R12 ;  /* 0x000000180418723c */ /* 0x004fde000004180c */
[----:B------:R-:W-:-:S09]  /*40270*/  NOP ;  /* 0x0000000000007918 */ /* 0x000fd20000000000 */
[----:B------:R-:W-:Y:S02]  /*40280*/  IMAD.MOV.U32 R15, RZ, RZ, R24 ;  /* 0x000000ffff0f7224 */ /* 0x000fe400078e0018 */
[----:B------:R-:W-:Y:S02]  /*40290*/  IMAD.MOV.U32 R14, RZ, RZ, R25 ;  /* 0x000000ffff0e7224 */ /* 0x000fe400078e0019 */
[----:B------:R-:W4:Y:S01]  /*402a0*/  LDL.LU.64 R24, [R1+0x1e40] ;  /* 0x001e400001187983 */ /* 0x000f220000300a00 */
[----:B------:R-:W-:Y:S02]  /*402b0*/  IMAD.MOV.U32 R13, RZ, RZ, R26 ;  /* 0x000000ffff0d7224 */ /* 0x000fe400078e001a */
[----:B------:R-:W-:Y:S02]  /*402c0*/  IMAD.MOV.U32 R12, RZ, RZ, R27 ;  /* 0x000000ffff0c7224 */ /* 0x000fe400078e001b */
[----:B----4-:R-:W-:Y:S01]  /*402d0*/  HMMA.16816.F32.BF16 R24, R4, R24, R20 ;  /* 0x000000180418723c */ /* 0x010fe20000041814 */
        /* <DEDUP_REMOVED lines=10> */
[----:B------:R0:W-:Y:S01]  /*40380*/  STL [R1+0xb0], R24 ;  /* 0x0000b01801007387 */ /* 0x0001e20000100800 */
[----:B------:R-:W-:-:S03]  /*40390*/  IMAD.MOV.U32 R29, RZ, RZ, R25 ;  /* 0x000000ffff1d7224 */ /* 0x000fc600078e0019 */
[----:B0-----:R-:W2:Y:S01]  /*403a0*/  LDL.LU.64 R24, [R1+0x1e10] ;  /* 0x001e100001187983 */ /* 0x001ea20000300a00 */
[----:B------:R-:W-:Y:S02]  /*403b0*/  IMAD.MOV.U32 R28, RZ, RZ, R26 ;  /* 0x000000ffff1c7224 */ /* 0x000fe400078e001a */
[----:B------:R-:W-:Y:S02]  /*403c0*/  IMAD.MOV.U32 R3, RZ, RZ, R27 ;  /* 0x000000ffff037224 */ /* 0x000fe400078e001b */
        /* <DEDUP_REMOVED lines=22> */
[----:B------:R-:W2:-:S15]  /*40530*/  LDL.LU.64 R20, [R1+0x1dc0] ;  /* 0x001dc00001147983 */ /* 0x000e9e0000300a00 */
[----:B------:R-:W-:-:S06]  /*40540*/  NOP ;  /* 0x0000000000007918 */ /* 0x000fcc0000000000 */
[----:B------:R-:W-:Y:S04]  /*40550*/  STL.64 [R1+0x20], R24 ;  /* 0x0000201801007387 */ /* 0x000fe80000100a00 */
[----:B------:R0:W-:Y:S04]  /*40560*/  STL.64 [R1+0x28], R26 ;  /* 0x0000281a01007387 */ /* 0x0001e80000100a00 */
[----:B0-----:R-:W2:Y:S04]  /*40570*/  LDL.LU.64 R26, [R1+0x1db8] ;  /* 0x001db800011a7983 */ /* 0x001ea80000300a00 */
[----:B------:R-:W2:Y:S04]  /*40580*/  LDL.LU.64 R24, [R1+0x1db0] ;  /* 0x001db00001187983 */ /* 0x000ea80000300a00 */
[----:B------:R-:W3:Y:S01]  /*40590*/  LDL.LU.64 R22, [R1+0x1da8] ;  /* 0x001da80001167983 */ /* 0x000ee20000300a00 */
[----:B--2---:R-:W-:Y:S03]  /*405a0*/  HMMA.16816.F32.BF16 R24, R4, R20, R24 ;  /* 0x000000140418723c */ /* 0x004fe60000041818 */
[----:B------:R-:W3:-:S15]  /*405b0*/  LDL.LU.64 R20, [R1+0x1da0] ;  /* 0x001da00001147983 */ /* 0x000ede0000300a00 */
[----:B------:R-:W-:-:S05]  /*405c0*/  NOP ;  /* 0x0000000000007918 */ /* 0x000fca0000000000 */
[----:B------:R0:W-:Y:S04]  /*405d0*/  STL.64 [R1+0x120], R24 ;  /* 0x0001201801007387 */ /* 0x0001e80000100a00 */
[----:B------:R-:W-:Y:S04]  /*405e0*/  STL.64 [R1+0x128], R26 ;  /* 0x0001281a01007387 */ /* 0x000fe80000100a00 */
[----:B0-----:R-:W2:Y:S04]  /*405f0*/  LDL.LU R24, [R1+0x300] ;  /* 0x0003000001187983 */ /* 0x001ea80000300800 */
[----:B------:R-:W2:Y:S04]  /*40600*/  LDL.LU R25, [R1+0x304] ;  /* 0x0003040001197983 */ /* 0x000ea80000300800 */
[----:B------:R-:W4:Y:S01]  /*40610*/  LDL.LU.64 R18, [R1+0x1d98] ;  /* 0x001d980001127983 */ /* 0x000f220000300a00 */
[----:B---3--:R-:W-:Y:S03]  /*40620*/  HMMA.16816.F32.BF16 R20, R4, R16, R20 ;  /* 0x000000100414723c */ /* 0x008fe60000041814 */
[----:B------:R-:W4:-:S15]  /*40630*/  LDL.LU.64 R16, [R1+0x1d90] ;  /* 0x001d900001107983 */ /* 0x000f1e0000300a00 */
[----:B------:R-:W-:-:S05]  /*40640*/  NOP ;  /* 0x0000000000007918 */ /* 0x000fca0000000000 */
[----:B------:R0:W-:Y:S04]  /*40650*/  STL.64 [R1+0x110], R20 ;  /* 0x0001101401007387 */ /* 0x0001e80000100a00 */
[----:B------:R-:W-:Y:S04]  /*40660*/  STL.64 [R1+0x118], R22 ;  /* 0x0001181601007387 */ /* 0x000fe80000100a00 */
[----:B0-----:R-:W3:Y:S04]  /*40670*/  LDL.LU R20, [R1+0x2f0] ;  /* 0x0002f00001147983 */ /* 0x001ee80000300800 */
[----:B------:R-:W3:Y:S04]  /*40680*/  LDL.LU R21, [R1+0x2f4] ;  /* 0x0002f40001157983 */ /* 0x000ee80000300800 */
[----:B------:R-:W2:Y:S01]  /*40690*/  LDL.LU.64 R10, [R1+0x1d88] ;  /* 0x001d8800010a7983 */ /* 0x000ea20000300a00 */
[----:B----4-:R-:W-:Y:S03]  /*406a0*/  HMMA.16816.F32.BF16 R16, R4, R8, R16 ;  /* 0x000000080410723c */ /* 0x010fe60000041810 */
[----:B------:R-:W2:-:S15]  /*406b0*/  LDL.LU.64 R8, [R1+0x1d80] ;  /* 0x001d800001087983 */ /* 0x000e9e0000300a00 */
[----:B------:R-:W-:-:S05]  /*406c0*/  NOP ;  /* 0x0000000000007918 */ /* 0x000fca0000000000 */
[----:B------:R0:W-:Y:S04]  /*406d0*/  STL.64 [R1+0x10], R16 ;  /* 0x0000101001007387 */ /* 0x0001e80000100a00 */
[----:B------:R1:W-:Y:S04]  /*406e0*/  STL.64 [R1+0x18], R18 ;  /* 0x0000181201007387 */ /* 0x0003e80000100a00 */
[----:B0-----:R-:W3:Y:S04]  /*406f0*/  LDL.LU R16, [R1+0x60] ;  /* 0x0000600001107983 */ /* 0x001ee80000300800 */
[----:B------:R-:W3:Y:S01]  /*40700*/  LDL.LU R17, [R1+0x64] ;  /* 0x0000640001117983 */ /* 0x000ee20000300800 */
[----:B-1----:R-:W-:-:S02]  /*40710*/  IMAD.MOV.U32 R18, RZ, RZ, R2 ;  /* 0x000000ffff127224 */ /* 0x002fc400078e0002 */
[----:B------:R-:W-:Y:S01]  /*40720*/  IMAD.MOV.U32 R19, RZ, RZ, R0 ;  /* 0x000000ffff137224 */ /* 0x000fe200078e0000 */
[C---:B--2---:R-:W-:Y:S06]  /*40730*/  HMMA.16816.F32.BF16 R24, R4.reuse, R24, R8 ;  /* 0x000000180418723c */ /* 0x044fec0000041808 */
[----:B---3--:R-:W-:-:S15]  /*40740*/  HMMA.16816.F32.BF16 R20, R4, R20, R16 ;  /* 0x000000140414723c */ /* 0x008fde0000041810 */
[----:B------:R-:W-:-:S08]  /*40750*/  NOP ;  /* 0x0000000000007918 */ /* 0x000fd00000000000 */
[----:B------:R-:W-:Y:S04]  /*40760*/  STL.64 [R1], R20 ;  /* 0x0000001401007387 */ /* 0x000fe80000100a00 */
[----:B------:R-:W2:Y:S04]  /*40770*/  LDL.LU R10, [R1+0x288] ;  /* 0x00028800010a7983 */ /* 0x000ea80000300800 */
[----:B------:R-:W2:Y:S04]  /*40780*/  LDL.LU R11, [R1+0x28c] ;  /* 0x00028c00010b7983 */ /* 0x000ea80000300800 */
[----:B--2---:R0:W-:Y:S04]  /*40790*/  STL.64 [R1+0x1cf0], R10 ;  /* 0x001cf00a01007387 */ /* 0x0041e80000100a00 */
[----:B0-----:R-:W2:Y:S04]  /*407a0*/  LDL.LU R10, [R1+0x268] ;  /* 0x00026800010a7983 */ /* 0x001ea80000300800 */
[----:B------:R-:W2:Y:S04]  /*407b0*/  LDL.LU R11, [R1+0x26c] ;  /* 0x00026c00010b7983 */ /* 0x000ea80000300800 */
[----:B--2---:R0:W-:Y:S04]  /*407c0*/  STL.64 [R1+0x1d00], R10 ;  /* 0x001d000a01007387 */ /* 0x0041e80000100a00 */
[----:B0-----:R-:W2:Y:S04]  /*407d0*/  LDL.LU R10, [R1+0x258] ;  /* 0x00025800010a7983 */ /* 0x001ea80000300800 */
[----:B------:R-:W2:Y:S04]  /*407e0*/  LDL.LU R11, [R1+0x25c] ;  /* 0x00025c00010b7983 */ /* 0x000ea80000300800 */
[----:B--2---:R0:W-:Y:S04]  /*407f0*/  STL.64 [R1+0x1d18], R10 ;  /* 0x001d180a01007387 */ /* 0x0041e80000100a00 */
[----:B0-----:R-:W2:Y:S04]  /*40800*/  LDL.LU R10, [R1+0x248] ;  /* 0x00024800010a7983 */ /* 0x001ea80000300800 */
[----:B------:R-:W2:Y:S04]  /*40810*/  LDL.LU R11, [R1+0x24c] ;  /* 0x00024c00010b7983 */ /* 0x000ea80000300800 */
[----:B--2---:R-:W-:Y:S04]  /*40820*/  STL.64 [R1+0x1d30], R10 ;  /* 0x001d300a01007387 */ /* 0x004fe80000100a00 */
[----:B------:R-:W2:Y:S04]  /*40830*/  LDL R7, [R1+0x51c] ;  /* 0x00051c0001077983 */ /* 0x000ea80000100800 */
[----:B--2---:R0:W-:Y:S04]  /*40840*/  STL [R1+0x1cf8], R7 ;  /* 0x001cf80701007387 */ /* 0x0041e80000100800 */
[----:B------:R-:W2:Y:S04]  /*40850*/  LDL.LU R4, [R1+0xc0] ;  /* 0x0000c00001047983 */ /* 0x000ea80000300800 */
[----:B------:R-:W2:Y:S04]  /*40860*/  LDL.LU R5, [R1+0xc4] ;  /* 0x0000c40001057983 */ /* 0x000ea80000300800 */
[----:B------:R-:W3:Y:S04]  /*40870*/  LDL.LU R6, [R1+0xc8] ;  /* 0x0000c80001067983 */ /* 0x000ee80000300800 */
[----:B0-----:R-:W3:Y:S04]  /*40880*/  LDL.LU R7, [R1+0xcc] ;  /* 0x0000cc0001077983 */ /* 0x001ee80000300800 */
[----:B------:R-:W4:Y:S04]  /*40890*/  LDL.LU R18, [R1+0x228] ;  /* 0x0002280001127983 */ /* 0x000f280000300800 */
[----:B------:R-:W4:Y:S01]  /*408a0*/  LDL.LU R19, [R1+0x22c] ;  /* 0x00022c0001137983 */ /* 0x000f220000300800 */
[----:B------:R-:W-:-:S02]  /*408b0*/  IMAD.MOV.U32 R2, RZ, RZ, R22 ;  /* 0x000000ffff027224 */ /* 0x000fc400078e0016 */
[----:B------:R-:W-:Y:S01]  /*408c0*/  IMAD.MOV.U32 R0, RZ, RZ, R23 ;  /* 0x000000ffff007224 */ /* 0x000fe200078e0017 */
[----:B----4-:R0:W-:Y:S04]  /*408d0*/  STL.64 [R1+0x1d58], R18 ;  /* 0x001d581201007387 */ /* 0x0101e80000100a00 */
[----:B------:R-:W4:Y:S04]  /*408e0*/  LDL.LU R22, [R1+0x218] ;  /* 0x0002180001167983 */ /* 0x000f280000300800 */
[----:B------:R-:W4:Y:S04]  /*408f0*/  LDL.LU R23, [R1+0x21c] ;  /* 0x00021c0001177983 */ /* 0x000f280000300800 */
[----:B------:R-:W4:Y:S04]  /*40900*/  LDL.LU R16, [R1+0x70] ;  /* 0x0000700001107983 */ /* 0x000f280000300800 */
[----:B------:R-:W4:Y:S04]  /*40910*/  LDL.LU R17, [R1+0x74] ;  /* 0x0000740001117983 */ /* 0x000f280000300800 */
[----:B0-----:R-:W4:Y:S04]  /*40920*/  LDL.LU R18, [R1+0x78] ;  /* 0x0000780001127983 */ /* 0x001f280000300800 */
[----:B------:R-:W4:Y:S04]  /*40930*/  LDL.LU R19, [R1+0x7c] ;  /* 0x00007c0001137983 */ /* 0x000f280000300800 */
[----:B------:R-:W2:Y:S04]  /*40940*/  LDL.LU R10, [R1+0x238] ;  /* 0x00023800010a7983 */ /* 0x000ea80000300800 */
[----:B------:R-:W2:Y:S04]  /*40950*/  LDL.LU R11, [R1+0x23c] ;  /* 0x00023c00010b7983 */ /* 0x000ea80000300800 */
[----:B--2---:R0:W-:Y:S04]  /*40960*/  STL.64 [R1+0x1d50], R10 ;  /* 0x001d500a01007387 */ /* 0x0041e80000100a00 */
[----:B------:R-:W2:Y:S04]  /*40970*/  LDL.LU R8, [R1+0x80] ;  /* 0x0000800001087983 */ /* 0x000ea80000300800 */
[----:B------:R-:W2:Y:S04]  /*40980*/  LDL.LU R9, [R1+0x84] ;  /* 0x0000840001097983 */ /* 0x000ea80000300800 */
[----:B0-----:R-:W2:Y:S04]  /*40990*/  LDL.LU R10, [R1+0x88] ;  /* 0x00008800010a7983 */ /* 0x001ea80000300800 */
[----:B------:R-:W2:Y:S04]  /*409a0*/  LDL.LU R11, [R1+0x8c] ;  /* 0x00008c00010b7983 */ /* 0x000ea80000300800 */
[----:B---3--:R0:W-:Y:S04]  /*409b0*/  STL.64 [R1+0x1d10], R6 ;  /* 0x001d100601007387 */ /* 0x0081e80000100a00 */
[----:B------:R1:W-:Y:S01]  /*409c0*/  STL.64 [R1+0x1d08], R4 ;  /* 0x001d080401007387 */ /* 0x0003e20000100a00 */
[----:B0-----:R-:W-:-:S02]  /*409d0*/  IMAD.MOV.U32 R6, RZ, RZ, R13 ;  /* 0x000000ffff067224 */ /* 0x001fc400078e000d */
[----:B-1----:R-:W-:Y:S02]  /*409e0*/  IMAD.MOV.U32 R4, RZ, RZ, R15 ;  /* 0x000000ffff047224 */ /* 0x002fe400078e000f */
[----:B------:R-:W-:Y:S01]  /*409f0*/  IMAD.MOV.U32 R7, RZ, RZ, R12 ;  /* 0x000000ffff077224 */ /* 0x000fe200078e000c */
[----:B------:R-:W3:Y:S01]  /*40a00*/  LDL.LU R15, [R1+0x1d7c] ;  /* 0x001d7c00010f7983 */ /* 0x000ee20000300800 */
[----:B------:R-:W-:-:S03]  /*40a10*/  IMAD.MOV.U32 R5, RZ, RZ, R14 ;  /* 0x000000ffff057224 */ /* 0x000fc600078e000e */
[----:B------:R-:W4:Y:S04]  /*40a20*/  LDL.LU R14, [R1+0x1d78] ;  /* 0x001d7800010e7983 */ /* 0x000f280000300800 */
[----:B------:R-:W2:Y:S04]  /*40a30*/  LDL.LU R13, [R1+0x1d74] ;  /* 0x001d7400010d7983 */ /* 0x000ea80000300800 */
[----:B------:R-:W3:Y:S04]  /*40a40*/  LDL.LU R12, [R1+0x1d70] ;  /* 0x001d7000010c7983 */ /* 0x000ee80000300800 */
[----:B------:R-:W-:Y:S04]  /*40a50*/  STL.64 [R1+0x1d28], R6 ;  /* 0x001d280601007387 */ /* 0x000fe80000100a00 */
[----:B------:R0:W-:Y:S04]  /*40a60*/  STL.64 [R1+0x1d20], R4 ;  /* 0x001d200401007387 */ /* 0x0001e80000100a00 */
[----:B0-----:R-:W4:Y:S04]  /*40a70*/  LDL.LU R4, [R1+0xe0] ;  /* 0x0000e00001047983 */ /* 0x001f280000300800 */
[----:B------:R-:W4:Y:S04]  /*40a80*/  LDL.LU R5, [R1+0xe4] ;  /* 0x0000e40001057983 */ /* 0x000f280000300800 */
[----:B------:R-:W2:Y:S04]  /*40a90*/  LDL.LU R6, [R1+0xe8] ;  /* 0x0000e80001067983 */ /* 0x000ea80000300800 */
[----:B------:R-:W2:Y:S04]  /*40aa0*/  LDL.LU R7, [R1+0xec] ;  /* 0x0000ec0001077983 */ /* 0x000ea80000300800 */
[----:B--2---:R-:W-:Y:S04]  /*40ab0*/  STL.64 [R1+0x1d40], R6 ;  /* 0x001d400601007387 */ /* 0x004fe80000100a00 */
[----:B----4-:R3:W-:Y:S02]  /*40ac0*/  STL.64 [R1+0x1d38], R4 ;  /* 0x001d380401007387 */ /* 0x0107e40000100a00 */
[----:B---3--:R-:W-:-:S02]  /*40ad0*/  IMAD.MOV.U32 R4, RZ, RZ, R12 ;  /* 0x000000ffff047224 */ /* 0x008fc400078e000c */
[----:B------:R-:W-:Y:S01]  /*40ae0*/  IMAD.MOV.U32 R5, RZ, RZ, R13 ;  /* 0x000000ffff057224 */ /* 0x000fe200078e000d */
[----:B------:R-:W2:Y:S04]  /*40af0*/  LDL.LU R12, [R1+0x1d6c] ;  /* 0x001d6c00010c7983 */ /* 0x000ea80000300800 */
[----:B------:R-:W2:Y:S01]  /*40b00*/  LDL.LU R13, [R1+0x1d68] ;  /* 0x001d6800010d7983 */ /* 0x000ea20000300800 */
[----:B------:R-:W-:Y:S02]  /*40b10*/  IMAD.MOV.U32 R6, RZ, RZ, R14 ;  /* 0x000000ffff067224 */ /* 0x000fe400078e000e */
[----:B------:R-:W-:Y:S01]  /*40b20*/  IMAD.MOV.U32 R7, RZ, RZ, R15 ;  /* 0x000000ffff077224 */ /* 0x000fe200078e000f */
[----:B------:R-:W2:Y:S04]  /*40b30*/  LDL.LU R14, [R1+0x1d64] ;  /* 0x001d6400010e7983 */ /* 0x000ea80000300800 */
[----:B------:R-:W2:Y:S04]  /*40b40*/  LDL.LU R15, [R1+0x1d60] ;  /* 0x001d6000010f7983 */ /* 0x000ea80000300800 */
[----:B------:R-:W-:Y:S04]  /*40b50*/  STL.64 [R1+0x1c50], R26 ;  /* 0x001c501a01007387 */ /* 0x000fe80000100a00 */
[----:B------:R0:W-:Y:S04]  /*40b60*/  STL.64 [R1+0x1c48], R24 ;  /* 0x001c481801007387 */ /* 0x0001e80000100a00 */
[----:B0-----:R-:W3:Y:S04]  /*40b70*/  LDL.LU R24, [R1+0xa0] ;  /* 0x0000a00001187983 */ /* 0x001ee80000300800 */
[----:B------:R-:W3:Y:S04]  /*40b80*/  LDL.LU R25, [R1+0xa4] ;  /* 0x0000a40001197983 */ /* 0x000ee80000300800 */
[----:B------:R-:W3:Y:S04]  /*40b90*/  LDL.LU R26, [R1+0xa8] ;  /* 0x0000a800011a7983 */ /* 0x000ee80000300800 */
[----:B------:R-:W3:Y:S01]  /*40ba0*/  LDL.LU R27, [R1+0xac] ;  /* 0x0000ac00011b7983 */ /* 0x000ee20000300800 */
[----:B--2---:R-:W-:Y:S03]  /*40bb0*/  HMMA.16816.F32.BF16 R20, R12, R22, R16 ;  /* 0x000000160c14723c */ /* 0x004fe60000041810 */
[----:B------:R-:W2:-:S15]  /*40bc0*/  LDL.LU.64 R18, [R1+0x1d58] ;  /* 0x001d580001127983 */ /* 0x000e9e0000300a00 */
[----:B------:R-:W-:-:S05]  /*40bd0*/  NOP ;  /* 0x0000000000007918 */ /* 0x000fca0000000000 */
[----:B------:R0:W-:Y:S04]  /*40be0*/  STL.64 [R1+0x1c60], R22 ;  /* 0x001c601601007387 */ /* 0x0001e80000100a00 */
[----:B------:R-:W-:Y:S04]  /*40bf0*/  STL.64 [R1+0x1c58], R20 ;  /* 0x001c581401007387 */ /* 0x000fe80000100a00 */
[----:B0-----:R-:W4:Y:S04]  /*40c00*/  LDL.LU R22, [R1+0x278] ;  /* 0x0002780001167983 */ /* 0x001f280000300800 */
[----:B------:R-:W4:Y:S01]  /*40c10*/  LDL.LU R23, [R1+0x27c] ;  /* 0x00027c0001177983 */ /* 0x000f220000300800 */
[----:B--2---:R-:W-:Y:S03]  /*40c20*/  HMMA.16816.F32.BF16 R16, R12, R18, R8 ;  /* 0x000000120c10723c */ /* 0x004fe60000041808 */
[----:B------:R-:W2:-:S15]  /*40c30*/  LDL.LU.64 R10, [R1+0x1d50] ;  /* 0x001d5000010a7983 */ /* 0x000e9e0000300a00 */
[----:B------:R-:W-:-:S05]  /*40c40*/  NOP ;  /* 0x0000000000007918 */ /* 0x000fca0000000000 */
[----:B------:R0:W-:Y:S04]  /*40c50*/  STL [R1+0x1c44], R16 ;  /* 0x001c441001007387 */ /* 0x0001e80000100800 */
[----:B------:R1:W-:Y:S04]  /*40c60*/  STL [R1+0x1c40], R17 ;  /* 0x001c401101007387 */ /* 0x0003e80000100800 */
[----:B------:R-:W-:Y:S04]  /*40c70*/  STL [R1+0x1c3c], R18 ;  /* 0x001c3c1201007387 */ /* 0x000fe80000100800 */
[----:B------:R-:W-:Y:S04]  /*40c80*/  STL [R1+0x1c38], R19 ;  /* 0x001c381301007387 */ /* 0x000fe80000100800 */
[----:B0-----:R-:W4:Y:S01]  /*40c90*/  LDL.LU R16, [R1+0xb0] ;  /* 0x0000b00001107983 */ /* 0x001f220000300800 */
[----:B-1----:R-:W-:-:S03]  /*40ca0*/  IMAD.MOV.U32 R17, RZ, RZ, R29 ;  /* 0x000000ffff117224 */ /* 0x002fc600078e001d */
[----:B------:R-:W3:Y:S01]  /*40cb0*/  LDL.LU R29, [R1+0x1d48] ;  /* 0x001d4800011d7983 */ /* 0x000ee20000300800 */
[----:B--2---:R-:W-:Y:S03]  /*40cc0*/  HMMA.16816.F32.BF16 R8, R12, R10, R4 ;  /* 0x0000000a0c08723c */ /* 0x004fe60000041804 */
[----:B------:R-:W2:Y:S04]  /*40cd0*/  LDL.LU.64 R6, [R1+0x1d40] ;  /* 0x001d400001067983 */ /* 0x000ea80000300a00 */
[----:B------:R-:W2:-:S15]  /*40ce0*/  LDL.LU.64 R4, [R1+0x1d38] ;  /* 0x001d380001047983 */ /* 0x000e9e0000300a00 */
[----:B------:R-:W-:-:S01]  /*40cf0*/  NOP ;  /* 0x0000000000007918 */ /* 0x000fc20000000000 */
[----:B------:R-:W-:Y:S04]  /*40d00*/  STL.64 [R1+0x30], R8 ;  /* 0x0000300801007387 */ /* 0x000fe80000100a00 */
[----:B------:R0:W-:Y:S04]  /*40d10*/  STL.64 [R1+0x38], R10 ;  /* 0x0000380a01007387 */ /* 0x0001e80000100a00 */
[----:B0-----:R-:W2:Y:S02]  /*40d20*/  LDL.LU.64 R10, [R1+0x1d30] ;  /* 0x001d3000010a7983 */ /* 0x001ea40000300a00 */
[----:B--2---:R-:W-:Y:S02]  /*40d30*/  HMMA.16816.F32.BF16 R8, R12, R10, R4 ;  /* 0x0000000a0c08723c */ /* 0x004fe40000041804 */
[----:B------:R-:W2:Y:S04]  /*40d40*/  LDL.LU.64 R6, [R1+0x1d28] ;  /* 0x001d280001067983 */ /* 0x000ea80000300a00 */
[----:B------:R-:W2:-:S15]  /*40d50*/  LDL.LU.64 R4, [R1+0x1d20] ;  /* 0x001d200001047983 */ /* 0x000e9e0000300a00 */
[----:B------:R-:W-:-:S02]  /*40d60*/  NOP ;  /* 0x0000000000007918 */ /* 0x000fc40000000000 */
        /* <DEDUP_REMOVED lines=11> */
[----:B------:R-:W2:-:S15]  /*40e20*/  LDL.LU R7, [R1+0x1cf8] ;  /* 0x001cf80001077983 */ /* 0x000e9e0000300800 */
[----:B------:R-:W-:-:S06]  /*40e30*/  NOP ;  /* 0x0000000000007918 */ /* 0x000fcc0000000000 */
[----:B------:R-:W-:Y:S04]  /*40e40*/  STL.64 [R1+0x70], R8 ;  /* 0x0000700801007387 */ /* 0x000fe80000100a00 */
[----:B------:R0:W-:Y:S04]  /*40e50*/  STL.64 [R1+0x78], R10 ;  /* 0x0000780a01007387 */ /* 0x0001e80000100a00 */
[----:B0-----:R-:W2:Y:S01]  /*40e60*/  LDL.LU.64 R10, [R1+0x1cf0] ;  /* 0x001cf000010a7983 */ /* 0x001ea20000300a00 */
[----:B------:R-:W-:Y:S02]  /*40e70*/  IMAD.MOV.U32 R18, RZ, RZ, R28 ;  /* 0x000000ffff127224 */ /* 0x000fe400078e001c */
[----:B------:R-:W-:-:S07]  /*40e80*/  IMAD.MOV.U32 R19, RZ, RZ, R3 ;  /* 0x000000ffff137224 */ /* 0x000fce00078e0003 */
[----:B----4-:R-:W-:Y:S06]  /*40e90*/  HMMA.16816.F32.BF16 R16, R12, R22, R16 ;  /* 0x000000160c10723c */ /* 0x010fec0000041810 */
[----:B------:R-:W-:Y:S04]  /*40ea0*/  STL.64 [R1+0x1ce8], R14 ;  /* 0x001ce80e01007387 */ /* 0x000fe80000100a00 */
[----:B---3--:R-:W-:-:S13]  /*40eb0*/  LDSM.16.M88.4 R20, [R29+UR5+0x80] ;  /* 0x000080051d14783b */ /* 0x008fda0008000200 */
[----:B------:R-:W-:Y:S04]  /*40ec0*/  STL.64 [R1+0x80], R16 ;  /* 0x0000801001007387 */ /* 0x000fe80000100a00 */
[----:B------:R-:W-:Y:S04]  /*40ed0*/  STL.64 [R1+0x88], R18 ;  /* 0x0000881201007387 */ /* 0x000fe80000100a00 */
[----:B------:R-:W-:Y:S01]  /*40ee0*/  STL.64 [R1+0x1ce0], R12 ;  /* 0x001ce00c01007387 */ /* 0x000fe20000100a00 */
[----:B--2---:R-:W-:Y:S03]  /*40ef0*/  HMMA.16816.F32.BF16 R8, R12, R10, R24 ;  /* 0x0000000a0c08723c */ /* 0x004fe60000041818 */
[----:B------:R-:W-:-:S15]  /*40f00*/  LDSM.16.M88.4 R12, [R29+UR5+0x2080] ;  /* 0x002080051d0c783b */ /* 0x000fde0008000200 */
[----:B------:R-:W-:-:S05]  /*40f10*/  NOP ;  /* 0x0000000000007918 */ /* 0x000fca0000000000 */
[----:B------:R-:W-:Y:S04]  /*40f20*/  STL.64 [R1+0x90], R8 ;  /* 0x0000900801007387 */ /* 0x000fe80000100a00 */
[----:B------:R-:W-:Y:S04]  /*40f30*/  STL.64 [R1+0x98], R10 ;  /* 0x0000980a01007387 */ /* 0x000fe80000100a00 */
[----:B------:R-:W0:Y:S04]  /*40f40*/  LDSM.16.MT88.4 R8, [R7+0x10800] ;  /* 0x010800000708783b */ /* 0x000e280000004200 */
[----:B------:R-:W-:Y:S04]  /*40f50*/  STL [R1+0x1ca0], R7 ;  /* 0x001ca00701007387 */ /* 0x000fe80000100800 */
[----:B------:R-:W1:Y:S04]  /*40f60*/  LDSM.16.M88.4 R4, [R29+UR5+0x1080] ;  /* 0x001080051d04783b */ /* 0x000e680008000200 */
[----:B0-----:R-:W-:Y:S04]  /*40f70*/  STL.64 [R1+0x1c70], R10 ;  /* 0x001c700a01007387 */ /* 0x001fe80000100a00 */
[----:B------:R-:W-:Y:S04]  /*40f80*/  STL.64 [R1+0x1c68], R8 ;  /* 0x001c680801007387 */ /* 0x000fe80000100a00 */
[----:B------:R-:W-:Y:S01]  /*40f90*/  STL.64 [R1+0x138], R22 ;  /* 0x0001381601007387 */ /* 0x000fe20000100a00 */
[----:B-1----:R-:W-:-:S03]  /*40fa0*/  IMAD.MOV.U32 R18, RZ, RZ, R4 ;  /* 0x000000ffff127224 */ /* 0x002fc600078e0004 */
[----:B------:R-:W-:Y:S01]  /*40fb0*/  STL.64 [R1+0x148], R6 ;  /* 0x0001480601007387 */ /* 0x000fe20000100a00 */
[----:B------:R-:W-:-:S03]  /*40fc0*/  IMAD.MOV.U32 R3, RZ, RZ, R5 ;  /* 0x000000ffff037224 */ /* 0x000fc600078e0005 */
[----:B------:R-:W0:Y:S04]  /*40fd0*/  LDSM.16.M88.4 R4, [R29+UR5+0x4080] ;  /* 0x004080051d04783b */ /* 0x000e280008000200 */
[----:B------:R-:W1:Y:S04]  /*40fe0*/  LDSM.16.M88.4 R8, [R29+UR5+0x3080] ;  /* 0x003080051d08783b */ /* 0x000e680008000200 */
[----:B------:R-:W-:Y:S04]  /*40ff0*/  STL.64 [R1+0x150], R12 ;  /* 0x0001500c01007387 */ /* 0x000fe80000100a00 */
[----:B------:R-:W-:Y:S04]  /*41000*/  STL.64 [R1+0x158], R14 ;  /* 0x0001580e01007387 */ /* 0x000fe80000100a00 */
[----:B------:R-:W-:Y:S04]  /*41010*/  LDSM.16.M88.4 R12, [R29+UR5+0x7080] ;  /* 0x007080051d0c783b */ /* 0x000fe80008000200 */
[----:B0-----:R-:W-:Y:S04]  /*41020*/  STL.64 [R1+0x170], R4 ;  /* 0x0001700401007387 */ /* 0x001fe80000100a00 */
[----:B-1----:R-:W-:Y:S04]  /*41030*/  STL.64 [R1+0x160], R8 ;  /* 0x0001600801007387 */ /* 0x002fe80000100a00 */
[----:B------:R0:W-:Y:S04]  /*41040*/  STL.64 [R1+0x168], R10 ;  /* 0x0001680a01007387 */ /* 0x0001e80000100a00 */
[----:B------:R-:W-:Y:S01]  /*41050*/  STL [R1+0x178], R6 ;  /* 0x0001780601007387 */ /* 0x000fe20000100800 */
[----:B------:R-:W-:-:S03]  /*41060*/  IMAD.MOV.U32 R28, RZ, RZ, R7 ;  /* 0x000000ffff1c7224 */ /* 0x000fc600078e0007 */
[----:B------:R-:W1:Y:S04]  /*41070*/  LDSM.16.M88.4 R4, [R29+UR5+0x5080] ;  /* 0x005080051d04783b */ /* 0x000e680008000200 */
[----:B------:R-:W-:Y:S04]  /*41080*/  STL [R1+0x1bb8], R28 ;  /* 0x001bb81c01007387 */ /* 0x000fe80000100800 */
[----:B0-----:R-:W2:Y:S04]  /*41090*/  LDL.LU R10, [R1+0x2e8] ;  /* 0x0002e800010a7983 */ /* 0x001ea80000300800 */
[----:B-1----:R-:W-:Y:S04]  /*410a0*/  STL.64 [R1+0x180], R4 ;  /* 0x0001800401007387 */ /* 0x002fe80000100a00 */
[----:B------:R0:W-:Y:S04]  /*410b0*/  STL.64 [R1+0x188], R6 ;  /* 0x0001880601007387 */ /* 0x0001e80000100a00 */
[----:B------:R-:W2:Y:S04]  /*410c0*/  LDL.LU R11, [R1+0x2ec] ;  /* 0x0002ec00010b7983 */ /* 0x000ea80000300800 */
[----:B--2---:R-:W-:Y:S04]  /*410d0*/  STL.64 [R1+0x1c78], R10 ;  /* 0x001c780a01007387 */ /* 0x004fe80000100a00 */
[----:B------:R-:W1:Y:S04]  /*410e0*/  LDSM.16.M88.4 R8, [R29+UR5+0x6080] ;  /* 0x006080051d08783b */ /* 0x000e680008000200 */
[----:B0-----:R-:W2:Y:S04]  /*410f0*/  LDL.LU R6, [R1+0x2b8] ;  /* 0x0002b80001067983 */ /* 0x001ea80000300800 */
[----:B-1----:R-:W-:Y:S04]  /*41100*/  STL.64 [R1+0x190], R8 ;  /* 0x0001900801007387 */ /* 0x002fe80000100a00 */
[----:B------:R-:W-:Y:S04]  /*41110*/  STL.64 [R1+0x198], R10 ;  /* 0x0001980a01007387 */ /* 0x000fe80000100a00 */
[----:B------:R-:W2:Y:S04]  /*41120*/  LDL.LU R7, [R1+0x2bc] ;  /* 0x0002bc0001077983 */ /* 0x000ea80000300800 */
[----:B--2---:R0:W-:Y:S04]  /*41130*/  STL.64 [R1+0x1cb0], R6 ;  /* 0x001cb00601007387 */ /* 0x0041e80000100a00 */
[----:B------:R-:W2:Y:S04]  /*41140*/  LDL.LU R26, [R1+0x2f8] ;  /* 0x0002f800011a7983 */ /* 0x000ea80000300800 */
[----:B------:R-:W2:Y:S04]  /*41150*/  LDL.LU R27, [R1+0x2fc] ;  /* 0x0002fc00011b7983 */ /* 0x000ea80000300800 */
[----:B0-----:R-:W3:Y:S04]  /*41160*/  LDL.LU R6, [R1+0x2a8] ;  /* 0x0002a80001067983 */ /* 0x001ee80000300800 */
[----:B------:R-:W3:Y:S04]  /*41170*/  LDL.LU R7, [R1+0x2ac] ;  /* 0x0002ac0001077983 */ /* 0x000ee80000300800 */
[----:B---3--:R-:W-:Y:S04]  /*41180*/  STL.64 [R1+0x1cc8], R6 ;  /* 0x001cc80601007387 */ /* 0x008fe80000100a00 */
[----:B--2---:R-:W-:Y:S04]  /*41190*/  STL.64 [R1+0x1c80], R26 ;  /* 0x001c801a01007387 */ /* 0x004fe80000100a00 */
[----:B------:R-:W2:Y:S04]  /*411a0*/  LDL.LU R10, [R1+0x2d8] ;  /* 0x0002d800010a7983 */ /* 0x000ea80000300800 */
[----:B------:R-:W2:Y:S04]  /*411b0*/  LDL.LU R11, [R1+0x2dc] ;  /* 0x0002dc00010b7983 */ /* 0x000ea80000300800 */
[----:B--2---:R0:W-:Y:S04]  /*411c0*/  STL.64 [R1+0x1c88], R10 ;  /* 0x001c880a01007387 */ /* 0x0041e80000100a00 */
[----:B0-----:R-:W2:Y:S04]  /*411d0*/  LDL.LU R10, [R1+0x2c8] ;  /* 0x0002c800010a7983 */ /* 0x001ea80000300800 */
[----:B------:R-:W2:Y:S04]  /*411e0*/  LDL.LU R11, [R1+0x2cc] ;  /* 0x0002cc00010b7983 */ /* 0x000ea80000300800 */
[----:B------:R-:W3:Y:S04]  /*411f0*/  LDL.LU R6, [R1+0x298] ;  /* 0x0002980001067983 */ /* 0x000ee80000300800 */
[----:B------:R-:W3:Y:S04]  /*41200*/  LDL.LU R7, [R1+0x29c] ;  /* 0x00029c0001077983 */ /* 0x000ee80000300800 */
[----:B--2---:R0:W-:Y:S04]  /*41210*/  STL.64 [R1+0x1ca8], R10 ;  /* 0x001ca80a01007387 */ /* 0x0041e80000100a00 */
[----:B------:R-:W2:Y:S04]  /*41220*/  LDL.LU R8, [R1+0x20] ;  /* 0x0000200001087983 */ /* 0x000ea80000300800 */
[----:B------:R-:W2:Y:S04]  /*41230*/  LDL.LU R9, [R1+0x24] ;  /* 0x0000240001097983 */ /* 0x000ea80000300800 */
[----:B0-----:R-:W4:Y:S04]  /*41240*/  LDL.LU R10, [R1+0x28] ;  /* 0x00002800010a7983 */ /* 0x001f280000300800 */
[----:B------:R-:W4:Y:S04]  /*41250*/  LDL.LU R11, [R1+0x2c] ;  /* 0x00002c00010b7983 */ /* 0x000f280000300800 */
[----:B----4-:R-:W-:Y:S04]  /*41260*/  STL.64 [R1+0x1cc0], R10 ;  /* 0x001cc00a01007387 */ /* 0x010fe80000100a00 */
[----:B--2---:R0:W-:Y:S04]  /*41270*/  STL.64 [R1+0x1cb8], R8 ;  /* 0x001cb80801007387 */ /* 0x0041e80000100a00 */
[----:B0-----:R-:W2:Y:S04]  /*41280*/  LDL.LU R8, [R1+0xf0] ;  /* 0x0000f00001087983 */ /* 0x001ea80000300800 */
[----:B------:R-:W2:Y:S04]  /*41290*/  LDL.LU R9, [R1+0xf4] ;  /* 0x0000f40001097983 */ /* 0x000ea80000300800 */
[----:B------:R-:W4:Y:S04]  /*412a0*/  LDL.LU R10, [R1+0xf8] ;  /* 0x0000f800010a7983 */ /* 0x000f280000300800 */
[----:B------:R-:W4:Y:S04]  /*412b0*/  LDL.LU R11, [R1+0xfc] ;  /* 0x0000fc00010b7983 */ /* 0x000f280000300800 */
[----:B----4-:R-:W-:Y:S04]  /*412c0*/  STL.64 [R1+0x1cd8], R10 ;  /* 0x001cd80a01007387 */ /* 0x010fe80000100a00 */
[----:B--2---:R0:W-:Y:S04]  /*412d0*/  STL.64 [R1+0x1cd0], R8 ;  /* 0x001cd00801007387 */ /* 0x0041e80000100a00 */
[----:B0-----:R-:W3:Y:S04]  /*412e0*/  LDL.LU R8, [R1+0x100] ;  /* 0x0001000001087983 */ /* 0x001ee80000300800 */
[----:B------:R-:W3:Y:S04]  /*412f0*/  LDL.LU R9, [R1+0x104] ;  /* 0x0001040001097983 */ /* 0x000ee80000300800 */
[----:B------:R-:W3:Y:S04]  /*41300*/  LDL.LU R10, [R1+0x108] ;  /* 0x00010800010a7983 */ /* 0x000ee80000300800 */
[----:B------:R-:W3:Y:S04]  /*41310*/  LDL.LU R11, [R1+0x10c] ;  /* 0x00010c00010b7983 */ /* 0x000ee80000300800 */
[----:B------:R-:W2:Y:S04]  /*41320*/  LDL.LU R24, [R1+0x110] ;  /* 0x0001100001187983 */ /* 0x000ea80000300800 */
[----:B------:R-:W2:Y:S04]  /*41330*/  LDL.LU R25, [R1+0x114] ;  /* 0x0001140001197983 */ /* 0x000ea80000300800 */
[----:B------:R-:W4:Y:S04]  /*41340*/  LDL.LU R26, [R1+0x118] ;  /* 0x00011800011a7983 */ /* 0x000f280000300800 */
[----:B------:R-:W4:Y:S01]  /*41350*/  LDL.LU R27, [R1+0x11c] ;  /* 0x00011c00011b7983 */ /* 0x000f220000300800 */
[----:B------:R-:W-:-:S02]  /*41360*/  IMAD.MOV.U32 R16, RZ, RZ, R20 ;  /* 0x000000ffff107224 */ /* 0x000fc400078e0014 */
[----:B------:R-:W-:Y:S01]  /*41370*/  IMAD.MOV.U32 R17, RZ, RZ, R21 ;  /* 0x000000ffff117224 */ /* 0x000fe200078e0015 */
[----:B----4-:R-:W-:Y:S04]  /*41380*/  STL.64 [R1+0x1c98], R26 ;  /* 0x001c981a01007387 */ /* 0x010fe80000100a00 */
[----:B--2---:R0:W-:Y:S04]  /*41390*/  STL.64 [R1+0x1c90], R24 ;  /* 0x001c901801007387 */ /* 0x0041e80000100a00 */
[----:B0-----:R-:W2:Y:S04]  /*413a0*/  LDL.LU R24, [R1+0x120] ;  /* 0x0001200001187983 */ /* 0x001ea80000300800 */
[----:B------:R-:W2:Y:S04]  /*413b0*/  LDL.LU R25, [R1+0x124] ;  /* 0x0001240001197983 */ /* 0x000ea80000300800 */
[----:B------:R-:W2:Y:S04]  /*413c0*/  LDL.LU R26, [R1+0x128] ;  /* 0x00012800011a7983 */ /* 0x000ea80000300800 */
[----:B------:R-:W2:Y:S04]  /*413d0*/  LDL.LU R27, [R1+0x12c] ;  /* 0x00012c00011b7983 */ /* 0x000ea80000300800 */
[----:B------:R-:W4:Y:S04]  /*413e0*/  LDL.LU R20, [R1] ;  /* 0x0000000001147983 */ /* 0x000f280000300800 */
[----:B------:R-:W4:Y:S04]  /*413f0*/  LDL.LU R21, [R1+0x4] ;  /* 0x0000040001157983 */ /* 0x000f280000300800 */
[----:B------:R-:W-:Y:S04]  /*41400*/  STL.64 [R1+0x1a0], R12 ;  /* 0x0001a00c01007387 */ /* 0x000fe80000100a00 */
[----:B------:R-:W-:Y:S04]  /*41410*/  STL.64 [R1+0x1a8], R14 ;  /* 0x0001a80e01007387 */ /* 0x000fe80000100a00 */
[----:B------:R-:W0:Y:S04]  /*41420*/  LDSM.16.M88.4 R12, [R29+UR5+0x8080] ;  /* 0x008080051d0c783b */ /* 0x000e280008000200 */
[----:B0-----:R-:W-:Y:S04]  /*41430*/  STL.64 [R1+0x1b0], R12 ;  /* 0x0001b00c01007387 */ /* 0x001fe80000100a00 */
[----:B------:R-:W-:Y:S04]  /*41440*/  STL.64 [R1+0x1b8], R14 ;  /* 0x0001b80e01007387 */ /* 0x000fe80000100a00 */
[----:B------:R-:W0:Y:S04]  /*41450*/  LDSM.16.M88.4 R12, [R29+UR5+0x9080] ;  /* 0x009080051d0c783b */ /* 0x000e280008000200 */
[----:B0-----:R-:W-:Y:S04]  /*41460*/  STL [R1+0x1c4], R13 ;  /* 0x0001c40d01007387 */ /* 0x001fe80000100800 */
[----:B------:R-:W-:Y:S01]  /*41470*/  STL.64 [R1+0x1c8], R14 ;  /* 0x0001c80e01007387 */ /* 0x000fe20000100a00 */
[----:B------:R-:W-:-:S03]  /*41480*/  IMAD.MOV.U32 R19, RZ, RZ, R12 ;  /* 0x000000ffff137224 */ /* 0x000fc600078e000c */
[----:B------:R-:W0:Y:S04]  /*41490*/  LDSM.16.M88.4 R12, [R29+UR5+0xa080] ;  /* 0x00a080051d0c783b */ /* 0x000e280008000200 */
[----:B0-----:R-:W-:Y:S04]  /*414a0*/  STL.64 [R1+0x1d0], R12 ;  /* 0x0001d00c01007387 */ /* 0x001fe80000100a00 */
[----:B------:R-:W-:Y:S04]  /*414b0*/  STL.64 [R1+0x1d8], R14 ;  /* 0x0001d80e01007387 */ /* 0x000fe80000100a00 */
[----:B------:R-:W0:Y:S04]  /*414c0*/  LDSM.16.M88.4 R12, [R29+UR5+0xb080] ;  /* 0x00b080051d0c783b */ /* 0x000e280008000200 */
[----:B0-----:R-:W-:Y:S04]  /*414d0*/  STL.64 [R1+0x1e0], R12 ;  /* 0x0001e00c01007387 */ /* 0x001fe80000100a00 */
[----:B------:R0:W-:Y:S04]  /*414e0*/  STL.64 [R1+0x1e8], R14 ;  /* 0x0001e80e01007387 */ /* 0x0001e80000100a00 */
[----:B0-----:R-:W3:Y:S04]  /*414f0*/  LDL.LU.64 R14, [R1+0x1ce8] ;  /* 0x001ce800010e7983 */ /* 0x001ee80000300a00 */
[----:B------:R-:W3:Y:S02]  /*41500*/  LDL.LU.64 R12, [R1+0x1ce0] ;  /* 0x001ce000010c7983 */ /* 0x000ee40000300a00 */
[----:B---3--:R-:W-:Y:S02]  /*41510*/  HMMA.16816.F32.BF16 R4, R12, R6, R8 ;  /* 0x000000060c04723c */ /* 0x008fe40000041808 */
[----:B------:R-:W3:Y:S04]  /*41520*/  LDL.LU.64 R10, [R1+0x1cd8] ;  /* 0x001cd800010a7983 */ /* 0x000ee80000300a00 */
[----:B------:R-:W3:-:S15]  /*41530*/  LDL.LU.64 R8, [R1+0x1cd0] ;  /* 0x001cd00001087983 */ /* 0x000ede0000300a00 */
[----:B------:R-:W-:-:S02]  /*41540*/  NOP ;  /* 0x0000000000007918 */ /* 0x000fc40000000000 */
[----:B------:R-:W-:Y:S04]  /*41550*/  STL.64 [R1+0xa0], R4 ;  /* 0x0000a00401007387 */ /* 0x000fe80000100a00 */
[----:B------:R0:W-:Y:S04]  /*41560*/  STL.64 [R1+0xa8], R6 ;  /* 0x0000a80601007387 */ /* 0x0001e80000100a00 */
[----:B0-----:R-:W3:Y:S02]  /*41570*/  LDL.LU.64 R6, [R1+0x1cc8] ;  /* 0x001cc80001067983 */ /* 0x001ee40000300a00 */
[----:B---3--:R-:W-:Y:S02]  /*41580*/  HMMA.16816.F32.BF16 R4, R12, R6, R8 ;  /* 0x000000060c04723c */ /* 0x008fe40000041808 */
[----:B------:R-:W3:Y:S04]  /*41590*/  LDL.LU.64 R10, [R1+0x1cc0] ;  /* 0x001cc000010a7983 */ /* 0x000ee80000300a00 */
[----:B------:R-:W3:-:S15]  /*415a0*/  LDL.LU.64 R8, [R1+0x1cb8] ;  /* 0x001cb80001087983 */ /* 0x000ede0000300a00 */
[----:B------:R-:W-:-:S02]  /*415b0*/  NOP ;  /* 0x0000000000007918 */ /* 0x000fc40000000000 */
[----:B------:R-:W-:Y:S04]  /*415c0*/  STL.64 [R1+0xb0], R4 ;  /* 0x0000b00401007387 */ /* 0x000fe80000100a00 */
[----:B------:R0:W-:Y:S04]  /*415d0*/  STL.64 [R1+0xb8], R6 ;  /* 0x0000b80601007387 */ /* 0x0001e80000100a00 */
[----:B0-----:R-:W3:Y:S01]  /*415e0*/  LDL.LU.64 R6, [R1+0x1cb0] ;  /* 0x001cb00001067983 */ /* 0x001ee20000300a00 */
[----:B------:R-:W-:Y:S02]  /*415f0*/  IMAD.MOV.U32 R22, RZ, RZ, R2 ;  /* 0x000000ffff167224 */ /* 0x000fe400078e0002 */
[----:B------:R-:W-:Y:S01]  /*41600*/  IMAD.MOV.U32 R23, RZ, RZ, R0 ;  /* 0x000000ffff177224 */ /* 0x000fe200078e0000 */
[----:B---3--:R-:W-:Y:S01]  /*41610*/  HMMA.16816.F32.BF16 R4, R12, R6, R8 ;  /* 0x000000060c04723c */ /* 0x008fe20000041808 */
[----:B------:R-:W2:-:S15]  /*41620*/  LDL.LU.64 R10, [R1+0x1ca8] ;  /* 0x001ca800010a7983 */ /* 0x000e9e0000300a00 */
[----:B------:R-:W-:-:S07]  /*41630*/  NOP ;  /* 0x0000000000007918 */ /* 0x000fce0000000000 */
[----:B------:R-:W-:Y:S04]  /*41640*/  STL.64 [R1+0xc0], R4 ;  /* 0x0000c00401007387 */ /* 0x000fe80000100a00 */
[----:B------:R-:W-:Y:S04]  /*41650*/  STL.64 [R1+0xc8], R6 ;  /* 0x0000c80601007387 */ /* 0x000fe80000100a00 */
[----:B------:R-:W0:Y:S04]  /*41660*/  LDSM.16.M88.4 R4, [R29+UR5+0xc080] ;  /* 0x00c080051d04783b */ /* 0x000e280008000200 */
[----:B0-----:R-:W-:Y:S04]  /*41670*/  STL.64 [R1+0x210], R4 ;  /* 0x0002100401007387 */ /* 0x001fe80000100a00 */
[----:B------:R-:W-:Y:S04]  /*41680*/  STL.64 [R1+0x218], R6 ;  /* 0x0002180601007387 */ /* 0x000fe80000100a00 */
[----:B------:R-:W0:Y:S02]  /*41690*/  LDSM.16.M88.4 R4, [R29+UR5+0xd080] ;  /* 0x00d080051d04783b */ /* 0x000e240008000200 */
[----:B0-----:R-:W-:-:S02]  /*416a0*/  IMAD.MOV.U32 R2, RZ, RZ, R4 ;  /* 0x000000ffff027224 */ /* 0x001fc400078e0004 */
[----:B------:R-:W-:Y:S01]  /*416b0*/  STL.64 [R1+0x228], R6 ;  /* 0x0002280601007387 */ /* 0x000fe20000100a00 */
[----:B------:R-:W-:-:S03]  /*416c0*/  IMAD.MOV.U32 R0, RZ, RZ, R5 ;  /* 0x000000ffff007224 */ /* 0x000fc600078e0005 */
[----:B------:R-:W0:Y:S04]  /*416d0*/  LDSM.16.M88.4 R4, [R29+UR5+0xe080] ;  /* 0x00e080051d04783b */ /* 0x000e280008000200 */
[----:B------:R-:W-:Y:S04]  /*416e0*/  STL [R1+0x1bc0], R0 ;  /* 0x001bc00001007387 */ /* 0x000fe80000100800 */
[----:B------:R-:W-:Y:S04]  /*416f0*/  STL [R1+0x1bbc], R2 ;  /* 0x001bbc0201007387 */ /* 0x000fe80000100800 */
[----:B0-----:R-:W-:Y:S04]  /*41700*/  STL.64 [R1+0x230], R4 ;  /* 0x0002300401007387 */ /* 0x001fe80000100a00 */
[----:B------:R-:W-:Y:S04]  /*41710*/  STL.64 [R1+0x238], R6 ;  /* 0x0002380601007387 */ /* 0x000fe80000100a00 */
[----:B------:R-:W0:Y:S04]  /*41720*/  LDSM.16.M88.4 R4, [R29+UR5+0xf080] ;  /* 0x00f080051d04783b */ /* 0x000e280008000200 */
[----:B0-----:R-:W-:Y:S04]  /*41730*/  STL.64 [R1+0x240], R4 ;  /* 0x0002400401007387 */ /* 0x001fe80000100a00 */
[----:B------:R0:W-:Y:S04]  /*41740*/  STL.64 [R1+0x248], R6 ;  /* 0x0002480601007387 */ /* 0x0001e80000100a00 */
[----:B0-----:R-:W3:Y:S04]  /*41750*/  LDL.LU R7, [R1+0x1ca0] ;  /* 0x001ca00001077983 */ /* 0x001ee80000300800 */
[----:B------:R-:W-:Y:S01]  /*41760*/  STL [R1+0x17b8], R29 ;  /* 0x0017b81d01007387 */ /* 0x000fe20000100800 */
[C---:B--2---:R-:W-:Y:S03]  /*41770*/  HMMA.16816.F32.BF16 R8, R12.reuse, R10, R24 ;  /* 0x0000000a0c08723c */ /* 0x044fe60000041818 */
[----:B---3--:R-:W0:Y:S04]  /*41780*/  LDSM.16.MT88.4 R4, [R7+0x10a00] ;  /* 0x010a00000704783b */ /* 0x008e280000004200 */
[----:B0-----:R-:W-:Y:S04]  /*41790*/  STL.64 [R1+0x1b48], R6 ;  /* 0x001b480601007387 */ /* 0x001fe80000100a00 */
[----:B------:R0:W-:Y:S04]  /*417a0*/  STL.64 [R1+0x1b40], R4 ;  /* 0x001b400401007387 */ /* 0x0001e80000100a00 */
[----:B0-----:R-:W2:Y:S04]  /*417b0*/  LDL.LU R4, [R1+0x10] ;  /* 0x0000100001047983 */ /* 0x001ea80000300800 */
[----:B------:R-:W2:Y:S04]  /*417c0*/  LDL.LU R5, [R1+0x14] ;  /* 0x0000140001057983 */ /* 0x000ea80000300800 */
[----:B------:R-:W2:Y:S04]  /*417d0*/  LDL.LU R6, [R1+0x18] ;  /* 0x0000180001067983 */ /* 0x000ea80000300800 */
[----:B------:R-:W2:Y:S04]  /*417e0*/  LDL.LU R7, [R1+0x1c] ;  /* 0x00001c0001077983 */ /* 0x000ea80000300800 */
[----:B------:R-:W3:Y:S04]  /*417f0*/  LDL.LU.64 R26, [R1+0x1c98] ;  /* 0x001c9800011a7983 */ /* 0x000ee80000300a00 */
[----:B------:R-:W3:Y:S04]  /*41800*/  LDL.LU.64 R24, [R1+0x1c90] ;  /* 0x001c900001187983 */ /* 0x000ee80000300a00 */
[----:B------:R-:W-:Y:S04]  /*41810*/  STL.64 [R1+0xd0], R8 ;  /* 0x0000d00801007387 */ /* 0x000fe80000100a00 */
[----:B------:R0:W-:Y:S04]  /*41820*/  STL.64 [R1+0xd8], R10 ;  /* 0x0000d80a01007387 */ /* 0x0001e80000100a00 */
[----:B0-----:R-:W3:Y:S02]  /*41830*/  LDL.LU.64 R10, [R1+0x1c88] ;  /* 0x001c8800010a7983 */ /* 0x001ee40000300a00 */
[----:B---3--:R-:W-:Y:S02]  /*41840*/  HMMA.16816.F32.BF16 R8, R12, R10, R24 ;  /* 0x0000000a0c08723c */ /* 0x008fe40000041818 */
[----:B------:R-:W4:-:S15]  /*41850*/  LDL.LU.64 R26, [R1+0x1c80] ;  /* 0x001c8000011a7983 */ /* 0x000f1e0000300a00 */
[----:B------:R-:W-:-:S06]  /*41860*/  NOP ;  /* 0x0000000000007918 */ /* 0x000fcc0000000000 */
[----:B------:R-:W-:Y:S04]  /*41870*/  STL.64 [R1+0x100], R8 ;  /* 0x0001000801007387 */ /* 0x000fe80000100a00 */
[----:B------:R0:W-:Y:S04]  /*41880*/  STL.64 [R1+0x108], R10 ;  /* 0x0001080a01007387 */ /* 0x0001e80000100a00 */
[----:B0-----:R-:W2:Y:S01]  /*41890*/  LDL.LU.64 R10, [R1+0x1c78] ;  /* 0x001c7800010a7983 */ /* 0x001ea20000300a00 */
[C---:B----4-:R-:W-:Y:S06]  /*418a0*/  HMMA.16816.F32.BF16 R24, R12.reuse, R26, R20 ;  /* 0x0000001a0c18723c */ /* 0x050fec0000041814 */
[----:B--2---:R-:W-:-:S15]  /*418b0*/  HMMA.16816.F32.BF16 R8, R12, R10, R4 ;  /* 0x0000000a0c08723c */ /* 0x004fde0000041804 */
[----:B------:R-:W-:-:S09]  /*418c0*/  NOP ;  /* 0x0000000000007918 */ /* 0x000fd20000000000 */
[----:B------:R-:W-:Y:S02]  /*418d0*/  IMAD.MOV.U32 R7, RZ, RZ, R11 ;  /* 0x000000ffff077224 */ /* 0x000fe400078e000b */
[----:B------:R-:W-:Y:S01]  /*418e0*/  IMAD.MOV.U32 R6, RZ, RZ, R10 ;  /* 0x000000ffff067224 */ /* 0x000fe200078e000a */
[----:B------:R0:W-:Y:S04]  /*418f0*/  STL.64 [R1+0xf0], R8 ;  /* 0x0000f00801007387 */ /* 0x0001e80000100a00 */
[----:B------:R-:W2:Y:S04]  /*41900*/  LDL.LU.64 R10, [R1+0x1c70] ;  /* 0x001c7000010a7983 */ /* 0x000ea80000300a00 */
[----:B0-----:R-:W2:Y:S04]  /*41910*/  LDL.LU.64 R8, [R1+0x1c68] ;  /* 0x001c680001087983 */ /* 0x001ea80000300a00 */
[----:B------:R-:W-:Y:S04]  /*41920*/  STL [R1+0x1bd4], R7 ;  /* 0x001bd40701007387 */ /* 0x000fe80000100800 */
[----:B------:R0:W-:Y:S04]  /*41930*/  STL [R1+0x1bd0], R6 ;  /* 0x001bd00601007387 */ /* 0x0001e80000100800 */
[----:B0-----:R-:W3:Y:S04]  /*41940*/  LDL.LU R6, [R1+0x308] ;  /* 0x0003080001067983 */ /* 0x001ee80000300800 */
[----:B------:R-:W3:Y:S04]  /*41950*/  LDL.LU R7, [R1+0x30c] ;  /* 0x00030c0001077983 */ /* 0x000ee80000300800 */
[----:B------:R-:W2:Y:S04]  /*41960*/  LDL.LU.64 R22, [R1+0x1c60] ;  /* 0x001c600001167983 */ /* 0x000ea80000300a00 */
[----:B------:R-:W2:Y:S04]  /*41970*/  LDL.LU.64 R20, [R1+0x1c58] ;  /* 0x001c580001147983 */ /* 0x000ea80000300a00 */
[----:B------:R-:W-:Y:S04]  /*41980*/  STL.64 [R1+0xe0], R24 ;  /* 0x0000e01801007387 */ /* 0x000fe80000100a00 */
[----:B------:R0:W-:Y:S04]  /*41990*/  STL.64 [R1+0xe8], R26 ;  /* 0x0000e81a01007387 */ /* 0x0001e80000100a00 */
[----:B0-----:R-:W3:Y:S04]  /*419a0*/  LDL.LU.64 R26, [R1+0x1c50] ;  /* 0x001c5000011a7983 */ /* 0x001ee80000300a00 */
[----:B------:R-:W3:Y:S01]  /*419b0*/  LDL.LU.64 R24, [R1+0x1c48] ;  /* 0x001c480001187983 */ /* 0x000ee20000300a00 */
[----:B------:R-:W-:Y:S01]  /*419c0*/  IMAD.MOV.U32 R4, RZ, RZ, R19 ;  /* 0x000000ffff047224 */ /* 0x000fe200078e0013 */
[----:B---3--:R-:W-:Y:S07]  /*419d0*/  HMMA.16816.F32.BF16 R24, R12, R6, R24 ;  /* 0x000000060c18723c */ /* 0x008fee0000041818 */
[----:B------:R-:W-:-:S02]  /*419e0*/  IMAD.MOV.U32 R12, RZ, RZ, R16 ;  /* 0x000000ffff0c7224 */ /* 0x000fc400078e0010 */
[----:B------:R-:W-:-:S07]  /*419f0*/  IMAD.MOV.U32 R13, RZ, RZ, R17 ;  /* 0x000000ffff0d7224 */ /* 0x000fce00078e0011 */
[----:B--2---:R-:W-:Y:S07]  /*41a00*/  HMMA.16816.F32.BF16 R12, R8, R12, R20 ;  /* 0x0000000c080c723c */ /* 0x004fee0000041814 */
[----:B------:R0:W-:Y:S01]  /*41a10*/  STL.64 [R1+0x60], R24 ;  /* 0x0000601801007387 */ /* 0x0001e20000100a00 */
[----:B------:R-:W-:Y:S02]  /*41a20*/  IMAD.MOV.U32 R7, RZ, RZ, R26 ;  /* 0x000000ffff077224 */ /* 0x000fe400078e001a */
[----:B------:R-:W-:Y:S01]  /*41a30*/  IMAD.MOV.U32 R6, RZ, RZ, R27 ;  /* 0x000000ffff067224 */ /* 0x000fe200078e001b */
[----:B------:R-:W2:Y:S04]  /*41a40*/  LDL.LU R16, [R1+0x1c44] ;  /* 0x001c440001107983 */ /* 0x000ea80000300800 */
[----:B------:R-:W2:Y:S01]  /*41a50*/  LDL.LU R17, [R1+0x1c40] ;  /* 0x001c400001117983 */ /* 0x000ea20000300800 */
[----:B0-----:R-:W-:-:S03]  /*41a60*/  IMAD.MOV.U32 R24, RZ, RZ, R18 ;  /* 0x000000ffff187224 */ /* 0x001fc600078e0012 */
[----:B------:R-:W2:Y:S04]  /*41a70*/  LDL.LU R18, [R1+0x1c3c] ;  /* 0x001c3c0001127983 */ /* 0x000ea80000300800 */
[----:B------:R-:W-:Y:S04]  /*41a80*/  STL.64 [R1+0x1bd8], R6 ;  /* 0x001bd80601007387 */ /* 0x000fe80000100a00 */
[----:B------:R-:W-:Y:S04]  /*41a90*/  STL [R1+0x20], R12 ;  /* 0x0000200c01007387 */ /* 0x000fe80000100800 */
[----:B------:R-:W2:Y:S04]  /*41aa0*/  LDL.LU R19, [R1+0x1c38] ;  /* 0x001c380001137983 */ /* 0x000ea80000300800 */
[----:B------:R-:W3:Y:S01]  /*41ab0*/  LDL.LU R5, [R1+0x1c4] ;  /* 0x0001c40001057983 */ /* 0x000ee20000300800 */
[----:B------:R-:W-:-:S02]  /*41ac0*/  IMAD.MOV.U32 R25, RZ, RZ, R3 ;  /* 0x000000ffff197224 */ /* 0x000fc400078e0003 */
[----:B------:R-:W-:Y:S02]  /*41ad0*/  IMAD.MOV.U32 R28, RZ, RZ, R13 ;  /* 0x000000ffff1c7224 */ /* 0x000fe400078e000d */
[----:B------:R-:W-:Y:S02]  /*41ae0*/  IMAD.MOV.U32 R29, RZ, RZ, R14 ;  /* 0x000000ffff1d7224 */ /* 0x000fe400078e000e */
[----:B------:R-:W-:Y:S01]  /*41af0*/  IMAD.MOV.U32 R3, RZ, RZ, R15 ;  /* 0x000000ffff037224 */ /* 0x000fe200078e000f */
[----:B---3--:R0:W-:Y:S04]  /*41b00*/  STL.64 [R1+0x1be8], R4 ;  /* 0x001be80401007387 */ /* 0x0081e80000100a00 */
[----:B0-----:R-:W3:Y:S04]  /*41b10*/  LDL.LU R4, [R1+0x1b0] ;  /* 0x0001b00001047983 */ /* 0x001ee80000300800 */
[----:B------:R-:W3:Y:S01]  /*41b20*/  LDL.LU R5, [R1+0x1b4] ;  /* 0x0001b40001057983 */ /* 0x000ee20000300800 */
[----:B--2---:R-:W-:Y:S03]  /*41b30*/  HMMA.16816.F32.BF16 R12, R8, R24, R16 ;  /* 0x00000018080c723c */ /* 0x004fe60000041810 */
[----:B---3--:R-:W-:Y:S04]  /*41b40*/  STL.64 [R1+0x1bf0], R4 ;  /* 0x001bf00401007387 */ /* 0x008fe80000100a00 */
[----:B------:R-:W-:Y:S04]  /*41b50*/  STL [R1+0x1bcc], R3 ;  /* 0x001bcc0301007387 */ /* 0x000fe80000100800 */
[----:B------:R-:W-:Y:S04]  /*41b60*/  STL [R1+0x1bc8], R29 ;  /* 0x001bc81d01007387 */ /* 0x000fe80000100800 */
[----:B------:R-:W-:Y:S08]  /*41b70*/  STL [R1+0x1bc4], R28 ;  /* 0x001bc41c01007387 */ /* 0x000ff00000100800 */
[----:B------:R-:W-:Y:S04]  /*41b80*/  STL.64 [R1+0x10], R12 ;  /* 0x0000100c01007387 */ /* 0x000fe80000100a00 */
[----:B------:R-:W2:Y:S04]  /*41b90*/  LDL.LU R24, [R1+0x160] ;  /* 0x0001600001187983 */ /* 0x000ea80000300800 */
[----:B------:R-:W2:Y:S04]  /*41ba0*/  LDL.LU R25, [R1+0x164] ;  /* 0x0001640001197983 */ /* 0x000ea80000300800 */
[----:B--2---:R0:W-:Y:S04]  /*41bb0*/  STL.64 [R1+0x1c20], R24 ;  /* 0x001c201801007387 */ /* 0x0041e80000100a00 */
[----:B0-----:R-:W2:Y:S04]  /*41bc0*/  LDL.LU R24, [R1+0x150] ;  /* 0x0001500001187983 */ /* 0x001ea80000300800 */
[----:B------:R-:W2:Y:S04]  /*41bd0*/  LDL.LU R25, [R1+0x154] ;  /* 0x0001540001197983 */ /* 0x000ea80000300800 */
[----:B------:R-:W3:Y:S04]  /*41be0*/  LDL.LU R20, [R1+0x170] ;  /* 0x0001700001147983 */ /* 0x000ee80000300800 */
[----:B------:R-:W3:Y:S04]  /*41bf0*/  LDL.LU R21, [R1+0x174] ;  /* 0x0001740001157983 */ /* 0x000ee80000300800 */
[----:B---3--:R0:W-:Y:S04]  /*41c00*/  STL.64 [R1+0x1c18], R20 ;  /* 0x001c181401007387 */ /* 0x0081e80000100a00 */
[----:B0-----:R-:W3:Y:S04]  /*41c10*/  LDL.LU R20, [R1+0x40] ;  /* 0x0000400001147983 */ /* 0x001ee80000300800 */
[----:B------:R-:W3:Y:S04]  /*41c20*/  LDL.LU R21, [R1+0x44] ;  /* 0x0000440001157983 */ /* 0x000ee80000300800 */
[----:B------:R-:W4:Y:S04]  /*41c30*/  LDL.LU R22, [R1+0x48] ;  /* 0x0000480001167983 */ /* 0x000f280000300800 */
[----:B------:R-:W4:Y:S04]  /*41c40*/  LDL.LU R23, [R1+0x4c] ;  /* 0x00004c0001177983 */ /* 0x000f280000300800 */
[----:B----4-:R-:W-:Y:S04]  /*41c50*/  STL.64 [R1+0x1c30], R22 ;  /* 0x001c301601007387 */ /* 0x010fe80000100a00 */
[----:B---3--:R0:W-:Y:S04]  /*41c60*/  STL.64 [R1+0x1c28], R20 ;  /* 0x001c281401007387 */ /* 0x0081e80000100a00 */
[----:B0-----:R-:W2:Y:S04]  /*41c70*/  LDL.LU R20, [R1+0x30] ;  /* 0x0000300001147983 */ /* 0x001ea80000300800 */
[----:B------:R-:W2:Y:S04]  /*41c80*/  LDL.LU R21, [R1+0x34] ;  /* 0x0000340001157983 */ /* 0x000ea80000300800 */
[----:B------:R-:W2:Y:S04]  /*41c90*/  LDL.LU R22, [R1+0x38] ;  /* 0x0000380001167983 */ /* 0x000ea80000300800 */
[----:B------:R-:W2:Y:S04]  /*41ca0*/  LDL.LU R23, [R1+0x3c] ;  /* 0x00003c0001177983 */ /* 0x000ea80000300800 */
[----:B------:R-:W3:Y:S04]  /*41cb0*/  LDL.LU R16, [R1+0x190] ;  /* 0x0001900001107983 */ /* 0x000ee80000300800 */
[----:B------:R-:W3:Y:S04]  /*41cc0*/  LDL.LU R17, [R1+0x194] ;  /* 0x0001940001117983 */ /* 0x000ee80000300800 */
[----:B---3--:R-:W-:Y:S04]  /*41cd0*/  STL.64 [R1+0x1c08], R16 ;  /* 0x001c081001007387 */ /* 0x008fe80000100a00 */
[----:B------:R-:W3:Y:S04]  /*41ce0*/  LDL.LU R12, [R1+0x180] ;  /* 0x00018000010c7983 */ /* 0x000ee80000300800 */
[----:B------:R-:W3:Y:S01]  /*41cf0*/  LDL.LU R13, [R1+0x184] ;  /* 0x00018400010d7983 */ /* 0x000ee20000300800 */
[----:B------:R-:W-:-:S02]  /*41d00*/  IMAD.MOV.U32 R0, RZ, RZ, R14 ;  /* 0x000000ffff007224 */ /* 0x000fc400078e000e */
[----:B------:R-:W-:Y:S01]  /*41d10*/  IMAD.MOV.U32 R2, RZ, RZ, R15 ;  /* 0x000000ffff027224 */ /* 0x000fe200078e000f */
[----:B--2---:R-:W-:Y:S01]  /*41d20*/  HMMA.16816.F32.BF16 R24, R8, R24, R20 ;  /* 0x000000180818723c */ /* 0x004fe20000041814 */
[----:B---3--:R0:W-:Y:S04]  /*41d30*/  STL.64 [R1+0x1c10], R12 ;  /* 0x001c100c01007387 */ /* 0x0081e80000100a00 */
[----:B0-----:R-:W2:Y:S04]  /*41d40*/  LDL.LU R12, [R1+0x50] ;  /* 0x00005000010c7983 */ /* 0x001ea80000300800 */
[----:B------:R-:W2:Y:S04]  /*41d50*/  LDL.LU R13, [R1+0x54] ;  /* 0x00005400010d7983 */ /* 0x000ea80000300800 */
[----:B------:R-:W2:Y:S04]  /*41d60*/  LDL.LU R14, [R1+0x58] ;  /* 0x00005800010e7983 */ /* 0x000ea80000300800 */
[----:B------:R-:W2:Y:S04]  /*41d70*/  LDL.LU R15, [R1+0x5c] ;  /* 0x00005c00010f7983 */ /* 0x000ea80000300800 */
[----:B------:R-:W3:Y:S04]  /*41d80*/  LDL.LU R16, [R1+0x70] ;  /* 0x0000700001107983 */ /* 0x000ee80000300800 */
[----:B------:R-:W3:Y:S04]  /*41d90*/  LDL.LU R17, [R1+0x74] ;  /* 0x0000740001117983 */ /* 0x000ee80000300800 */
[----:B------:R-:W3:Y:S04]  /*41da0*/  LDL.LU R18, [R1+0x78] ;  /* 0x0000780001127983 */ /* 0x000ee80000300800 */
[----:B------:R-:W3:Y:S04]  /*41db0*/  LDL.LU R19, [R1+0x7c] ;  /* 0x00007c0001137983 */ /* 0x000ee80000300800 */
[----:B------:R-:W4:Y:S04]  /*41dc0*/  LDL.LU R4, [R1+0x90] ;  /* 0x0000900001047983 */ /* 0x000f280000300800 */
[----:B------:R-:W4:Y:S04]  /*41dd0*/  LDL.LU R5, [R1+0x94] ;  /* 0x0000940001057983 */ /* 0x000f280000300800 */
[----:B------:R-:W2:Y:S04]  /*41de0*/  LDL.LU R6, [R1+0x98] ;  /* 0x0000980001067983 */ /* 0x000ea80000300800 */
[----:B------:R-:W2:Y:S01]  /*41df0*/  LDL.LU R7, [R1+0x9c] ;  /* 0x00009c0001077983 */ /* 0x000ea20000300800 */
[----:B------:R-:W-:-:S03]  /*41e00*/  IMAD.MOV.U32 R3, RZ, RZ, R25 ;  /* 0x000000ffff037224 */ /* 0x000fc600078e0019 */
[----:B--2---:R-:W-:Y:S04]  /*41e10*/  STL.64 [R1+0x1c00], R6 ;  /* 0x001c000601007387 */ /* 0x004fe80000100a00 */
[----:B----4-:R0:W-:Y:S04]  /*41e20*/  STL.64 [R1+0x1bf8], R4 ;  /* 0x001bf80401007387 */ /* 0x0101e80000100a00 */
[----:B0-----:R-:W2:Y:S04]  /*41e30*/  LDL.LU R4, [R1+0x80] ;  /* 0x0000800001047983 */ /* 0x001ea80000300800 */
[----:B------:R-:W2:Y:S04]  /*41e40*/  LDL.LU R5, [R1+0x84] ;  /* 0x0000840001057983 */ /* 0x000ea80000300800 */
[----:B------:R-:W2:Y:S04]  /*41e50*/  LDL.LU R6, [R1+0x88] ;  /* 0x0000880001067983 */ /* 0x000ea80000300800 */
[----:B------:R-:W2:Y:S04]  /*41e60*/  LDL.LU R7, [R1+0x8c] ;  /* 0x00008c0001077983 */ /* 0x000ea80000300800 */
[----:B------:R-:W4:Y:S04]  /*41e70*/  LDL.LU.64 R22, [R1+0x1c30] ;  /* 0x001c300001167983 */ /* 0x000f280000300a00 */
[----:B------:R-:W4:Y:S04]  /*41e80*/  LDL.LU.64 R20, [R1+0x1c28] ;  /* 0x001c280001147983 */ /* 0x000f280000300a00 */
[----:B------:R0:W-:Y:S04]  /*41e90*/  STL [R1], R24 ;  /* 0x0000001801007387 */ /* 0x0001e80000100800 */
[----:B0-----:R-:W4:Y:S01]  /*41ea0*/  LDL.LU.64 R24, [R1+0x1c20] ;  /* 0x001c200001187983 */ /* 0x001f220000300a00 */
[----:B------:R-:W-:-:S02]  /*41eb0*/  IMAD.MOV.U32 R29, RZ, RZ, R26 ;  /* 0x000000ffff1d7224 */ /* 0x000fc400078e001a */
[----:B------:R-:W-:Y:S02]  /*41ec0*/  IMAD.MOV.U32 R28, RZ, RZ, R27 ;  /* 0x000000ffff1c7224 */ /* 0x000fe400078e001b */
[----:B----4-:R-:W-:Y:S01]  /*41ed0*/  HMMA.16816.F32.BF16 R24, R8, R24, R20 ;  /* 0x000000180818723c */ /* 0x010fe20000041814 */
[----:B------:R-:W4:-:S15]  /*41ee0*/  LDL.LU.64 R20, [R1+0x1c18] ;  /* 0x001c180001147983 */ /* 0x000f1e0000300a00 */
[----:B------:R-:W-:-:S07]  /*41ef0*/  NOP ;  /* 0x0000000000007918 */ /* 0x000fce0000000000 */
[----:B------:R-:W-:Y:S04]  /*41f00*/  STL.64 [R1+0x1b00], R26 ;  /* 0x001b001a01007387 */ /* 0x000fe80000100a00 */
[----:B------:R0:W-:Y:S04]  /*41f10*/  STL.64 [R1+0x1af8], R24 ;  /* 0x001af81801007387 */ /* 0x0001e80000100a00 */
[----:B0-----:R-:W2:Y:S04]  /*41f20*/  LDL.LU R24, [R1+0xa0] ;  /* 0x0000a00001187983 */ /* 0x001ea80000300800 */
[----:B------:R-:W2:Y:S04]  /*41f30*/  LDL.LU R25, [R1+0xa4] ;  /* 0x0000a40001197983 */ /* 0x000ea80000300800 */
[----:B------:R-:W2:Y:S04]  /*41f40*/  LDL.LU R26, [R1+0xa8] ;  /* 0x0000a800011a7983 */ /* 0x000ea80000300800 */
[----:B------:R-:W2:Y:S01]  /*41f50*/  LDL.LU R27, [R1+0xac] ;  /* 0x0000ac00011b7983 */ /* 0x000ea20000300800 */
[----:B----4-:R-:W-:Y:S03]  /*41f60*/  HMMA.16816.F32.BF16 R20, R8, R20, R12 ;  /* 0x000000140814723c */ /* 0x010fe6000004180c */
[----:B------:R-:W3:-:S15]  /*41f70*/  LDL.LU.64 R12, [R1+0x1c10] ;  /* 0x001c1000010c7983 */ /* 0x000ede0000300a00 */
[----:B------:R-:W-:-:S05]  /*41f80*/  NOP ;  /* 0x0000000000007918 */ /* 0x000fca0000000000 */
[----:B------:R-:W-:Y:S04]  /*41f90*/  STL.64 [R1+0x1af0], R22 ;  /* 0x001af01601007387 */ /* 0x000fe80000100a00 */
[----:B------:R0:W-:Y:S04]  /*41fa0*/  STL.64 [R1+0x1ae8], R20 ;  /* 0x001ae81401007387 */ /* 0x0001e80000100a00 */
[----:B0-----:R-:W4:Y:S04]  /*41fb0*/  LDL.LU R20, [R1+0x1d0] ;  /* 0x0001d00001147983 */ /* 0x001f280000300800 */
[----:B------:R-:W4:Y:S01]  /*41fc0*/  LDL.LU R21, [R1+0x1d4] ;  /* 0x0001d40001157983 */ /* 0x000f220000300800 */
[C---:B---3--:R-:W-:Y:S03]  /*41fd0*/  HMMA.16816.F32.BF16 R12, R8.reuse, R12, R16 ;  /* 0x0000000c080c723c */ /* 0x048fe60000041810 */
[----:B----4-:R0:W-:Y:S04]  /*41fe0*/  STL.64 [R1+0x1be0], R20 ;  /* 0x001be01401007387 */ /* 0x0101e80000100a00 */
[----:B0-----:R-:W3:Y:S04]  /*41ff0*/  LDL.LU R20, [R1+0xb0] ;  /* 0x0000b00001147983 */ /* 0x001ee80000300800 */
[----:B------:R-:W3:Y:S04]  /*42000*/  LDL.LU R21, [R1+0xb4] ;  /* 0x0000b40001157983 */ /* 0x000ee80000300800 */
[----:B------:R-:W3:Y:S04]  /*42010*/  LDL.LU R22, [R1+0xb8] ;  /* 0x0000b80001167983 */ /* 0x000ee80000300800 */
[----:B------:R-:W3:Y:S04]  /*42020*/  LDL.LU R23, [R1+0xbc] ;  /* 0x0000bc0001177983 */ /* 0x000ee80000300800 */
[----:B------:R-:W2:Y:S04]  /*42030*/  LDL.LU.64 R16, [R1+0x1c08] ;  /* 0x001c080001107983 */ /* 0x000ea80000300a00 */
[----:B------:R-:W-:Y:S04]  /*42040*/  STL [R1+0x1ad0], R13 ;  /* 0x001ad00d01007387 */ /* 0x000fe80000100800 */
[----:B------:R-:W-:Y:S04]  /*42050*/  STL [R1+0x1acc], R14 ;  /* 0x001acc0e01007387 */ /* 0x000fe80000100800 */
[----:B------:R-:W-:Y:S01]  /*42060*/  STL [R1+0x1ac8], R15 ;  /* 0x001ac80f01007387 */ /* 0x000fe20000100800 */
[----:B--2---:R-:W-:Y:S03]  /*42070*/  HMMA.16816.F32.BF16 R16, R8, R16, R4 ;  /* 0x000000100810723c */ /* 0x004fe60000041804 */
[----:B------:R-:W2:Y:S04]  /*42080*/  LDL.LU.64 R6, [R1+0x1c00] ;  /* 0x001c000001067983 */ /* 0x000ea80000300a00 */
[----:B------:R-:W2:-:S15]  /*42090*/  LDL.LU.64 R4, [R1+0x1bf8] ;  /* 0x001bf80001047983 */ /* 0x000e9e0000300a00 */
[----:B------:R-:W-:-:S01]  /*420a0*/  NOP ;  /* 0x0000000000007918 */ /* 0x000fc20000000000 */
[----:B------:R-:W-:Y:S04]  /*420b0*/  STL.64 [R1+0x1ac0], R18 ;  /* 0x001ac01201007387 */ /* 0x000fe80000100a00 */
[----:B------:R0:W-:Y:S04]  /*420c0*/  STL.64 [R1+0x1ab8], R16 ;  /* 0x001ab81001007387 */ /* 0x0001e80000100a00 */
[----:B0-----:R-:W2:Y:S04]  /*420d0*/  LDL.LU R16, [R1+0x1a0] ;  /* 0x0001a00001107983 */ /* 0x001ea80000300800 */
[----:B------:R-:W2:Y:S02]  /*420e0*/  LDL.LU R17, [R1+0x1a4] ;  /* 0x0001a40001117983 */ /* 0x000ea40000300800 */
[----:B--2---:R-:W-:Y:S02]  /*420f0*/  HMMA.16816.F32.BF16 R16, R8, R16, R4 ;  /* 0x000000100810723c */ /* 0x004fe40000041804 */
[----:B------:R-:W2:-:S15]  /*42100*/  LDL.LU.64 R4, [R1+0x1bf0] ;  /* 0x001bf00001047983 */ /* 0x000e9e0000300a00 */
[----:B------:R-:W-:-:S06]  /*42110*/  NOP ;  /* 0x0000000000007918 */ /* 0x000fcc0000000000 */
[----:B------:R-:W-:Y:S04]  /*42120*/  STL.64 [R1+0x40], R16 ;  /* 0x0000401001007387 */ /* 0x000fe80000100a00 */
[----:B------:R0:W-:Y:S01]  /*42130*/  STL.64 [R1+0x48], R18 ;  /* 0x0000481201007387 */ /* 0x0001e20000100a00 */
[----:B--2---:R-:W-:-:S15]  /*42140*/  HMMA.16816.F32.BF16 R4, R8, R4, R24 ;  /* 0x000000040804723c */ /* 0x004fde0000041818 */
[----:B------:R-:W-:-:S09]  /*42150*/  NOP ;  /* 0x0000000000007918 */ /* 0x000fd20000000000 */
[----:B------:R-:W-:Y:S02]  /*42160*/  IMAD.MOV.U32 R25, RZ, RZ, R4 ;  /* 0x000000ffff197224 */ /* 0x000fe400078e0004 */
[----:B------:R-:W-:Y:S02]  /*42170*/  IMAD.MOV.U32 R24, RZ, RZ, R5 ;  /* 0x000000ffff187224 */ /* 0x000fe400078e0005 */
[----:B------:R-:W3:Y:S01]  /*42180*/  LDL.LU.64 R4, [R1+0x1be8] ;  /* 0x001be80001047983 */ /* 0x000ee20000300a00 */
[----:B0-----:R-:W-:Y:S02]  /*42190*/  IMAD.MOV.U32 R19, RZ, RZ, R6 ;  /* 0x000000ffff137224 */ /* 0x001fe400078e0006 */
[----:B------:R-:W-:Y:S02]  /*421a0*/  IMAD.MOV.U32 R18, RZ, RZ, R7 ;  /* 0x000000ffff127224 */ /* 0x000fe400078e0007 */
[----:B---3--:R-:W-:Y:S01]  /*421b0*/  HMMA.16816.F32.BF16 R4, R8, R4, R20 ;  /* 0x000000040804723c */ /* 0x008fe20000041814 */
[----:B------:R-:W2:-:S15]  /*421c0*/  LDL.LU.64 R20, [R1+0x1be0] ;  /* 0x001be00001147983 */ /* 0x000e9e0000300a00 */
[----:B------:R-:W-:-:S08]  /*421d0*/  NOP ;  /* 0x0000000000007918 */ /* 0x000fd00000000000 */
[----:B------:R-:W-:Y:S02]  /*421e0*/  IMAD.MOV.U32 R17, RZ, RZ, R6 ;  /* 0x000000ffff117224 */ /* 0x000fe400078e0006 */
[----:B------:R-:W-:Y:S01]  /*421f0*/  IMAD.MOV.U32 R16, RZ, RZ, R7 ;  /* 0x000000ffff107224 */ /* 0x000fe200078e0007 */
[----:B------:R-:W-:Y:S04]  /*42200*/  STL.64 [R1+0x80], R4 ;  /* 0x0000800401007387 */ /* 0x000fe80000100a00 */
[----:B------:R-:W3:Y:S04]  /*42210*/  LDL.LU.64 R6, [R1+0x1bd8] ;  /* 0x001bd80001067983 */ /* 0x000ee80000300a00 */
[----:B------:R-:W-:Y:S04]  /*42220*/  STL.64 [R1+0x1b58], R18 ;  /* 0x001b581201007387 */ /* 0x000fe80000100a00 */
[----:B------:R0:W-:Y:S04]  /*42230*/  STL.64 [R1+0x1b50], R16 ;  /* 0x001b501001007387 */ /* 0x0001e80000100a00 */
[----:B0-----:R-:W2:Y:S04]  /*42240*/  LDL.LU R16, [R1+0xc0] ;  /* 0x0000c00001107983 */ /* 0x001ea80000300800 */
[----:B------:R-:W2:Y:S04]  /*42250*/  LDL.LU R17, [R1+0xc4] ;  /* 0x0000c40001117983 */ /* 0x000ea80000300800 */
[----:B------:R-:W2:Y:S04]  /*42260*/  LDL.LU R18, [R1+0xc8] ;  /* 0x0000c80001127983 */ /* 0x000ea80000300800 */
[----:B------:R-:W2:Y:S02]  /*42270*/  LDL.LU R19, [R1+0xcc] ;  /* 0x0000cc0001137983 */ /* 0x000ea40000300800 */
[----:B--2---:R-:W-:-:S15]  /*42280*/  HMMA.16816.F32.BF16 R20, R8, R20, R16 ;  /* 0x000000140814723c */ /* 0x004fde0000041810 */
[----:B------:R-:W-:-:S08]  /*42290*/  NOP ;  /* 0x0000000000007918 */ /* 0x000fd00000000000 */
[----:B------:R0:W-:Y:S01]  /*422a0*/  STL [R1+0x9c], R23 ;  /* 0x00009c1701007387 */ /* 0x0001e20000100800 */
[----:B------:R-:W-:-:S03]  /*422b0*/  IMAD.MOV.U32 R15, RZ, RZ, R22 ;  /* 0x000000ffff0f7224 */ /* 0x000fc600078e0016 */
[----:B------:R-:W2:Y:S04]  /*422c0*/  LDL.LU R22, [R1+0x168] ;  /* 0x0001680001167983 */ /* 0x000ea80000300800 */
[----:B0-----:R-:W2:Y:S04]  /*422d0*/  LDL.LU R23, [R1+0x16c] ;  /* 0x00016c0001177983 */ /* 0x001ea80000300800 */
[----:B--2---:R-:W-:Y:S04]  /*422e0*/  STL.64 [R1+0x1b08], R22 ;  /* 0x001b081601007387 */ /* 0x004fe80000100a00 */
[----:B------:R-:W2:Y:S04]  /*422f0*/  LDL.LU R26, [R1+0x158] ;  /* 0x00015800011a7983 */ /* 0x000ea80000300800 */
[----:B------:R-:W2:Y:S04]  /*42300*/  LDL.LU R27, [R1+0x15c] ;  /* 0x00015c00011b7983 */ /* 0x000ea80000300800 */
[----:B------:R-:W4:Y:S04]  /*42310*/  LDL.LU R4, [R1+0x240] ;  /* 0x0002400001047983 */ /* 0x000f280000300800 */
[----:B------:R-:W4:Y:S01]  /*42320*/  LDL.LU R5, [R1+0x244] ;  /* 0x0002440001057983 */ /* 0x000f220000300800 */
[----:B---3--:R-:W-:-:S02]  /*42330*/  IMAD.MOV.U32 R18, RZ, RZ, R7 ;  /* 0x000000ffff127224 */ /* 0x008fc400078e0007 */
[----:B------:R-:W-:Y:S01]  /*42340*/  IMAD.MOV.U32 R19, RZ, RZ, R6 ;  /* 0x000000ffff137224 */ /* 0x000fe200078e0006 */
[----:B----4-:R0:W-:Y:S04]  /*42350*/  STL.64 [R1+0x1b60], R4 ;  /* 0x001b600401007387 */ /* 0x0101e80000100a00 */
[----:B------:R-:W3:Y:S04]  /*42360*/  LDL.LU R16, [R1+0x60] ;  /* 0x0000600001107983 */ /* 0x000ee80000300800 */
[----:B------:R-:W3:Y:S04]  /*42370*/  LDL.LU R17, [R1+0x64] ;  /* 0x0000640001117983 */ /* 0x000ee80000300800 */
[----:B------:R-:W4:Y:S04]  /*42380*/  LDL.LU R7, [R1+0x1bd4] ;  /* 0x001bd40001077983 */ /* 0x000f280000300800 */
[----:B------:R-:W4:Y:S04]  /*42390*/  LDL.LU R6, [R1+0x1bd0] ;  /* 0x001bd00001067983 */ /* 0x000f280000300800 */
[----:B------:R-:W-:Y:S04]  /*423a0*/  STL.64 [R1+0x1b70], R18 ;  /* 0x001b701201007387 */ /* 0x000fe80000100a00 */
[----:B---3--:R1:W-:Y:S04]  /*423b0*/  STL.64 [R1+0x1b68], R16 ;  /* 0x001b681001007387 */ /* 0x0083e80000100a00 */
[----:B0-----:R-:W3:Y:S04]  /*423c0*/  LDL.LU R4, [R1+0x230] ;  /* 0x0002300001047983 */ /* 0x001ee80000300800 */
[----:B------:R-:W3:Y:S04]  /*423d0*/  LDL.LU R5, [R1+0x234] ;  /* 0x0002340001057983 */ /* 0x000ee80000300800 */
[----:B---3--:R-:W-:Y:S04]  /*423e0*/  STL.64 [R1+0x1b78], R4 ;  /* 0x001b780401007387 */ /* 0x008fe80000100a00 */
[----:B-1----:R-:W3:Y:S04]  /*423f0*/  LDL.LU R16, [R1+0xe0] ;  /* 0x0000e00001107983 */ /* 0x002ee80000300800 */
[----:B------:R-:W3:Y:S04]  /*42400*/  LDL.LU R17, [R1+0xe4] ;  /* 0x0000e40001117983 */ /* 0x000ee80000300800 */
[----:B------:R-:W2:Y:S04]  /*42410*/  LDL.LU R18, [R1+0xe8] ;  /* 0x0000e80001127983 */ /* 0x000ea80000300800 */
[----:B------:R-:W2:Y:S04]  /*42420*/  LDL.LU R19, [R1+0xec] ;  /* 0x0000ec0001137983 */ /* 0x000ea80000300800 */
[----:B--2---:R-:W-:Y:S04]  /*42430*/  STL.64 [R1+0x1b88], R18 ;  /* 0x001b881201007387 */ /* 0x004fe80000100a00 */
[----:B---3--:R0:W-:Y:S04]  /*42440*/  STL.64 [R1+0x1b80], R16 ;  /* 0x001b801001007387 */ /* 0x0081e80000100a00 */
[----:B0-----:R-:W2:Y:S04]  /*42450*/  LDL.LU R16, [R1+0x210] ;  /* 0x0002100001107983 */ /* 0x001ea80000300800 */
[----:B------:R-:W2:Y:S04]  /*42460*/  LDL.LU R17, [R1+0x214] ;  /* 0x0002140001117983 */ /* 0x000ea80000300800 */
[----:B--2---:R0:W-:Y:S04]  /*42470*/  STL.64 [R1+0x1ba0], R16 ;  /* 0x001ba01001007387 */ /* 0x0041e80000100a00 */
[----:B------:R-:W2:Y:S04]  /*42480*/  LDL.LU R4, [R1+0xf0] ;  /* 0x0000f00001047983 */ /* 0x000ea80000300800 */
[----:B------:R-:W2:Y:S04]  /*42490*/  LDL.LU R5, [R1+0xf4] ;  /* 0x0000f40001057983 */ /* 0x000ea80000300800 */
[----:B0-----:R-:W3:Y:S04]  /*424a0*/  LDL.LU R16, [R1+0x1e0] ;  /* 0x0001e00001107983 */ /* 0x001ee80000300800 */
[----:B------:R-:W3:Y:S04]  /*424b0*/  LDL.LU R17, [R1+0x1e4] ;  /* 0x0001e40001117983 */ /* 0x000ee80000300800 */
[----:B----4-:R-:W-:Y:S04]  /*424c0*/  STL.64 [R1+0x1b98], R6 ;  /* 0x001b980601007387 */ /* 0x010fe80000100a00 */
[----:B--2---:R0:W-:Y:S04]  /*424d0*/  STL.64 [R1+0x1b90], R4 ;  /* 0x001b900401007387 */ /* 0x0041e80000100a00 */
[----:B0-----:R-:W2:Y:S04]  /*424e0*/  LDL.LU R4, [R1+0x100] ;  /* 0x0001000001047983 */ /* 0x001ea80000300800 */
[----:B------:R-:W2:Y:S04]  /*424f0*/  LDL.LU R5, [R1+0x104] ;  /* 0x0001040001057983 */ /* 0x000ea80000300800 */
[----:B------:R-:W4:Y:S04]  /*42500*/  LDL.LU R6, [R1+0x108] ;  /* 0x0001080001067983 */ /* 0x000f280000300800 */
[----:B------:R-:W4:Y:S01]  /*42510*/  LDL.LU R7, [R1+0x10c] ;  /* 0x00010c0001077983 */ /* 0x000f220000300800 */
[----:B------:R-:W-:-:S03]  /*42520*/  IMAD.MOV.U32 R13, RZ, RZ, R20 ;  /* 0x000000ffff0d7224 */ /* 0x000fc600078e0014 */
[----:B----4-:R-:W-:Y:S04]  /*42530*/  STL.64 [R1+0x1bb0], R6 ;  /* 0x001bb00601007387 */ /* 0x010fe80000100a00 */
[----:B--2---:R0:W-:Y:S04]  /*42540*/  STL.64 [R1+0x1ba8], R4 ;  /* 0x001ba80401007387 */ /* 0x0041e80000100a00 */
[----:B0-----:R-:W3:Y:S04]  /*42550*/  LDL.LU R4, [R1+0xd0] ;  /* 0x0000d00001047983 */ /* 0x001ee80000300800 */
[----:B------:R-:W3:Y:S04]  /*42560*/  LDL.LU R5, [R1+0xd4] ;  /* 0x0000d40001057983 */ /* 0x000ee80000300800 */
[----:B------:R-:W3:Y:S04]  /*42570*/  LDL.LU R6, [R1+0xd8] ;  /* 0x0000d80001067983 */ /* 0x000ee80000300800 */
[----:B------:R-:W3:Y:S04]  /*42580*/  LDL.LU R7, [R1+0xdc] ;  /* 0x0000dc0001077983 */ /* 0x000ee80000300800 */
[----:B------:R0:W-:Y:S04]  /*42590*/  STL.64 [R1+0x1b10], R26 ;  /* 0x001b101a01007387 */ /* 0x0001e80000100a00 */
[----:B------:R-:W2:Y:S01]  /*425a0*/  LDL.LU R20, [R1] ;  /* 0x0000000001147983 */ /* 0x000ea20000300800 */
[----:B------:R-:W-:-:S02]  /*425b0*/  IMAD.MOV.U32 R14, RZ, RZ, R21 ;  /* 0x000000ffff0e7224 */ /* 0x000fc400078e0015 */
[----:B------:R-:W-:Y:S02]  /*425c0*/  IMAD.MOV.U32 R22, RZ, RZ, R29 ;  /* 0x000000ffff167224 */ /* 0x000fe400078e001d */
[----:B------:R-:W-:Y:S02]  /*425d0*/  IMAD.MOV.U32 R23, RZ, RZ, R28 ;  /* 0x000000ffff177224 */ /* 0x000fe400078e001c */
[----:B------:R-:W-:Y:S02]  /*425e0*/  IMAD.MOV.U32 R21, RZ, RZ, R3 ;  /* 0x000000ffff157224 */ /* 0x000fe400078e0003 */
[----:B------:R-:W4:Y:S04]  /*425f0*/  LDL.LU R3, [R1+0x1bcc] ;  /* 0x001bcc0001037983 */ /* 0x000f280000300800 */
[----:B------:R-:W4:Y:S04]  /*42600*/  LDL.LU R29, [R1+0x1bc8] ;  /* 0x001bc800011d7983 */ /* 0x000f280000300800 */
[----:B------:R-:W4:Y:S04]  /*42610*/  LDL.LU R28, [R1+0x1bc4] ;  /* 0x001bc400011c7983 */ /* 0x000f280000300800 */
[----:B------:R1:W-:Y:S04]  /*42620*/  STL.64 [R1+0x1b20], R22 ;  /* 0x001b201601007387 */ /* 0x0003e80000100a00 */
[----:B--2---:R2:W-:Y:S04]  /*42630*/  STL.64 [R1+0x1b18], R20 ;  /* 0x001b181401007387 */ /* 0x0045e80000100a00 */
[----:B0-----:R-:W2:Y:S04]  /*42640*/  LDL.LU R26, [R1+0x148] ;  /* 0x00014800011a7983 */ /* 0x001ea80000300800 */
[----:B------:R-:W2:Y:S01]  /*42650*/  LDL.LU R27, [R1+0x14c] ;  /* 0x00014c00011b7983 */ /* 0x000ea20000300800 */
[----:B---3--:R-:W-:Y:S01]  /*42660*/  HMMA.16816.F32.BF16 R16, R8, R16, R4 ;  /* 0x000000100810723c */ /* 0x008fe20000041804 */
[----:B-1----:R-:W-:-:S02]  /*42670*/  IMAD.MOV.U32 R22, RZ, RZ, R0 ;  /* 0x000000ffff167224 */ /* 0x002fc400078e0000 */
[----:B------:R-:W-:Y:S01]  /*42680*/  IMAD.MOV.U32 R23, RZ, RZ, R2 ;  /* 0x000000ffff177224 */ /* 0x000fe200078e0002 */
[----:B--2---:R0:W-:Y:S04]  /*42690*/  STL.64 [R1+0x1b28], R26 ;  /* 0x001b281a01007387 */ /* 0x0041e80000100a00 */
[----:B------:R-:W2:Y:S04]  /*426a0*/  LDL.LU R20, [R1+0x10] ;  /* 0x0000100001147983 */ /* 0x000ea80000300800 */
[----:B------:R-:W2:Y:S04]  /*426b0*/  LDL.LU R21, [R1+0x14] ;  /* 0x0000140001157983 */ /* 0x000ea80000300800 */
[----:B------:R-:W3:Y:S04]  /*426c0*/  LDL.LU R0, [R1+0x1bc0] ;  /* 0x001bc00001007983 */ /* 0x000ee80000300800 */
[----:B------:R-:W3:Y:S04]  /*426d0*/  LDL.LU R2, [R1+0x1bbc] ;  /* 0x001bbc0001027983 */ /* 0x000ee80000300800 */
[----:B------:R-:W-:Y:S04]  /*426e0*/  STL.64 [R1+0x1b38], R22 ;  /* 0x001b381601007387 */ /* 0x000fe80000100a00 */
[----:B--2---:R1:W-:Y:S04]  /*426f0*/  STL.64 [R1+0x1b30], R20 ;  /* 0x001b301401007387 */ /* 0x0043e80000100a00 */
[----:B0-----:R-:W2:Y:S04]  /*42700*/  LDL.LU R26, [R1+0x138] ;  /* 0x00013800011a7983 */ /* 0x001ea80000300800 */
[----:B------:R-:W2:Y:S04]  /*42710*/  LDL.LU R27, [R1+0x13c] ;  /* 0x00013c00011b7983 */ /* 0x000ea80000300800 */
[----:B-1----:R-:W2:Y:S01]  /*42720*/  LDL.LU R20, [R1+0x20] ;  /* 0x0000200001147983 */ /* 0x002ea20000300800 */
[----:B----4-:R-:W-:-:S03]  /*42730*/  IMAD.MOV.U32 R21, RZ, RZ, R28 ;  /* 0x000000ffff157224 */ /* 0x010fc600078e001c */
[----:B------:R-:W4:Y:S04]  /*42740*/  LDL.LU R28, [R1+0x1bb8] ;  /* 0x001bb800011c7983 */ /* 0x000f280000300800 */
[----:B------:R-:W-:Y:S04]  /*42750*/  STL.64 [R1+0x1ae0], R14 ;  /* 0x001ae00e01007387 */ /* 0x000fe80000100a00 */
[----:B------:R-:W-:Y:S04]  /*42760*/  STL.64 [R1+0x1ad8], R12 ;  /* 0x001ad80c01007387 */ /* 0x000fe80000100a00 */
[----:B------:R-:W2:Y:S04]  /*42770*/  LDL.LU.64 R6, [R1+0x1bb0] ;  /* 0x001bb00001067983 */ /* 0x000ea80000300a00 */
[----:B------:R-:W2:Y:S04]  /*42780*/  LDL.LU.64 R4, [R1+0x1ba8] ;  /* 0x001ba80001047983 */ /* 0x000ea80000300a00 */
[----:B------:R0:W-:Y:S04]  /*42790*/  STL.64 [R1+0xb0], R16 ;  /* 0x0000b01001007387 */ /* 0x0001e80000100a00 */
[----:B0-----:R-:W2:Y:S01]  /*427a0*/  LDL.LU.64 R16, [R1+0x1ba0] ;  /* 0x001ba00001107983 */ /* 0x001ea20000300a00 */
[----:B---3--:R-:W-:-:S02]  /*427b0*/  IMAD.MOV.U32 R12, RZ, RZ, R2 ;  /* 0x000000ffff0c7224 */ /* 0x008fc400078e0002 */
[----:B------:R-:W-:Y:S02]  /*427c0*/  IMAD.MOV.U32 R13, RZ, RZ, R0 ;  /* 0x000000ffff0d7224 */ /* 0x000fe400078e0000 */
[----:B------:R-:W-:Y:S02]  /*427d0*/  IMAD.MOV.U32 R0, RZ, RZ, R18 ;  /* 0x000000ffff007224 */ /* 0x000fe400078e0012 */
[----:B------:R-:W-:Y:S02]  /*427e0*/  IMAD.MOV.U32 R2, RZ, RZ, R19 ;  /* 0x000000ffff027224 */ /* 0x000fe400078e0013 */
[----:B--2---:R-:W-:Y:S01]  /*427f0*/  HMMA.16816.F32.BF16 R16, R8, R16, R4 ;  /* 0x000000100810723c */ /* 0x004fe20000041804 */
[----:B------:R-:W2:Y:S04]  /*42800*/  LDL.LU.64 R6, [R1+0x1b98] ;  /* 0x001b980001067983 */ /* 0x000ea80000300a00 */
[----:B------:R-:W2:Y:S01]  /*42810*/  LDL.LU.64 R4, [R1+0x1b90] ;  /* 0x001b900001047983 */ /* 0x000ea20000300a00 */
[----:B------:R-:W-:-:S15]  /*42820*/  IMAD.MOV.U32 R23, RZ, RZ, R3 ;  /* 0x000000ffff177224 */ /* 0x000fde00078e0003 */
[----:B------:R-:W-:-:S02]  /*42830*/  NOP ;  /* 0x0000000000007918 */ /* 0x000fc40000000000 */
[----:B------:R-:W-:Y:S04]  /*42840*/  STL.64 [R1+0xd0], R16 ;  /* 0x0000d01001007387 */ /* 0x000fe80000100a00 */
[----:B------:R0:W-:Y:S01]  /*42850*/  STL [R1+0xd8], R18 ;  /* 0x0000d81201007387 */ /* 0x0001e20000100800 */
[----:B------:R-:W-:-:S03]  /*42860*/  IMAD.MOV.U32 R3, RZ, RZ, R19 ;  /* 0x000000ffff037224 */ /* 0x000fc600078e0013 */
[----:B0-----:R-:W3:Y:S04]  /*42870*/  LDL.LU.64 R18, [R1+0x1b88] ;  /* 0x001b880001127983 */ /* 0x001ee80000300a00 */
[----:B------:R-:W3:Y:S01]  /*42880*/  LDL.LU.64 R16, [R1+0x1b80] ;  /* 0x001b800001107983 */ /* 0x000ee20000300a00 */
[----:B--2---:R-:W-:Y:S03]  /*42890*/  HMMA.16816.F32.BF16 R12, R8, R12, R4 ;  /* 0x0000000c080c723c */ /* 0x004fe60000041804 */
[----:B------:R-:W3:-:S15]  /*428a0*/  LDL.LU.64 R4, [R1+0x1b78] ;  /* 0x001b780001047983 */ /* 0x000ede0000300a00 */
[----:B------:R-:W-:-:S05]  /*428b0*/  NOP ;  /* 0x0000000000007918 */ /* 0x000fca0000000000 */
[----:B------:R-:W-:Y:S04]  /*428c0*/  STL.64 [R1+0xf0], R12 ;  /* 0x0000f00c01007387 */ /* 0x000fe80000100a00 */
[----:B------:R0:W-:Y:S04]  /*428d0*/  STL [R1+0xf8], R14 ;  /* 0x0000f80e01007387 */ /* 0x0001e80000100800 */
[----:B0-----:R-:W2:Y:S01]  /*428e0*/  LDL.LU R14, [R1+0x178] ;  /* 0x00017800010e7983 */ /* 0x001ea20000300800 */
[----:B---3--:R-:W-:Y:S03]  /*428f0*/  HMMA.16816.F32.BF16 R4, R8, R4, R16 ;  /* 0x000000040804723c */ /* 0x008fe60000041810 */
[----:B------:R-:W3:Y:S04]  /*42900*/  LDL.LU.64 R18, [R1+0x1b70] ;  /* 0x001b700001127983 */ /* 0x000ee80000300a00 */
[----:B------:R-:W3:-:S15]  /*42910*/  LDL.LU.64 R16, [R1+0x1b68] ;  /* 0x001b680001107983 */ /* 0x000ede0000300a00 */
[----:B------:R-:W-:-:S01]  /*42920*/  NOP ;  /* 0x0000000000007918 */ /* 0x000fc20000000000 */
[----:B------:R0:W-:Y:S04]  /*42930*/  STL.64 [R1+0x200], R4 ;  /* 0x0002000401007387 */ /* 0x0001e80000100a00 */
[----:B------:R1:W-:Y:S04]  /*42940*/  STL.64 [R1+0x208], R6 ;  /* 0x0002080601007387 */ /* 0x0003e80000100a00 */
[----:B0-----:R-:W3:Y:S01]  /*42950*/  LDL.LU.64 R4, [R1+0x1b60] ;  /* 0x001b600001047983 */ /* 0x001ee20000300a00 */
[----:B------:R-:W-:Y:S02]  /*42960*/  IMAD.MOV.U32 R22, RZ, RZ, R29 ;  /* 0x000000ffff167224 */ /* 0x000fe400078e001d */
[----:B------:R-:W-:-:S02]  /*42970*/  IMAD.MOV.U32 R29, RZ, RZ, R15 ;  /* 0x000000ffff1d7224 */ /* 0x000fc400078e000f */
[----:B----4-:R-:W-:Y:S01]  /*42980*/  IMAD.MOV.U32 R15, RZ, RZ, R28 ;  /* 0x000000ffff0f7224 */ /* 0x010fe200078e001c */
[----:B---3--:R-:W-:Y:S01]  /*42990*/  HMMA.16816.F32.BF16 R8, R8, R4, R16 ;  /* 0x000000040808723c */ /* 0x008fe20000041810 */
[----:B------:R-:W3:Y:S04]  /*429a0*/  LDL.LU.64 R18, [R1+0x1b58] ;  /* 0x001b580001127983 */ /* 0x000ee80000300a00 */
[----:B------:R-:W4:Y:S04]  /*429b0*/  LDL.LU.64 R16, [R1+0x1b50] ;  /* 0x001b500001107983 */ /* 0x000f280000300a00 */
[----:B-1----:R-:W2:Y:S04]  /*429c0*/  LDL.LU.64 R6, [R1+0x1b48] ;  /* 0x001b480001067983 */ /* 0x002ea80000300a00 */
[----:B------:R-:W2:Y:S10]  /*429d0*/  LDL.LU.64 R4, [R1+0x1b40] ;  /* 0x001b400001047983 */ /* 0x000eb40000300a00 */
[----:B------:R-:W-:Y:S04]  /*429e0*/  STL.64 [R1+0xe0], R8 ;  /* 0x0000e00801007387 */ /* 0x000fe80000100a00 */
[----:B------:R0:W-:Y:S01]  /*429f0*/  STL [R1+0xe8], R10 ;  /* 0x0000e80a01007387 */ /* 0x0001e20000100800 */
[----:B------:R-:W-:-:S03]  /*42a00*/  IMAD.MOV.U32 R28, RZ, RZ, R11 ;  /* 0x000000ffff1c7224 */ /* 0x000fc600078e000b */
[----:B0-----:R-:W3:Y:S04]  /*42a10*/  LDL.LU R10, [R1+0x1c8] ;  /* 0x0001c800010a7983 */ /* 0x001ee80000300800 */
[----:B------:R-:W3:Y:S01]  /*42a20*/  LDL.LU R11, [R1+0x1cc] ;  /* 0x0001cc00010b7983 */ /* 0x000ee20000300800 */
[----:B------:R-:W-:Y:S02]  /*42a30*/  IMAD.MOV.U32 R8, RZ, RZ, R25 ;  /* 0x000000ffff087224 */ /* 0x000fe400078e0019 */
[----:B------:R-:W-:Y:S01]  /*42a40*/  IMAD.MOV.U32 R9, RZ, RZ, R24 ;  /* 0x000000ffff097224 */ /* 0x000fe200078e0018 */
[----:B---3--:R0:W-:Y:S02]  /*42a50*/  STL.64 [R1+0x1a90], R10 ;  /* 0x001a900a01007387 */ /* 0x0081e40000100a00 */
[----:B0-----:R-:W-:-:S02]  /*42a60*/  IMAD.MOV.U32 R10, RZ, RZ, R19 ;  /* 0x000000ffff0a7224 */ /* 0x001fc400078e0013 */
[----:B------:R-:W-:Y:S02]  /*42a70*/  IMAD.MOV.U32 R11, RZ, RZ, R18 ;  /* 0x000000ffff0b7224 */ /* 0x000fe400078e0012 */
[----:B------:R-:W3:Y:S04]  /*42a80*/  LDL.LU R18, [R1+0x188] ;  /* 0x0001880001127983 */ /* 0x000ee80000300800 */
[----:B------:R-:W3:Y:S04]  /*42a90*/  LDL.LU R19, [R1+0x18c] ;  /* 0x00018c0001137983 */ /* 0x000ee80000300800 */
[----:B------:R0:W-:Y:S04]  /*42aa0*/  STL.64 [R1+0x1aa0], R10 ;  /* 0x001aa00a01007387 */ /* 0x0001e80000100a00 */
[----:B------:R-:W-:Y:S04]  /*42ab0*/  STL.64 [R1+0x1a98], R8 ;  /* 0x001a980801007387 */ /* 0x000fe80000100a00 */
[----:B0-----:R-:W4:Y:S04]  /*42ac0*/  LDL.LU R10, [R1+0x1a8] ;  /* 0x0001a800010a7983 */ /* 0x001f280000300800 */
[----:B------:R-:W4:Y:S01]  /*42ad0*/  LDL.LU R11, [R1+0x1ac] ;  /* 0x0001ac00010b7983 */ /* 0x000f220000300800 */
[C---:B--2---:R-:W-:Y:S03]  /*42ae0*/  HMMA.16816.F32.BF16 R24, R4.reuse, R26, R20 ;  /* 0x0000001a0418723c */ /* 0x044fe60000041814 */
[----:B----4-:R0:W-:Y:S04]  /*42af0*/  STL.64 [R1+0x1ab0], R10 ;  /* 0x001ab00a01007387 */ /* 0x0101e80000100a00 */
[----:B0-----:R-:W2:Y:S04]  /*42b00*/  LDL.LU R10, [R1+0x198] ;  /* 0x00019800010a7983 */ /* 0x001ea80000300800 */
[----:B------:R-:W2:Y:S04]  /*42b10*/  LDL.LU R11, [R1+0x19c] ;  /* 0x00019c00010b7983 */ /* 0x000ea80000300800 */
[----:B------:R-:W4:Y:S04]  /*42b20*/  LDL.LU.64 R22, [R1+0x1b38] ;  /* 0x001b380001167983 */ /* 0x000f280000300a00 */
[----:B------:R-:W4:Y:S04]  /*42b30*/  LDL.LU.64 R20, [R1+0x1b30] ;  /* 0x001b300001147983 */ /* 0x000f280000300a00 */
[----:B------:R-:W-:Y:S04]  /*42b40*/  STL.64 [R1+0xc0], R24 ;  /* 0x0000c01801007387 */ /* 0x000fe80000100a00 */
[----:B------:R0:W-:Y:S04]  /*42b50*/  STL.64 [R1+0xc8], R26 ;  /* 0x0000c81a01007387 */ /* 0x0001e80000100a00 */
[----:B0-----:R-:W4:Y:S02]  /*42b60*/  LDL.LU.64 R26, [R1+0x1b28] ;  /* 0x001b2800011a7983 */ /* 0x001f240000300a00 */
[----:B----4-:R-:W-:Y:S02]  /*42b70*/  HMMA.16816.F32.BF16 R24, R4, R26, R20 ;  /* 0x0000001a0418723c */ /* 0x010fe40000041814 */
[----:B------:R-:W4:Y:S04]  /*42b80*/  LDL.LU.64 R22, [R1+0x1b20] ;  /* 0x001b200001167983 */ /* 0x000f280000300a00 */
[----:B------:R-:W4:-:S15]  /*42b90*/  LDL.LU.64 R20, [R1+0x1b18] ;  /* 0x001b180001147983 */ /* 0x000f1e0000300a00 */
[----:B------:R-:W-:-:S02]  /*42ba0*/  NOP ;  /* 0x0000000000007918 */ /* 0x000fc40000000000 */
[----:B------:R-:W-:Y:S04]  /*42bb0*/  STL.64 [R1+0xa0], R24 ;  /* 0x0000a01801007387 */ /* 0x000fe80000100a00 */
[----:B------:R0:W-:Y:S04]  /*42bc0*/  STL.64 [R1+0xa8], R26 ;  /* 0x0000a81a01007387 */ /* 0x0001e80000100a00 */
[----:B0-----:R-:W4:Y:S02]  /*42bd0*/  LDL.LU.64 R26, [R1+0x1b10] ;  /* 0x001b1000011a7983 */ /* 0x001f240000300a00 */
[----:B----4-:R-:W-:Y:S02]  /*42be0*/  HMMA.16816.F32.BF16 R24, R4, R26, R20 ;  /* 0x0000001a0418723c */ /* 0x010fe40000041814 */
[----:B------:R-:W4:-:S15]  /*42bf0*/  LDL.LU.64 R22, [R1+0x1b08] ;  /* 0x001b080001167983 */ /* 0x000f1e0000300a00 */
[----:B------:R-:W-:-:S06]  /*42c00*/  NOP ;  /* 0x0000000000007918 */ /* 0x000fcc0000000000 */
[----:B------:R-:W-:Y:S04]  /*42c10*/  STL.64 [R1+0x70], R24 ;  /* 0x0000701801007387 */ /* 0x000fe80000100a00 */
[----:B------:R0:W-:Y:S04]  /*42c20*/  STL.64 [R1+0x78], R26 ;  /* 0x0000781a01007387 */ /* 0x0001e80000100a00 */
[----:B0-----:R-:W4:Y:S04]  /*42c30*/  LDL.LU.64 R26, [R1+0x1b00] ;  /* 0x001b0000011a7983 */ /* 0x001f280000300a00 */
[----:B------:R-:W4:Y:S02]  /*42c40*/  LDL.LU.64 R24, [R1+0x1af8] ;  /* 0x001af80001187983 */ /* 0x000f240000300a00 */
[----:B----4-:R-:W-:Y:S02]  /*42c50*/  HMMA.16816.F32.BF16 R24, R4, R22, R24 ;  /* 0x000000160418723c */ /* 0x010fe40000041818 */
[----:B------:R-:W4:Y:S04]  /*42c60*/  LDL.LU.64 R22, [R1+0x1af0] ;  /* 0x001af00001167983 */ /* 0x000f280000300a00 */
[----:B------:R-:W4:-:S15]  /*42c70*/  LDL.LU.64 R20, [R1+0x1ae8] ;  /* 0x001ae80001147983 */ /* 0x000f1e0000300a00 */
[----:B------:R-:W-:-:S02]  /*42c80*/  NOP ;  /* 0x0000000000007918 */ /* 0x000fc40000000000 */
[----:B------:R-:W-:Y:S04]  /*42c90*/  STL.64 [R1+0x60], R24 ;  /* 0x0000601801007387 */ /* 0x000fe80000100a00 */
[----:B------:R0:W-:Y:S04]  /*42ca0*/  STL.64 [R1+0x68], R26 ;  /* 0x0000681a01007387 */ /* 0x0001e80000100a00 */
[----:B0-----:R-:W3:Y:S04]  /*42cb0*/  LDL.LU R26, [R1+0x1b8] ;  /* 0x0001b800011a7983 */ /* 0x001ee80000300800 */
[----:B------:R-:W3:Y:S01]  /*42cc0*/  LDL.LU R27, [R1+0x1bc] ;  /* 0x0001bc00011b7983 */ /* 0x000ee20000300800 */
[----:B----4-:R-:W-:Y:S03]  /*42cd0*/  HMMA.16816.F32.BF16 R20, R4, R14, R20 ;  /* 0x0000000e0414723c */ /* 0x010fe60000041814 */
[----:B---3--:R0:W-:Y:S04]  /*42ce0*/  STL.64 [R1+0x1aa8], R26 ;  /* 0x001aa81a01007387 */ /* 0x0081e80000100a00 */
[----:B------:R-:W3:Y:S04]  /*42cf0*/  LDL.LU R24, [R1+0x40] ;  /* 0x0000400001187983 */ /* 0x000ee80000300800 */
[----:B------:R-:W3:Y:S04]  /*42d00*/  LDL.LU R25, [R1+0x44] ;  /* 0x0000440001197983 */ /* 0x000ee80000300800 */
[----:B0-----:R-:W3:Y:S04]  /*42d10*/  LDL.LU R26, [R1+0x48] ;  /* 0x00004800011a7983 */ /* 0x001ee80000300800 */
[----:B------:R-:W3:Y:S04]  /*42d20*/  LDL.LU R27, [R1+0x4c] ;  /* 0x00004c00011b7983 */ /* 0x000ee80000300800 */
[----:B------:R-:W4:Y:S04]  /*42d30*/  LDL.LU.64 R14, [R1+0x1ae0] ;  /* 0x001ae000010e7983 */ /* 0x000f280000300a00 */
[----:B------:R-:W2:Y:S04]  /*42d40*/  LDL.LU.64 R12, [R1+0x1ad8] ;  /* 0x001ad800010c7983 */ /* 0x000ea80000300a00 */
[----:B------:R-:W-:Y:S04]  /*42d50*/  STL.64 [R1+0x30], R20 ;  /* 0x0000301401007387 */ /* 0x000fe80000100a00 */
[----:B------:R0:W-:Y:S04]  /*42d60*/  STL.64 [R1+0x38], R22 ;  /* 0x0000381601007387 */ /* 0x0001e80000100a00 */
[----:B0-----:R-:W3:Y:S01]  /*42d70*/  LDL R23, [R1+0x51c] ;  /* 0x00051c0001177983 */ /* 0x001ee20000100800 */
[----:B----4-:R-:W-:-:S02]  /*42d80*/  IMAD.MOV.U32 R21, RZ, RZ, R14 ;  /* 0x000000ffff157224 */ /* 0x010fc400078e000e */
[----:B--2---:R-:W-:Y:S02]  /*42d90*/  IMAD.MOV.U32 R20, RZ, RZ, R13 ;  /* 0x000000ffff147224 */ /* 0x004fe400078e000d */
[----:B------:R-:W-:Y:S01]  /*42da0*/  IMAD.MOV.U32 R22, RZ, RZ, R15 ;  /* 0x000000ffff167224 */ /* 0x000fe200078e000f */
[----:B---3--:R0:W-:Y:S04]  /*42db0*/  STL [R1+0x1a70], R23 ;  /* 0x001a701701007387 */ /* 0x0081e80000100800 */
[----:B------:R-:W2:Y:S04]  /*42dc0*/  LDL.LU R13, [R1+0x1ad0] ;  /* 0x001ad000010d7983 */ /* 0x000ea80000300800 */
[----:B------:R-:W2:Y:S04]  /*42dd0*/  LDL.LU R14, [R1+0x1acc] ;  /* 0x001acc00010e7983 */ /* 0x000ea80000300800 */
[----:B------:R-:W2:Y:S04]  /*42de0*/  LDL.LU R15, [R1+0x1ac8] ;  /* 0x001ac800010f7983 */ /* 0x000ea80000300800 */
[----:B0-----:R-:W3:Y:S01]  /*42df0*/  LDL.LU R23, [R1+0x9c] ;  /* 0x00009c0001177983 */ /* 0x001ee20000300800 */
[----:B--2---:R-:W-:Y:S03]  /*42e00*/  HMMA.16816.F32.BF16 R12, R4, R18, R12 ;  /* 0x00000012040c723c */ /* 0x004fe6000004180c */
[----:B---3--:R-:W-:Y:S04]  /*42e10*/  STL.64 [R1+0x1a80], R22 ;  /* 0x001a801601007387 */ /* 0x008fe80000100a00 */
[----:B------:R0:W-:Y:S04]  /*42e20*/  STL.64 [R1+0x1a78], R20 ;  /* 0x001a781401007387 */ /* 0x0001e80000100a00 */
[----:B0-----:R-:W2:Y:S04]  /*42e30*/  LDL.LU R20, [R1+0x80] ;  /* 0x0000800001147983 */ /* 0x001ea80000300800 */
[----:B------:R-:W2:Y:S01]  /*42e40*/  LDL.LU R21, [R1+0x84] ;  /* 0x0000840001157983 */ /* 0x000ea20000300800 */
[----:B------:R-:W-:-:S02]  /*42e50*/  IMAD.MOV.U32 R22, RZ, RZ, R17 ;  /* 0x000000ffff167224 */ /* 0x000fc400078e0011 */
[----:B------:R-:W-:Y:S01]  /*42e60*/  IMAD.MOV.U32 R23, RZ, RZ, R16 ;  /* 0x000000ffff177224 */ /* 0x000fe200078e0010 */
[----:B------:R-:W3:Y:S04]  /*42e70*/  LDL.LU.64 R18, [R1+0x1ac0] ;  /* 0x001ac00001127983 */ /* 0x000ee80000300a00 */
[----:B------:R-:W3:Y:S04]  /*42e80*/  LDL.LU.64 R16, [R1+0x1ab8] ;  /* 0x001ab80001107983 */ /* 0x000ee80000300a00 */
[----:B------:R-:W-:Y:S04]  /*42e90*/  STL.64 [R1+0x20], R12 ;  /* 0x0000200c01007387 */ /* 0x000fe80000100a00 */
[----:B------:R0:W-:Y:S04]  /*42ea0*/  STL.64 [R1+0x28], R14 ;  /* 0x0000280e01007387 */ /* 0x0001e80000100a00 */
[----:B0-----:R-:W4:Y:S04]  /*42eb0*/  LDL.LU R14, [R1+0x1d8] ;  /* 0x0001d800010e7983 */ /* 0x001f280000300800 */
[----:B------:R-:W4:Y:S01]  /*42ec0*/  LDL.LU R15, [R1+0x1dc] ;  /* 0x0001dc00010f7983 */ /* 0x000f220000300800 */
[----:B---3--:R-:W-:Y:S03]  /*42ed0*/  HMMA.16816.F32.BF16 R16, R4, R10, R16 ;  /* 0x0000000a0410723c */ /* 0x008fe60000041810 */
[----:B------:R-:W3:-:S15]  /*42ee0*/  LDL.LU.64 R10, [R1+0x1ab0] ;  /* 0x001ab000010a7983 */ /* 0x000ede0000300a00 */
[----:B------:R-:W-:-:S05]  /*42ef0*/  NOP ;  /* 0x0000000000007918 */ /* 0x000fca0000000000 */
[----:B------:R-:W-:Y:S04]  /*42f00*/  STL.64 [R1+0x10], R16 ;  /* 0x0000101001007387 */ /* 0x000fe80000100a00 */
[----:B------:R0:W-:Y:S04]  /*42f10*/  STL.64 [R1+0x18], R18 ;  /* 0x0000181201007387 */ /* 0x0001e80000100a00 */
[----:B0-----:R-:W4:Y:S04]  /*42f20*/  LDL.LU R18, [R1+0x1e8] ;  /* 0x0001e80001127983 */ /* 0x001f280000300800 */
[----:B------:R-:W4:Y:S01]  /*42f30*/  LDL.LU R19, [R1+0x1ec] ;  /* 0x0001ec0001137983 */ /* 0x000f220000300800 */
[----:B---3--:R-:W-:Y:S03]  /*42f40*/  HMMA.16816.F32.BF16 R8, R4, R10, R24 ;  /* 0x0000000a0408723c */ /* 0x008fe60000041818 */
[----:B------:R-:W3:-:S15]  /*42f50*/  LDL.LU.64 R26, [R1+0x1aa8] ;  /* 0x001aa800011a7983 */ /* 0x000ede0000300a00 */
[----:B------:R-:W-:-:S05]  /*42f60*/  NOP ;  /* 0x0000000000007918 */ /* 0x000fca0000000000 */
[----:B------:R-:W-:Y:S04]  /*42f70*/  STL.64 [R1], R8 ;  /* 0x0000000801007387 */ /* 0x000fe80000100a00 */
[----:B------:R0:W-:Y:S04]  /*42f80*/  STL.64 [R1+0x8], R10 ;  /* 0x0000080a01007387 */ /* 0x0001e80000100a00 */
[----:B0-----:R-:W3:Y:S04]  /*42f90*/  LDL.LU.64 R10, [R1+0x1aa0] ;  /* 0x001aa000010a7983 */ /* 0x001ee80000300a00 */
[----:B------:R-:W3:Y:S02]  /*42fa0*/  LDL.LU.64 R8, [R1+0x1a98] ;  /* 0x001a980001087983 */ /* 0x000ee40000300a00 */
[----:B---3--:R-:W-:Y:S02]  /*42fb0*/  HMMA.16816.F32.BF16 R24, R4, R26, R8 ;  /* 0x0000001a0418723c */ /* 0x008fe40000041808 */
[----:B------:R-:W2:-:S15]  /*42fc0*/  LDL.LU.64 R10, [R1+0x1a90] ;  /* 0x001a9000010a7983 */ /* 0x000e9e0000300a00 */
[----:B------:R-:W-:-:S06]  /*42fd0*/  NOP ;  /* 0x0000000000007918 */ /* 0x000fcc0000000000 */
[----:B------:R0:W-:Y:S04]  /*42fe0*/  STL.64 [R1+0x1a00], R26 ;  /* 0x001a001a01007387 */ /* 0x0001e80000100a00 */
[----:B------:R1:W-:Y:S01]  /*42ff0*/  STL.64 [R1+0x19f8], R24 ;  /* 0x0019f81801007387 */ /* 0x0003e20000100a00 */
[----:B0-----:R-:W-:-:S03]  /*43000*/  IMAD.MOV.U32 R26, RZ, RZ, R0 ;  /* 0x000000ffff1a7224 */ /* 0x001fc600078e0000 */
[----:B-1----:R-:W3:Y:S04]  /*43010*/  LDL.LU R24, [R1+0xb0] ;  /* 0x0000b00001187983 */ /* 0x002ee80000300800 */
[----:B------:R-:W3:Y:S04]  /*43020*/  LDL.LU R25, [R1+0xb4] ;  /* 0x0000b40001197983 */ /* 0x000ee80000300800 */
[----:B------:R-:W3:Y:S01]  /*43030*/  LDL.LU R0, [R1+0x1a88] ;  /* 0x001a880001007983 */ /* 0x000ee20000300800 */
[----:B--2---:R-:W-:Y:S03]  /*43040*/  HMMA.16816.F32.BF16 R8, R4, R10, R20 ;  /* 0x0000000a0408723c */ /* 0x004fe60000041814 */
[----:B------:R-:W4:Y:S04]  /*43050*/  LDL.LU.64 R22, [R1+0x1a80] ;  /* 0x001a800001167983 */ /* 0x000f280000300a00 */
[----:B------:R-:W4:-:S15]  /*43060*/  LDL.LU.64 R20, [R1+0x1a78] ;  /* 0x001a780001147983 */ /* 0x000f1e0000300a00 */
[----:B------:R-:W-:-:S01]  /*43070*/  NOP ;  /* 0x0000000000007918 */ /* 0x000fc20000000000 */
[----:B------:R-:W-:Y:S04]  /*43080*/  STL [R1+0x19e4], R10 ;  /* 0x0019e40a01007387 */ /* 0x000fe80000100800 */
[----:B------:R-:W-:Y:S01]  /*43090*/  STL [R1+0x19e0], R11 ;  /* 0x0019e00b01007387 */ /* 0x000fe20000100800 */
[----:B------:R-:W-:Y:S01]  /*430a0*/  IMAD.MOV.U32 R27, RZ, RZ, R2 ;  /* 0x000000ffff1b7224 */ /* 0x000fe200078e0002 */
[----:B----4-:R-:W-:Y:S02]  /*430b0*/  HMMA.16816.F32.BF16 R12, R4, R14, R20 ;  /* 0x0000000e040c723c */ /* 0x010fe40000041814 */
[----:B------:R-:W2:-:S15]  /*430c0*/  LDL.LU R23, [R1+0x1a70] ;  /* 0x001a700001177983 */ /* 0x000e9e0000300800 */
[----:B------:R-:W-:-:S06]  /*430d0*/  NOP ;  /* 0x0000000000007918 */ /* 0x000fcc0000000000 */
[----:B------:R-:W-:Y:S04]  /*430e0*/  STL.64 [R1+0x19d8], R14 ;  /* 0x0019d80e01007387 */ /* 0x000fe80000100a00 */
[----:B------:R3:W-:Y:S02]  /*430f0*/  STL.64 [R1+0x19d0], R12 ;  /* 0x0019d00c01007387 */ /* 0x0007e40000100a00 */
[----:B---3--:R-:W-:Y:S06]  /*43100*/  HMMA.16816.F32.BF16 R12, R4, R18, R24 ;  /* 0x00000012040c723c */ /* 0x008fec0000041818 */
[----:B------:R-:W-:Y:S04]  /*43110*/  STL.64 [R1+0x1a68], R6 ;  /* 0x001a680601007387 */ /* 0x000fe80000100a00 */
[----:B------:R-:W-:Y:S04]  /*43120*/  STL.64 [R1+0x1a60], R4 ;  /* 0x001a600401007387 */ /* 0x000fe80000100a00 */
[----:B------:R-:W0:Y:S04]  /*43130*/  LDSM.16.M88.4 R4, [R0+UR5+0x1080] ;  /* 0x001080050004783b */ /* 0x000e280008000200 */
[----:B------:R-:W-:Y:S05]  /*43140*/  LDSM.16.M88.4 R24, [R0+UR5+0x4080] ;  /* 0x004080050018783b */ /* 0x000fea0008000200 */
[----:B------:R-:W-:Y:S04]  /*43150*/  STL.64 [R1+0x40], R12 ;  /* 0x0000400c01007387 */ /* 0x000fe80000100a00 */
[----:B------:R-:W-:Y:S04]  /*43160*/  STL.64 [R1+0x48], R14 ;  /* 0x0000480e01007387 */ /* 0x000fe80000100a00 */
[----:B------:R-:W1:Y:S01]  /*43170*/  LDSM.16.M88.4 R12, [R0+UR5+0x80] ;  /* 0x00008005000c783b */ /* 0x000e620008000200 */
[----:B0-----:R-:W-:-:S02]  /*43180*/  IMAD.MOV.U32 R21, RZ, RZ, R4 ;  /* 0x000000ffff157224 */ /* 0x001fc400078e0004 */
[----:B------:R-:W-:Y:S02]  /*43190*/  IMAD.MOV.U32 R20, RZ, RZ, R5 ;  /* 0x000000ffff147224 */ /* 0x000fe400078e0005 */
[----:B-1----:R-:W-:Y:S01]  /*431a0*/  IMAD.MOV.U32 R2, RZ, RZ, R13 ;  /* 0x000000ffff027224 */ /* 0x002fe200078e000d */
[----:B--2---:R-:W0:Y:S04]  /*431b0*/  LDSM.16.MT88.4 R16, [R23+0x10c00] ;  /* 0x010c00001710783b */ /* 0x004e280000004200 */
[----:B------:R-:W-:Y:S04]  /*431c0*/  STL [R1+0x1a40], R23 ;  /* 0x001a401701007387 */ /* 0x000fe80000100800 */
[----:B0-----:R0:W-:Y:S04]  /*431d0*/  STL.64 [R1+0x1a30], R18 ;  /* 0x001a301201007387 */ /* 0x0011e80000100a00 */
[----:B------:R-:W-:Y:S04]  /*431e0*/  STL.64 [R1+0x1a28], R16 ;  /* 0x001a281001007387 */ /* 0x000fe80000100a00 */
[----:B------:R-:W-:Y:S04]  /*431f0*/  STL.64 [R1+0x1f8], R14 ;  /* 0x0001f80e01007387 */ /* 0x000fe80000100a00 */
[----:B------:R-:W-:Y:S04]  /*43200*/  STL.64 [R1+0x1e8], R6 ;  /* 0x0001e80601007387 */ /* 0x000fe80000100a00 */
[----:B------:R-:W1:Y:S01]  /*43210*/  LDSM.16.M88.4 R4, [R0+UR5+0x2080] ;  /* 0x002080050004783b */ /* 0x000e620008000200 */
[----:B0-----:R-:W-:-:S03]  /*43220*/  IMAD.MOV.U32 R18, RZ, RZ, R12 ;  /* 0x000000ffff127224 */ /* 0x001fc600078e000c */
[----:B------:R-:W0:Y:S01]  /*43230*/  LDSM.16.M88.4 R12, [R0+UR5+0x3080] ;  /* 0x00308005000c783b */ /* 0x000e220008000200 */
[----:B-1----:R-:W-:-:S03]  /*43240*/  IMAD.MOV.U32 R17, RZ, RZ, R4 ;  /* 0x000000ffff117224 */ /* 0x002fc600078e0004 */
[----:B------:R-:W-:Y:S01]  /*43250*/  STL.64 [R1+0x1d8], R6 ;  /* 0x0001d80601007387 */ /* 0x000fe20000100a00 */
[----:B------:R-:W-:-:S03]  /*43260*/  IMAD.MOV.U32 R16, RZ, RZ, R5 ;  /* 0x000000ffff107224 */ /* 0x000fc600078e0005 */
[----:B------:R-:W1:Y:S04]  /*43270*/  LDSM.16.M88.4 R4, [R0+UR5+0x5080] ;  /* 0x005080050004783b */ /* 0x000e680008000200 */
[----:B0-----:R-:W-:Y:S04]  /*43280*/  STL.64 [R1+0x1c0], R12 ;  /* 0x0001c00c01007387 */ /* 0x001fe80000100a00 */
[----:B------:R-:W-:Y:S04]  /*43290*/  STL.64 [R1+0x1c8], R14 ;  /* 0x0001c80e01007387 */ /* 0x000fe80000100a00 */
[----:B------:R-:W-:Y:S04]  /*432a0*/  STL.64 [R1+0x1b0], R24 ;  /* 0x0001b01801007387 */ /* 0x000fe80000100a00 */
[----:B------:R-:W-:Y:S04]  /*432b0*/  STL.64 [R1+0x1b8], R26 ;  /* 0x0001b81a01007387 */ /* 0x000fe80000100a00 */
[----:B------:R-:W0:Y:S04]  /*432c0*/  LDSM.16.M88.4 R12, [R0+UR5+0x6080] ;  /* 0x00608005000c783b */ /* 0x000e280008000200 */
[----:B------:R-:W-:Y:S04]  /*432d0*/  LDSM.16.M88.4 R24, [R0+UR5+0x7080] ;  /* 0x007080050018783b */ /* 0x000fe80008000200 */
[----:B-1----:R-:W-:Y:S04]  /*432e0*/  STL.64 [R1+0x1a0], R4 ;  /* 0x0001a00401007387 */ /* 0x002fe80000100a00 */
[----:B------:R-:W-:Y:S04]  /*432f0*/  STL.64 [R1+0x1a8], R6 ;  /* 0x0001a80601007387 */ /* 0x000fe80000100a00 */
[----:B------:R-:W1:Y:S04]  /*43300*/  LDSM.16.M88.4 R4, [R0+UR5+0x8080] ;  /* 0x008080050004783b */ /* 0x000e680008000200 */
[----:B0-----:R-:W-:Y:S04]  /*43310*/  STL.64 [R1+0x190], R12 ;  /* 0x0001900c01007387 */ /* 0x001fe80000100a00 */
[----:B------:R-:W-:Y:S04]  /*43320*/  STL.64 [R1+0x198], R14 ;  /* 0x0001980e01007387 */ /* 0x000fe80000100a00 */
[----:B------:R-:W-:Y:S04]  /*43330*/  LDSM.16.M88.4 R12, [R0+UR5+0x9080] ;  /* 0x00908005000c783b */ /* 0x000fe80008000200 */
[----:B-1----:R-:W-:Y:S04]  /*43340*/  STL.64 [R1+0x170], R4 ;  /* 0x0001700401007387 */ /* 0x002fe80000100a00 */
[----:B------:R-:W-:Y:S04]  /*43350*/  STL.64 [R1+0x178], R6 ;  /* 0x0001780601007387 */ /* 0x000fe80000100a00 */
[----:B------:R-:W0:Y:S02]  /*43360*/  LDSM.16.M88.4 R4, [R0+UR5+0xa080] ;  /* 0x00a080050004783b */ /* 0x000e240008000200 */
[----:B0-----:R-:W-:-:S02]  /*43370*/  IMAD.MOV.U32 R10, RZ, RZ, R4 ;  /* 0x000000ffff0a7224 */ /* 0x001fc400078e0004 */
[----:B------:R0:W-:Y:S01]  /*43380*/  STL.64 [R1+0x158], R6 ;  /* 0x0001580601007387 */ /* 0x0001e20000100a00 */
[----:B------:R-:W-:-:S03]  /*43390*/  IMAD.MOV.U32 R11, RZ, RZ, R5 ;  /* 0x000000ffff0b7224 */ /* 0x000fc600078e0005 */
[----:B0-----:R-:W2:Y:S04]  /*433a0*/  LDL.LU.64 R6, [R1+0x1a68] ;  /* 0x001a680001067983 */ /* 0x001ea80000300a00 */
[----:B------:R-:W2:Y:S04]  /*433b0*/  LDL.LU.64 R4, [R1+0x1a60] ;  /* 0x001a600001047983 */ /* 0x000ea80000300a00 */
[----:B------:R-:W-:Y:S04]  /*433c0*/  STL.64 [R1+0x188], R26 ;  /* 0x0001881a01007387 */ /* 0x000fe80000100a00 */
[----:B------:R-:W-:Y:S04]  /*433d0*/  STL.64 [R1+0x1a08], R24 ;  /* 0x001a081801007387 */ /* 0x000fe80000100a00 */
[----:B------:R-:W-:Y:S04]  /*433e0*/  STL.64 [R1+0x19f0], R10 ;  /* 0x0019f00a01007387 */ /* 0x000fe80000100a00 */
[----:B------:R-:W-:Y:S04]  /*433f0*/  STL.64 [R1+0x19e8], R8 ;  /* 0x0019e80801007387 */ /* 0x000fe80000100a00 */
[----:B------:R-:W0:Y:S04]  /*43400*/  LDSM.16.M88.4 R8, [R0+UR5+0xb080] ;  /* 0x00b080050008783b */ /* 0x000e280008000200 */
[----:B------:R-:W3:Y:S04]  /*43410*/  LDL.LU R22, [R1+0x228] ;  /* 0x0002280001167983 */ /* 0x000ee80000300800 */
[----:B0-----:R-:W-:Y:S04]  /*43420*/  STL.64 [R1+0x140], R8 ;  /* 0x0001400801007387 */ /* 0x001fe80000100a00 */
[----:B------:R-:W-:Y:S04]  /*43430*/  STL.64 [R1+0x148], R10 ;  /* 0x0001480a01007387 */ /* 0x000fe80000100a00 */
[----:B------:R-:W3:Y:S04]  /*43440*/  LDL.LU R23, [R1+0x22c] ;  /* 0x00022c0001177983 */ /* 0x000ee80000300800 */
[----:B------:R-:W0:Y:S04]  /*43450*/  LDSM.16.M88.4 R8, [R0+UR5+0xc080] ;  /* 0x00c080050008783b */ /* 0x000e280008000200 */
[----:B---3--:R-:W-:Y:S04]  /*43460*/  STL.64 [R1+0x1a58], R22 ;  /* 0x001a581601007387 */ /* 0x008fe80000100a00 */
[----:B------:R1:W-:Y:S04]  /*43470*/  STL.64 [R1+0x1a50], R20 ;  /* 0x001a501401007387 */ /* 0x0003e80000100a00 */
[----:B-1----:R-:W2:Y:S04]  /*43480*/  LDL.LU R20, [R1+0xd0] ;  /* 0x0000d00001147983 */ /* 0x002ea80000300800 */
[----:B------:R-:W2:Y:S04]  /*43490*/  LDL.LU R21, [R1+0xd4] ;  /* 0x0000d40001157983 */ /* 0x000ea80000300800 */
[----:B------:R-:W2:Y:S04]  /*434a0*/  LDL.LU R22, [R1+0xd8] ;  /* 0x0000d80001167983 */ /* 0x000ea80000300800 */
[----:B0-----:R-:W-:Y:S04]  /*434b0*/  STL.64 [R1+0x130], R8 ;  /* 0x0001300801007387 */ /* 0x001fe80000100a00 */
[----:B------:R-:W-:Y:S04]  /*434c0*/  STL [R1+0x138], R10 ;  /* 0x0001380a01007387 */ /* 0x000fe80000100800 */
[----:B------:R-:W3:Y:S04]  /*434d0*/  LDL.LU R26, [R1+0x238] ;  /* 0x00023800011a7983 */ /* 0x000ee80000300800 */
[----:B------:R-:W3:Y:S01]  /*434e0*/  LDL.LU R27, [R1+0x23c] ;  /* 0x00023c00011b7983 */ /* 0x000ee20000300800 */
[----:B------:R-:W-:-:S02]  /*434f0*/  IMAD.MOV.U32 R23, RZ, RZ, R3 ;  /* 0x000000ffff177224 */ /* 0x000fc400078e0003 */
[----:B------:R-:W-:Y:S02]  /*43500*/  IMAD.MOV.U32 R3, RZ, RZ, R11 ;  /* 0x000000ffff037224 */ /* 0x000fe400078e000b */
[----:B------:R-:W0:Y:S04]  /*43510*/  LDSM.16.M88.4 R8, [R0+UR5+0xd080] ;  /* 0x00d080050008783b */ /* 0x000e280008000200 */
[----:B---3--:R1:W-:Y:S04]  /*43520*/  STL.64 [R1+0x1a48], R26 ;  /* 0x001a481a01007387 */ /* 0x0083e80000100a00 */
[----:B------:R-:W3:Y:S04]  /*43530*/  LDL.LU R24, [R1+0xf0] ;  /* 0x0000f00001187983 */ /* 0x000ee80000300800 */
[----:B------:R-:W3:Y:S04]  /*43540*/  LDL.LU R25, [R1+0xf4] ;  /* 0x0000f40001197983 */ /* 0x000ee80000300800 */
[----:B-1----:R-:W3:Y:S04]  /*43550*/  LDL.LU R26, [R1+0xf8] ;  /* 0x0000f800011a7983 */ /* 0x002ee80000300800 */
[----:B------:R1:W-:Y:S04]  /*43560*/  STL.64 [R1+0x168], R14 ;  /* 0x0001680e01007387 */ /* 0x0003e80000100a00 */
[----:B------:R-:W-:Y:S04]  /*43570*/  STL.64 [R1+0x1a10], R12 ;  /* 0x001a100c01007387 */ /* 0x000fe80000100a00 */
[----:B-1----:R-:W2:Y:S04]  /*43580*/  LDL.LU R14, [R1+0x218] ;  /* 0x00021800010e7983 */ /* 0x002ea80000300800 */
[----:B------:R-:W2:Y:S04]  /*43590*/  LDL.LU R15, [R1+0x21c] ;  /* 0x00021c00010f7983 */ /* 0x000ea80000300800 */
[----:B------:R-:W-:Y:S04]  /*435a0*/  STL [R1+0x1934], R3 ;  /* 0x0019340301007387 */ /* 0x000fe80000100800 */
[----:B0-----:R0:W-:Y:S04]  /*435b0*/  STL.64 [R1+0x120], R8 ;  /* 0x0001200801007387 */ /* 0x0011e80000100a00 */
[----:B------:R-:W-:Y:S01]  /*435c0*/  STL.64 [R1+0x128], R10 ;  /* 0x0001280a01007387 */ /* 0x000fe20000100a00 */
[----:B0-----:R-:W-:-:S02]  /*435d0*/  IMAD.MOV.U32 R8, RZ, RZ, R18 ;  /* 0x000000ffff087224 */ /* 0x001fc400078e0012 */
[----:B------:R-:W-:-:S05]  /*435e0*/  IMAD.MOV.U32 R9, RZ, RZ, R2 ;  /* 0x000000ffff097224 */ /* 0x000fca00078e0002 */
[----:B------:R-:W-:Y:S04]  /*435f0*/  STL.64 [R1+0x1a38], R8 ;  /* 0x001a380801007387 */ /* 0x000fe80000100a00 */
[----:B------:R-:W0:Y:S01]  /*43600*/  LDSM.16.M88.4 R8, [R0+UR5+0xe080] ;  /* 0x00e080050008783b */ /* 0x000e220008000200 */
[----:B------:R-:W-:-:S03]  /*43610*/  IMAD.MOV.U32 R27, RZ, RZ, R29 ;  /* 0x000000ffff1b7224 */ /* 0x000fc600078e001d */
[----:B0-----:R0:W-:Y:S01]  /*43620*/  STL.64 [R1+0x110], R8 ;  /* 0x0001100801007387 */ /* 0x0011e20000100a00 */
[----:B------:R-:W-:-:S03]  /*43630*/  IMAD.MOV.U32 R2, RZ, RZ, R11 ;  /* 0x000000ffff027224 */ /* 0x000fc600078e000b */
[----:B------:R-:W4:Y:S01]  /*43640*/  LDL.LU R18, [R1+0x248] ;  /* 0x0002480001127983 */ /* 0x000f220000300800 */
[----:B------:R-:W-:-:S03]  /*43650*/  IMAD.MOV.U32 R29, RZ, RZ, R10 ;  /* 0x000000ffff1d7224 */ /* 0x000fc600078e000a */
[----:B------:R-:W4:Y:S04]  /*43660*/  LDL.LU R19, [R1+0x24c] ;  /* 0x00024c0001137983 */ /* 0x000f280000300800 */
[----:B0-----:R-:W4:Y:S04]  /*43670*/  LDL.LU R8, [R1+0xe0] ;  /* 0x0000e00001087983 */ /* 0x001f280000300800 */
[----:B------:R-:W4:Y:S04]  /*43680*/  LDL.LU R9, [R1+0xe4] ;  /* 0x0000e40001097983 */ /* 0x000f280000300800 */
[----:B------:R-:W4:Y:S04]  /*43690*/  LDL.LU R10, [R1+0xe8] ;  /* 0x0000e800010a7983 */ /* 0x000f280000300800 */
[----:B------:R-:W-:Y:S04]  /*436a0*/  STL [R1+0x1938], R2 ;  /* 0x0019380201007387 */ /* 0x000fe80000100800 */
[----:B------:R-:W-:Y:S01]  /*436b0*/  STL [R1+0x1930], R29 ;  /* 0x0019301d01007387 */ /* 0x000fe20000100800 */
[----:B--2---:R-:W-:Y:S03]  /*436c0*/  HMMA.16816.F32.BF16 R12, R4, R14, R20 ;  /* 0x0000000e040c723c */ /* 0x004fe60000041814 */
[----:B------:R-:W3:Y:S04]  /*436d0*/  LDL.LU.64 R22, [R1+0x1a58] ;  /* 0x001a580001167983 */ /* 0x000ee80000300a00 */
[----:B------:R-:W2:-:S15]  /*436e0*/  LDL.LU.64 R20, [R1+0x1a50] ;  /* 0x001a500001147983 */ /* 0x000e9e0000300a00 */
[----:B------:R-:W-:-:S01]  /*436f0*/  NOP ;  /* 0x0000000000007918 */ /* 0x000fc20000000000 */
[----:B------:R-:W-:Y:S04]  /*43700*/  STL.64 [R1+0x80], R12 ;  /* 0x0000800c01007387 */ /* 0x000fe80000100a00 */
[----:B------:R-:W-:Y:S04]  /*43710*/  STL.64 [R1+0x88], R14 ;  /* 0x0000880e01007387 */ /* 0x000fe80000100a00 */
[----:B------:R-:W0:Y:S01]  /*43720*/  LDSM.16.M88.4 R12, [R0+UR5+0xf080] ;  /* 0x00f08005000c783b */ /* 0x000e220008000200 */
[----:B------:R-:W-:-:S03]  /*43730*/  IMAD.MOV.U32 R11, RZ, RZ, R28 ;  /* 0x000000ffff0b7224 */ /* 0x000fc600078e001c */
[----:B0-----:R2:W-:Y:S01]  /*43740*/  STL.64 [R1+0x100], R12 ;  /* 0x0001000c01007387 */ /* 0x0015e20000100a00 */
[----:B------:R-:W-:Y:S02]  /*43750*/  IMAD.MOV.U32 R28, RZ, RZ, R15 ;  /* 0x000000ffff1c7224 */ /* 0x000fe400078e000f */
[----:B------:R-:W-:-:S03]  /*43760*/  IMAD.MOV.U32 R0, RZ, RZ, R14 ;  /* 0x000000ffff007224 */ /* 0x000fc600078e000e */
[----:B------:R-:W-:Y:S04]  /*43770*/  STL [R1+0x1940], R28 ;  /* 0x0019401c01007387 */ /* 0x000fe80000100800 */
[----:B------:R-:W-:Y:S01]  /*43780*/  STL [R1+0x193c], R0 ;  /* 0x00193c0001007387 */ /* 0x000fe20000100800 */
[----:B--2---:R-:W-:Y:S02]  /*43790*/  IMAD.MOV.U32 R12, RZ, RZ, R21 ;  /* 0x000000ffff0c7224 */ /* 0x004fe400078e0015 */
[----:B------:R-:W-:Y:S02]  /*437a0*/  IMAD.MOV.U32 R13, RZ, RZ, R20 ;  /* 0x000000ffff0d7224 */ /* 0x000fe400078e0014 */
[----:B---3--:R-:W-:Y:S01]  /*437b0*/  HMMA.16816.F32.BF16 R20, R4, R22, R24 ;  /* 0x000000160414723c */ /* 0x008fe20000041818 */
[----:B------:R-:W2:-:S15]  /*437c0*/  LDL.LU.64 R26, [R1+0x1a48] ;  /* 0x001a4800011a7983 */ /* 0x000e9e0000300a00 */
[----:B------:R-:W-:-:S07]  /*437d0*/  NOP ;  /* 0x0000000000007918 */ /* 0x000fce0000000000 */
[----:B------:R-:W-:Y:S04]  /*437e0*/  STL.64 [R1+0xd0], R20 ;  /* 0x0000d01401007387 */ /* 0x000fe80000100a00 */
[----:B------:R0:W-:Y:S04]  /*437f0*/  STL.64 [R1+0xd8], R22 ;  /* 0x0000d81601007387 */ /* 0x0001e80000100a00 */
[----:B0-----:R-:W3:Y:S04]  /*43800*/  LDL.LU R23, [R1+0x1a40] ;  /* 0x001a400001177983 */ /* 0x001ee80000300800 */
[----:B---3--:R-:W0:Y:S04]  /*43810*/  LDSM.16.MT88.4 R20, [R23+0x10e00] ;  /* 0x010e00001714783b */ /* 0x008e280000004200 */
[----:B0-----:R-:W-:Y:S04]  /*43820*/  STL.64 [R1+0x1910], R22 ;  /* 0x0019101601007387 */ /* 0x001fe80000100a00 */
[----:B------:R0:W-:Y:S04]  /*43830*/  STL.64 [R1+0x1908], R20 ;  /* 0x0019081401007387 */ /* 0x0001e80000100a00 */
[----:B0-----:R-:W2:Y:S04]  /*43840*/  LDL.LU R20, [R1+0x200] ;  /* 0x0002000001147983 */ /* 0x001ea80000300800 */
[----:B------:R-:W2:Y:S04]  /*43850*/  LDL.LU R21, [R1+0x204] ;  /* 0x0002040001157983 */ /* 0x000ea80000300800 */
[----:B------:R-:W2:Y:S04]  /*43860*/  LDL.LU R22, [R1+0x208] ;  /* 0x0002080001167983 */ /* 0x000ea80000300800 */
[----:B------:R-:W2:Y:S02]  /*43870*/  LDL.LU R23, [R1+0x20c] ;  /* 0x00020c0001177983 */ /* 0x000ea40000300800 */
[C---:B--2---:R-:W-:Y:S06]  /*43880*/  HMMA.16816.F32.BF16 R24, R4.reuse, R26, R20 ;  /* 0x0000001a0418723c */ /* 0x044fec0000041814 */
[----:B----4-:R-:W-:-:S15]  /*43890*/  HMMA.16816.F32.BF16 R4, R4, R18, R8 ;  /* 0x000000120404723c */ /* 0x010fde0000041808 */
[----:B------:R-:W-:-:S02]  /*438a0*/  NOP ;  /* 0x0000000000007918 */ /* 0x000fc40000000000 */
[----:B------:R0:W-:Y:S01]  /*438b0*/  STL.64 [R1+0xf0], R24 ;  /* 0x0000f01801007387 */ /* 0x0001e20000100a00 */
[----:B------:R-:W-:Y:S02]  /*438c0*/  IMAD.MOV.U32 R23, RZ, RZ, R27 ;  /* 0x000000ffff177224 */ /* 0x000fe400078e001b */
[----:B------:R-:W-:Y:S02]  /*438d0*/  IMAD.MOV.U32 R22, RZ, RZ, R26 ;  /* 0x000000ffff167224 */ /* 0x000fe400078e001a */
[----:B0-----:R-:W-:Y:S02]  /*438e0*/  IMAD.MOV.U32 R24, RZ, RZ, R17 ;  /* 0x000000ffff187224 */ /* 0x001fe400078e0011 */
[----:B------:R-:W-:-:S05]  /*438f0*/  IMAD.MOV.U32 R25, RZ, RZ, R16 ;  /* 0x000000ffff197224 */ /* 0x000fca00078e0010 */
[----:B------:R0:W-:Y:S04]  /*43900*/  STL.64 [R1+0x1a20], R24 ;  /* 0x001a201801007387 */ /* 0x0001e80000100a00 */
[----:B0-----:R-:W2:Y:S04]  /*43910*/  LDL.LU R24, [R1+0xa0] ;  /* 0x0000a00001187983 */ /* 0x001ea80000300800 */
[----:B------:R-:W2:Y:S04]  /*43920*/  LDL.LU R25, [R1+0xa4] ;  /* 0x0000a40001197983 */ /* 0x000ea80000300800 */
[----:B------:R-:W2:Y:S04]  /*43930*/  LDL.LU R26, [R1+0xa8] ;  /* 0x0000a800011a7983 */ /* 0x000ea80000300800 */
[----:B------:R-:W2:Y:S04]  /*43940*/  LDL.LU R27, [R1+0xac] ;  /* 0x0000ac00011b7983 */ /* 0x000ea80000300800 */
[----:B------:R-:W-:Y:S04]  /*43950*/  STL [R1+0x1964], R23 ;  /* 0x0019641701007387 */ /* 0x000fe80000100800 */
[----:B------:R0:W-:Y:S04]  /*43960*/  STL [R1+0x1960], R22 ;  /* 0x0019601601007387 */ /* 0x0001e80000100800 */
[----:B------:R-:W3:Y:S04]  /*43970*/  LDL.LU R20, [R1+0xc0] ;  /* 0x0000c00001147983 */ /* 0x000ee80000300800 */
[----:B------:R-:W3:Y:S04]  /*43980*/  LDL.LU R21, [R1+0xc4] ;  /* 0x0000c40001157983 */ /* 0x000ee80000300800 */
[----:B0-----:R-:W3:Y:S04]  /*43990*/  LDL.LU R22, [R1+0xc8] ;  /* 0x0000c80001167983 */ /* 0x001ee80000300800 */
[----:B------:R-:W3:Y:S04]  /*439a0*/  LDL.LU R23, [R1+0xcc] ;  /* 0x0000cc0001177983 */ /* 0x000ee80000300800 */
[----:B------:R-:W3:Y:S04]  /*439b0*/  LDL.LU.64 R8, [R1+0x1a38] ;  /* 0x001a380001087983 */ /* 0x000ee80000300a00 */
[----:B------:R-:W3:Y:S04]  /*439c0*/  LDL.LU.64 R18, [R1+0x1a30] ;  /* 0x001a300001127983 */ /* 0x000ee80000300a00 */
[----:B------:R-:W3:Y:S04]  /*439d0*/  LDL.LU.64 R16, [R1+0x1a28] ;  /* 0x001a280001107983 */ /* 0x000ee80000300a00 */
[----:B------:R-:W-:Y:S04]  /*439e0*/  STL.64 [R1+0xe0], R4 ;  /* 0x0000e00401007387 */ /* 0x000fe80000100a00 */
[----:B------:R0:W-:Y:S01]  /*439f0*/  STL.64 [R1+0xe8], R6 ;  /* 0x0000e80601007387 */ /* 0x0001e20000100a00 */
[C---:B---3--:R-:W-:Y:S03]  /*43a00*/  HMMA.16816.F32.BF16 R8, R16.reuse, R8, R20 ;  /* 0x000000081008723c */ /* 0x048fe60000041814 */
[----:B------:R-:W3:Y:S04]  /*43a10*/  LDL.LU R20, [R1+0x1b0] ;  /* 0x0001b00001147983 */ /* 0x000ee80000300800 */
[----:B------:R-:W3:Y:S01]  /*43a20*/  LDL.LU R21, [R1+0x1b4] ;  /* 0x0001b40001157983 */ /* 0x000ee20000300800 */
[----:B--2---:R-:W-:-:S15]  /*43a30*/  HMMA.16816.F32.BF16 R12, R16, R12, R24 ;  /* 0x0000000c100c723c */ /* 0x004fde0000041818 */
[----:B------:R-:W-:-:S01]  /*43a40*/  NOP ;  /* 0x0000000000007918 */ /* 0x000fc20000000000 */
[----:B0-----:R-:W-:Y:S02]  /*43a50*/  IMAD.MOV.U32 R6, RZ, RZ, R11 ;  /* 0x000000ffff067224 */ /* 0x001fe400078e000b */
[----:B------:R-:W-:Y:S02]  /*43a60*/  IMAD.MOV.U32 R7, RZ, RZ, R10 ;  /* 0x000000ffff077224 */ /* 0x000fe400078e000a */
[----:B------:R-:W-:Y:S02]  /*43a70*/  IMAD.MOV.U32 R3, RZ, RZ, R8 ;  /* 0x000000ffff037224 */ /* 0x000fe400078e0008 */
[----:B------:R-:W-:Y:S01]  /*43a80*/  IMAD.MOV.U32 R29, RZ, RZ, R9 ;  /* 0x000000ffff1d7224 */ /* 0x000fe200078e0009 */
[----:B------:R-:W2:Y:S04]  /*43a90*/  LDL.LU R8, [R1+0x1c0] ;  /* 0x0001c00001087983 */ /* 0x000ea80000300800 */
[----:B------:R-:W2:Y:S04]  /*43aa0*/  LDL.LU R9, [R1+0x1c4] ;  /* 0x0001c40001097983 */ /* 0x000ea80000300800 */
[----:B------:R0:W-:Y:S04]  /*43ab0*/  STL [R1+0x1950], R6 ;  /* 0x0019500601007387 */ /* 0x0001e80000100800 */
[----:B------:R1:W-:Y:S04]  /*43ac0*/  STL [R1+0x194c], R7 ;  /* 0x00194c0701007387 */ /* 0x0003e80000100800 */
[----:B------:R-:W4:Y:S04]  /*43ad0*/  LDL.LU R4, [R1+0x70] ;  /* 0x0000700001047983 */ /* 0x000f280000300800 */
[----:B------:R-:W4:Y:S04]  /*43ae0*/  LDL.LU R5, [R1+0x74] ;  /* 0x0000740001057983 */ /* 0x000f280000300800 */
[----:B0-----:R-:W4:Y:S04]  /*43af0*/  LDL.LU R6, [R1+0x78] ;  /* 0x0000780001067983 */ /* 0x001f280000300800 */
[----:B-1----:R-:W4:Y:S04]  /*43b00*/  LDL.LU R7, [R1+0x7c] ;  /* 0x00007c0001077983 */ /* 0x002f280000300800 */
[----:B------:R-:W-:Y:S04]  /*43b10*/  STL [R1+0x1948], R29 ;  /* 0x0019481d01007387 */ /* 0x000fe80000100800 */
[----:B------:R-:W-:Y:S04]  /*43b20*/  STL [R1+0x1944], R3 ;  /* 0x0019440301007387 */ /* 0x000fe80000100800 */
[----:B------:R-:W4:Y:S04]  /*43b30*/  LDL.LU.64 R24, [R1+0x1a20] ;  /* 0x001a200001187983 */ /* 0x000f280000300a00 */
[----:B------:R0:W-:Y:S01]  /*43b40*/  STL [R1+0xb0], R12 ;  /* 0x0000b00c01007387 */ /* 0x0001e20000100800 */
[----:B------:R-:W-:-:S03]  /*43b50*/  IMAD.MOV.U32 R28, RZ, RZ, R13 ;  /* 0x000000ffff1c7224 */ /* 0x000fc600078e000d */
[----:B0-----:R-:W3:Y:S04]  /*43b60*/  LDL.LU R12, [R1+0x1a0] ;  /* 0x0001a000010c7983 */ /* 0x001ee80000300800 */
[----:B------:R-:W3:Y:S01]  /*43b70*/  LDL.LU R13, [R1+0x1a4] ;  /* 0x0001a400010d7983 */ /* 0x000ee20000300800 */
[----:B------:R-:W-:Y:S02]  /*43b80*/  IMAD.MOV.U32 R2, RZ, RZ, R15 ;  /* 0x000000ffff027224 */ /* 0x000fe400078e000f */
[----:B------:R-:W-:Y:S01]  /*43b90*/  IMAD.MOV.U32 R0, RZ, RZ, R14 ;  /* 0x000000ffff007224 */ /* 0x000fe200078e000e */
[----:B----4-:R-:W-:Y:S01]  /*43ba0*/  HMMA.16816.F32.BF16 R24, R16, R24, R4 ;  /* 0x000000181018723c */ /* 0x010fe20000041804 */
[----:B---3--:R0:W-:Y:S04]  /*43bb0*/  STL.64 [R1+0x1a18], R12 ;  /* 0x001a180c01007387 */ /* 0x0081e80000100a00 */
[----:B0-----:R-:W3:Y:S04]  /*43bc0*/  LDL.LU R12, [R1+0x30] ;  /* 0x00003000010c7983 */ /* 0x001ee80000300800 */
[----:B------:R-:W3:Y:S04]  /*43bd0*/  LDL.LU R13, [R1+0x34] ;  /* 0x00003400010d7983 */ /* 0x000ee80000300800 */
[----:B------:R-:W3:Y:S04]  /*43be0*/  LDL.LU R14, [R1+0x38] ;  /* 0x00003800010e7983 */ /* 0x000ee80000300800 */
[----:B------:R-:W3:Y:S04]  /*43bf0*/  LDL.LU R15, [R1+0x3c] ;  /* 0x00003c00010f7983 */ /* 0x000ee80000300800 */
[----:B------:R-:W-:Y:S04]  /*43c00*/  STL [R1+0x195c], R2 ;  /* 0x00195c0201007387 */ /* 0x000fe80000100800 */
[----:B------:R-:W-:Y:S04]  /*43c10*/  STL [R1+0x1958], R0 ;  /* 0x0019580001007387 */ /* 0x000fe80000100800 */
[----:B------:R-:W-:Y:S01]  /*43c20*/  STL [R1+0x1954], R28 ;  /* 0x0019541c01007387 */ /* 0x000fe20000100800 */
[----:B------:R-:W-:-:S02]  /*43c30*/  IMAD.MOV.U32 R6, RZ, RZ, R24 ;  /* 0x000000ffff067224 */ /* 0x000fc400078e0018 */
[----:B------:R-:W-:Y:S02]  /*43c40*/  IMAD.MOV.U32 R3, RZ, RZ, R27 ;  /* 0x000000ffff037224 */ /* 0x000fe400078e001b */
[----:B------:R-:W-:Y:S02]  /*43c50*/  IMAD.MOV.U32 R7, RZ, RZ, R25 ;  /* 0x000000ffff077224 */ /* 0x000fe400078e0019 */
[----:B------:R-:W-:Y:S01]  /*43c60*/  IMAD.MOV.U32 R29, RZ, RZ, R26 ;  /* 0x000000ffff1d7224 */ /* 0x000fe200078e001a */
[----:B------:R-:W4:Y:S04]  /*43c70*/  LDL.LU R24, [R1+0x10] ;  /* 0x0000100001187983 */ /* 0x000f280000300800 */
[----:B------:R-:W4:Y:S04]  /*43c80*/  LDL.LU R25, [R1+0x14] ;  /* 0x0000140001197983 */ /* 0x000f280000300800 */
[----:B------:R-:W4:Y:S04]  /*43c90*/  LDL.LU R26, [R1+0x18] ;  /* 0x00001800011a7983 */ /* 0x000f280000300800 */
[----:B------:R-:W4:Y:S04]  /*43ca0*/  LDL.LU R27, [R1+0x1c] ;  /* 0x00001c00011b7983 */ /* 0x000f280000300800 */
[----:B------:R-:W-:Y:S04]  /*43cb0*/  STL [R1+0x1974], R3 ;  /* 0x0019740301007387 */ /* 0x000fe80000100800 */
[----:B------:R-:W-:Y:S04]  /*43cc0*/  STL [R1+0x1970], R29 ;  /* 0x0019701d01007387 */ /* 0x000fe80000100800 */
[----:B------:R-:W-:Y:S04]  /*43cd0*/  STL [R1+0x196c], R7 ;  /* 0x00196c0701007387 */ /* 0x000fe80000100800 */
[----:B------:R0:W-:Y:S04]  /*43ce0*/  STL [R1+0x1968], R6 ;  /* 0x0019680601007387 */ /* 0x0001e80000100800 */
[----:B------:R-:W2:Y:S04]  /*43cf0*/  LDL.LU R4, [R1+0x60] ;  /* 0x0000600001047983 */ /* 0x000ea80000300800 */
[----:B------:R-:W2:Y:S04]  /*43d00*/  LDL.LU R5, [R1+0x64] ;  /* 0x0000640001057983 */ /* 0x000ea80000300800 */
[----:B0-----:R-:W2:Y:S04]  /*43d10*/  LDL.LU R6, [R1+0x68] ;  /* 0x0000680001067983 */ /* 0x001ea80000300800 */
[----:B------:R-:W2:Y:S01]  /*43d20*/  LDL.LU R7, [R1+0x6c] ;  /* 0x00006c0001077983 */ /* 0x000ea20000300800 */
[C---:B---3--:R-:W-:Y:S06]  /*43d30*/  HMMA.16816.F32.BF16 R12, R16.reuse, R20, R12 ;  /* 0x00000014100c723c */ /* 0x048fec000004180c */
[----:B--2---:R-:W-:-:S15]  /*43d40*/  HMMA.16816.F32.BF16 R8, R16, R8, R4 ;  /* 0x000000081008723c */ /* 0x004fde0000041804 */
[----:B------:R-:W-:-:S03]  /*43d50*/  NOP ;  /* 0x0000000000007918 */ /* 0x000fc60000000000 */
[----:B------:R-:W-:Y:S02]  /*43d60*/  IMAD.MOV.U32 R21, RZ, RZ, R12 ;  /* 0x000000ffff157224 */ /* 0x000fe400078e000c */
[----:B------:R-:W-:Y:S02]  /*43d70*/  IMAD.MOV.U32 R20, RZ, RZ, R13 ;  /* 0x000000ffff147224 */ /* 0x000fe400078e000d */
[----:B------:R-:W-:Y:S02]  /*43d80*/  IMAD.MOV.U32 R4, RZ, RZ, R15 ;  /* 0x000000ffff047224 */ /* 0x000fe400078e000f */
[----:B------:R-:W-:Y:S02]  /*43d90*/  IMAD.MOV.U32 R5, RZ, RZ, R14 ;  /* 0x000000ffff057224 */ /* 0x000fe400078e000e */
[----:B------:R-:W-:Y:S02]  /*43da0*/  IMAD.MOV.U32 R28, RZ, RZ, R11 ;  /* 0x000000ffff1c7224 */ /* 0x000fe400078e000b */
[----:B------:R-:W-:-:S02]  /*43db0*/  IMAD.MOV.U32 R0, RZ, RZ, R10 ;  /* 0x000000ffff007224 */ /* 0x000fc400078e000a */
[----:B------:R-:W-:Y:S01]  /*43dc0*/  IMAD.MOV.U32 R2, RZ, RZ, R9 ;  /* 0x000000ffff027224 */ /* 0x000fe200078e0009 */
[----:B------:R0:W-:Y:S04]  /*43dd0*/  STL [R1+0x90], R8 ;  /* 0x0000900801007387 */ /* 0x0001e80000100800 */
[----:B0-----:R-:W2:Y:S04]  /*43de0*/  LDL.LU R8, [R1+0x170] ;  /* 0x0001700001087983 */ /* 0x001ea80000300800 */
[----:B------:R-:W2:Y:S04]  /*43df0*/  LDL.LU R9, [R1+0x174] ;  /* 0x0001740001097983 */ /* 0x000ea80000300800 */
[----:B------:R-:W-:Y:S04]  /*43e00*/  STL [R1+0x1980], R28 ;  /* 0x0019801c01007387 */ /* 0x000fe80000100800 */
[----:B------:R-:W-:Y:S04]  /*43e10*/  STL [R1+0x197c], R0 ;  /* 0x00197c0001007387 */ /* 0x000fe80000100800 */
[----:B------:R-:W-:Y:S04]  /*43e20*/  STL [R1+0x1978], R2 ;  /* 0x0019780201007387 */ /* 0x000fe80000100800 */
[----:B------:R-:W3:Y:S04]  /*43e30*/  LDL.LU.64 R12, [R1+0x1a18] ;  /* 0x001a1800010c7983 */ /* 0x000ee80000300a00 */
[----:B------:R0:W-:Y:S04]  /*43e40*/  STL [R1+0x1990], R4 ;  /* 0x0019900401007387 */ /* 0x0001e80000100800 */
[----:B------:R1:W-:Y:S04]  /*43e50*/  STL [R1+0x198c], R5 ;  /* 0x00198c0501007387 */ /* 0x0003e80000100800 */
[----:B0-----:R-:W3:Y:S04]  /*43e60*/  LDL.LU R4, [R1+0x20] ;  /* 0x0000200001047983 */ /* 0x001ee80000300800 */
[----:B-1----:R-:W3:Y:S04]  /*43e70*/  LDL.LU R5, [R1+0x24] ;  /* 0x0000240001057983 */ /* 0x002ee80000300800 */
[----:B------:R-:W3:Y:S04]  /*43e80*/  LDL.LU R6, [R1+0x28] ;  /* 0x0000280001067983 */ /* 0x000ee80000300800 */
[----:B------:R-:W3:Y:S04]  /*43e90*/  LDL.LU R7, [R1+0x2c] ;  /* 0x00002c0001077983 */ /* 0x000ee80000300800 */
[----:B------:R0:W-:Y:S04]  /*43ea0*/  STL [R1+0x1988], R20 ;  /* 0x0019881401007387 */ /* 0x0001e80000100800 */
[----:B------:R1:W-:Y:S01]  /*43eb0*/  STL [R1+0x1984], R21 ;  /* 0x0019841501007387 */ /* 0x0003e20000100800 */
[----:B---3--:R-:W-:-:S15]  /*43ec0*/  HMMA.16816.F32.BF16 R12, R16, R12, R4 ;  /* 0x0000000c100c723c */ /* 0x008fde0000041804 */
[----:B------:R-:W-:-:S09]  /*43ed0*/  NOP ;  /* 0x0000000000007918 */ /* 0x000fd20000000000 */
[----:B------:R-:W-:Y:S02]  /*43ee0*/  IMAD.MOV.U32 R22, RZ, RZ, R15 ;  /* 0x000000ffff167224 */ /* 0x000fe400078e000f */
[----:B------:R-:W-:Y:S02]  /*43ef0*/  IMAD.MOV.U32 R23, RZ, RZ, R14 ;  /* 0x000000ffff177224 */ /* 0x000fe400078e000e */
[----:B------:R-:W-:Y:S02]  /*43f00*/  IMAD.MOV.U32 R7, RZ, RZ, R12 ;  /* 0x000000ffff077224 */ /* 0x000fe400078e000c */
[----:B------:R-:W-:Y:S02]  /*43f10*/  IMAD.MOV.U32 R6, RZ, RZ, R13 ;  /* 0x000000ffff067224 */ /* 0x000fe400078e000d */
[----:B------:R-:W3:Y:S04]  /*43f20*/  LDL.LU.64 R12, [R1+0x1a10] ;  /* 0x001a1000010c7983 */ /* 0x000ee80000300a00 */
[----:B------:R4:W-:Y:S04]  /*43f30*/  STL [R1+0x19a0], R22 ;  /* 0x0019a01601007387 */ /* 0x0009e80000100800 */
[----:B------:R2:W-:Y:S04]  /*43f40*/  STL [R1+0x199c], R23 ;  /* 0x00199c1701007387 */ /* 0x0005e80000100800 */
[----:B0-----:R-:W3:Y:S04]  /*43f50*/  LDL.LU R20, [R1] ;  /* 0x0000000001147983 */ /* 0x001ee80000300800 */
[----:B-1----:R-:W3:Y:S04]  /*43f60*/  LDL.LU R21, [R1+0x4] ;  /* 0x0000040001157983 */ /* 0x002ee80000300800 */
[----:B----4-:R-:W3:Y:S04]  /*43f70*/  LDL.LU R22, [R1+0x8] ;  /* 0x0000080001167983 */ /* 0x010ee80000300800 */
[----:B--2---:R-:W3:Y:S04]  /*43f80*/  LDL.LU R23, [R1+0xc] ;  /* 0x00000c0001177983 */ /* 0x004ee80000300800 */
[----:B------:R-:W-:Y:S04]  /*43f90*/  STL [R1+0x1998], R6 ;  /* 0x0019980601007387 */ /* 0x000fe80000100800 */
[----:B------:R0:W-:Y:S04]  /*43fa0*/  STL [R1+0x1994], R7 ;  /* 0x0019940701007387 */ /* 0x0001e80000100800 */
[----:B------:R-:W0:Y:S04]  /*43fb0*/  LDL.LU R4, [R1+0x190] ;  /* 0x0001900001047983 */ /* 0x000e280000300800 */
[----:B------:R-:W0:Y:S02]  /*43fc0*/  LDL.LU R5, [R1+0x194] ;  /* 0x0001940001057983 */ /* 0x000e240000300800 */
[----:B0-----:R-:W-:Y:S02]  /*43fd0*/  HMMA.16816.F32.BF16 R4, R16, R4, R24 ;  /* 0x000000041004723c */ /* 0x001fe40000041818 */
[----:B------:R-:W3:-:S15]  /*43fe0*/  LDL.LU.64 R24, [R1+0x1a08] ;  /* 0x001a080001187983 */ /* 0x000ede0000300a00 */
[----:B------:R-:W-:-:S07]  /*43ff0*/  NOP ;  /* 0x0000000000007918 */ /* 0x000fce0000000000 */
[----:B------:R-:W-:Y:S02]  /*44000*/  IMAD.MOV.U32 R3, RZ, RZ, R6 ;  /* 0x000000ffff037224 */ /* 0x000fe400078e0006 */
[----:B------:R-:W-:Y:S02]  /*44010*/  IMAD.MOV.U32 R2, RZ, RZ, R5 ;  /* 0x000000ffff027224 */ /* 0x000fe400078e0005 */
[----:B------:R-:W-:Y:S01]  /*44020*/  IMAD.MOV.U32 R0, RZ, RZ, R4 ;  /* 0x000000ffff007224 */ /* 0x000fe200078e0004 */
[----:B------:R-:W-:Y:S04]  /*44030*/  STL [R1+0x19ac], R3 ;  /* 0x0019ac0301007387 */ /* 0x000fe80000100800 */
[----:B------:R-:W-:Y:S04]  /*44040*/  STL [R1+0x19a8], R2 ;  /* 0x0019a80201007387 */ /* 0x000fe80000100800 */
[----:B------:R-:W-:Y:S01]  /*44050*/  STL [R1+0x19a4], R0 ;  /* 0x0019a40001007387 */ /* 0x000fe20000100800 */
[----:B---3--:R-:W-:-:S15]  /*44060*/  HMMA.16816.F32.BF16 R24, R16, R24, R20 ;  /* 0x000000181018723c */ /* 0x008fde0000041814 */
[----:B------:R-:W-:-:S09]  /*44070*/  NOP ;  /* 0x0000000000007918 */ /* 0x000fd20000000000 */
[----:B------:R-:W-:Y:S02]  /*44080*/  IMAD.MOV.U32 R21, RZ, RZ, R26 ;  /* 0x000000ffff157224 */ /* 0x000fe400078e001a */
[----:B------:R-:W-:Y:S02]  /*44090*/  IMAD.MOV.U32 R28, RZ, RZ, R27 ;  /* 0x000000ffff1c7224 */ /* 0x000fe400078e001b */
[----:B------:R-:W-:Y:S02]  /*440a0*/  IMAD.MOV.U32 R5, RZ, RZ, R24 ;  /* 0x000000ffff057224 */ /* 0x000fe400078e0018 */
[----:B------:R-:W-:Y:S01]  /*440b0*/  IMAD.MOV.U32 R20, RZ, RZ, R25 ;  /* 0x000000ffff147224 */ /* 0x000fe200078e0019 */
[----:B------:R-:W2:Y:S04]  /*440c0*/  LDL.LU.64 R26, [R1+0x1a00] ;  /* 0x001a0000011a7983 */ /* 0x000ea80000300a00 */
[----:B------:R-:W2:Y:S04]  /*440d0*/  LDL.LU.64 R24, [R1+0x19f8] ;  /* 0x0019f80001187983 */ /* 0x000ea80000300a00 */
[----:B------:R-:W3:Y:S01]  /*440e0*/  LDL.LU.64 R10, [R1+0x19f0] ;  /* 0x0019f000010a7983 */ /* 0x000ee20000300a00 */
[----:B--2---:R-:W-:Y:S03]  /*440f0*/  HMMA.16816.F32.BF16 R24, R16, R8, R24 ;  /* 0x000000081018723c */ /* 0x004fe60000041818 */
[----:B------:R-:W2:-:S15]  /*44100*/  LDL.LU.64 R8, [R1+0x19e8] ;  /* 0x0019e80001087983 */ /* 0x000e9e0000300a00 */
[----:B------:R-:W-:-:S06]  /*44110*/  NOP ;  /* 0x0000000000007918 */ /* 0x000fcc0000000000 */
[----:B------:R-:W-:-:S05]  /*44120*/  IMAD.MOV.U32 R23, RZ, RZ, R24 ;  /* 0x000000ffff177224 */ /* 0x000fca00078e0018 */
[----:B------:R-:W-:Y:S04]  /*44130*/  STL [R1+0x19c8], R23 ;  /* 0x0019c81701007387 */ /* 0x000fe80000100800 */
[----:B------:R3:W-:Y:S02]  /*44140*/  STL.64 [R1+0x19c0], R20 ;  /* 0x0019c01401007387 */ /* 0x0007e40000100a00 */
[----:B---3--:R-:W-:Y:S02]  /*44150*/  IMAD.MOV.U32 R20, RZ, RZ, R10 ;  /* 0x000000ffff147224 */ /* 0x008fe400078e000a */
[----:B------:R-:W-:Y:S01]  /*44160*/  IMAD.MOV.U32 R21, RZ, RZ, R11 ;  /* 0x000000ffff157224 */ /* 0x000fe200078e000b */
[----:B------:R-:W2:Y:S04]  /*44170*/  LDL.LU R10, [R1+0x19e4] ;  /* 0x0019e400010a7983 */ /* 0x000ea80000300800 */
[----:B------:R-:W2:Y:S01]  /*44180*/  LDL.LU R11, [R1+0x19e0] ;  /* 0x0019e000010b7983 */ /* 0x000ea20000300800 */
[----:B------:R-:W-:-:S02]  /*44190*/  IMAD.MOV.U32 R29, RZ, RZ, R7 ;  /* 0x000000ffff1d7224 */ /* 0x000fc400078e0007 */
[----:B------:R-:W-:Y:S02]  /*441a0*/  IMAD.MOV.U32 R6, RZ, RZ, R25 ;  /* 0x000000ffff067224 */ /* 0x000fe400078e0019 */
[----:B------:R-:W-:Y:S02]  /*441b0*/  IMAD.MOV.U32 R7, RZ, RZ, R26 ;  /* 0x000000ffff077224 */ /* 0x000fe400078e001a */
[----:B------:R-:W-:-:S03]  /*441c0*/  IMAD.MOV.U32 R4, RZ, RZ, R27 ;  /* 0x000000ffff047224 */ /* 0x000fc600078e001b */
[----:B------:R-:W-:Y:S04]  /*441d0*/  STL.64 [R1+0x19b8], R6 ;  /* 0x0019b80601007387 */ /* 0x000fe80000100a00 */
[----:B------:R0:W-:Y:S04]  /*441e0*/  STL.64 [R1+0x19b0], R4 ;  /* 0x0019b00401007387 */ /* 0x0001e80000100a00 */
[----:B0-----:R-:W3:Y:S04]  /*441f0*/  LDL.LU R4, [R1+0x40] ;  /* 0x0000400001047983 */ /* 0x001ee80000300800 */
[----:B------:R-:W3:Y:S04]  /*44200*/  LDL.LU R5, [R1+0x44] ;  /* 0x0000440001057983 */ /* 0x000ee80000300800 */
[----:B------:R-:W3:Y:S04]  /*44210*/  LDL.LU R6, [R1+0x48] ;  /* 0x0000480001067983 */ /* 0x000ee80000300800 */
[----:B------:R-:W3:Y:S04]  /*44220*/  LDL.LU R7, [R1+0x4c] ;  /* 0x00004c0001077983 */ /* 0x000ee80000300800 */
[----:B------:R-:W3:Y:S04]  /*44230*/  LDL.LU R24, [R1+0x140] ;  /* 0x0001400001187983 */ /* 0x000ee80000300800 */
[----:B------:R-:W3:Y:S01]  /*44240*/  LDL.LU R25, [R1+0x144] ;  /* 0x0001440001197983 */ /* 0x000ee20000300800 */
[----:B--2---:R-:W-:-:S15]  /*44250*/  HMMA.16816.F32.BF16 R12, R16, R12, R8 ;  /* 0x0000000c100c723c */ /* 0x004fde0000041808 */
[----:B------:R-:W-:-:S09]  /*44260*/  NOP ;  /* 0x0000000000007918 */ /* 0x000fd20000000000 */
[----:B------:R-:W-:Y:S02]  /*44270*/  IMAD.MOV.U32 R9, RZ, RZ, R14 ;  /* 0x000000ffff097224 */ /* 0x000fe400078e000e */
[----:B------:R-:W-:Y:S02]  /*44280*/  IMAD.MOV.U32 R8, RZ, RZ, R15 ;  /* 0x000000ffff087224 */ /* 0x000fe400078e000f */
[----:B------:R-:W-:Y:S02]  /*44290*/  IMAD.MOV.U32 R11, RZ, RZ, R12 ;  /* 0x000000ffff0b7224 */ /* 0x000fe400078e000c */
[----:B------:R-:W-:Y:S01]  /*442a0*/  IMAD.MOV.U32 R10, RZ, RZ, R13 ;  /* 0x000000ffff0a7224 */ /* 0x000fe200078e000d */
[----:B------:R-:W2:Y:S04]  /*442b0*/  LDL.LU.64 R14, [R1+0x19d8] ;  /* 0x0019d800010e7983 */ /* 0x000ea80000300a00 */
[----:B------:R-:W2:Y:S01]  /*442c0*/  LDL.LU.64 R12, [R1+0x19d0] ;  /* 0x0019d000010c7983 */ /* 0x000ea20000300a00 */
[C---:B---3--:R-:W-:Y:S03]  /*442d0*/  HMMA.16816.F32.BF16 R24, R16.reuse, R24, R4 ;  /* 0x000000181018723c */ /* 0x048fe60000041804 */
[----:B------:R-:W3:Y:S03]  /*442e0*/  LDL.LU R23, [R1+0x19c8] ;  /* 0x0019c80001177983 */ /* 0x000ee60000300800 */
[----:B--2---:R-:W-:Y:S01]  /*442f0*/  HMMA.16816.F32.BF16 R12, R16, R20, R12 ;  /* 0x00000014100c723c */ /* 0x004fe2000004180c */
[----:B------:R-:W2:-:S15]  /*44300*/  LDL.LU.64 R20, [R1+0x19c0] ;  /* 0x0019c00001147983 */ /* 0x000e9e0000300a00 */
[----:B------:R-:W-:-:S08]  /*44310*/  NOP ;  /* 0x0000000000007918 */ /* 0x000fd00000000000 */
[----:B------:R-:W-:Y:S02]  /*44320*/  IMAD.MOV.U32 R3, RZ, RZ, R12 ;  /* 0x000000ffff037224 */ /* 0x000fe400078e000c */
[----:B------:R-:W-:Y:S01]  /*44330*/  IMAD.MOV.U32 R2, RZ, RZ, R13 ;  /* 0x000000ffff027224 */ /* 0x000fe200078e000d */
[----:B------:R-:W4:Y:S04]  /*44340*/  LDL.LU R12, [R1+0x130] ;  /* 0x00013000010c7983 */ /* 0x000f280000300800 */
[----:B------:R-:W4:Y:S04]  /*44350*/  LDL.LU R13, [R1+0x134] ;  /* 0x00013400010d7983 */ /* 0x000f280000300800 */
[----:B------:R-:W2:Y:S04]  /*44360*/  LDL.LU.64 R6, [R1+0x19b8] ;  /* 0x0019b80001067983 */ /* 0x000ea80000300a00 */
[----:B------:R-:W2:Y:S04]  /*44370*/  LDL.LU.64 R4, [R1+0x19b0] ;  /* 0x0019b00001047983 */ /* 0x000ea80000300a00 */
[----:B------:R0:W-:Y:S04]  /*44380*/  STL.64 [R1+0x1808], R26 ;  /* 0x0018081a01007387 */ /* 0x0001e80000100a00 */
[----:B------:R-:W-:Y:S04]  /*44390*/  STL.64 [R1+0x1800], R24 ;  /* 0x0018001801007387 */ /* 0x000fe80000100a00 */
[----:B0-----:R-:W3:Y:S04]  /*443a0*/  LDL.LU R26, [R1+0x158] ;  /* 0x00015800011a7983 */ /* 0x001ee80000300800 */
[----:B------:R-:W3:Y:S04]  /*443b0*/  LDL.LU R27, [R1+0x15c] ;  /* 0x00015c00011b7983 */ /* 0x000ee80000300800 */
[----:B---3--:R0:W-:Y:S04]  /*443c0*/  STL.64 [R1+0x1818], R26 ;  /* 0x0018181a01007387 */ /* 0x0081e80000100a00 */
[----:B0-----:R-:W3:Y:S04]  /*443d0*/  LDL.LU R26, [R1+0x168] ;  /* 0x00016800011a7983 */ /* 0x001ee80000300800 */
[----:B------:R-:W3:Y:S04]  /*443e0*/  LDL.LU R27, [R1+0x16c] ;  /* 0x00016c00011b7983 */ /* 0x000ee80000300800 */
[----:B---3--:R0:W-:Y:S04]  /*443f0*/  STL.64 [R1+0x1830], R26 ;  /* 0x0018301a01007387 */ /* 0x0081e80000100a00 */
[----:B------:R-:W4:Y:S04]  /*44400*/  LDL.LU R24, [R1+0x80] ;  /* 0x0000800001187983 */ /* 0x000f280000300800 */
[----:B------:R-:W4:Y:S04]  /*44410*/  LDL.LU R25, [R1+0x84] ;  /* 0x0000840001197983 */ /* 0x000f280000300800 */
[----:B0-----:R-:W4:Y:S04]  /*44420*/  LDL.LU R26, [R1+0x88] ;  /* 0x00008800011a7983 */ /* 0x001f280000300800 */
[----:B------:R-:W4:Y:S01]  /*44430*/  LDL.LU R27, [R1+0x8c] ;  /* 0x00008c00011b7983 */ /* 0x000f220000300800 */
[----:B------:R-:W-:-:S02]  /*44440*/  IMAD.MOV.U32 R0, RZ, RZ, R14 ;  /* 0x000000ffff007224 */ /* 0x000fc400078e000e */
[----:B------:R-:W-:Y:S02]  /*44450*/  IMAD.MOV.U32 R22, RZ, RZ, R15 ;  /* 0x000000ffff167224 */ /* 0x000fe400078e000f */
[----:B----4-:R-:W-:Y:S01]  /*44460*/  HMMA.16816.F32.BF16 R12, R16, R12, R24 ;  /* 0x0000000c100c723c */ /* 0x010fe20000041818 */
[----:B------:R-:W3:Y:S04]  /*44470*/  LDL.LU R26, [R1+0x178] ;  /* 0x00017800011a7983 */ /* 0x000ee80000300800 */
[----:B------:R-:W3:Y:S04]  /*44480*/  LDL.LU R27, [R1+0x17c] ;  /* 0x00017c00011b7983 */ /* 0x000ee80000300800 */
[----:B---3--:R-:W-:-:S14]  /*44490*/  STL.64 [R1+0x1848], R26 ;  /* 0x0018481a01007387 */ /* 0x008fdc0000100a00 */
[----:B------:R0:W-:Y:S04]  /*444a0*/  STL.64 [R1+0x17f8], R14 ;  /* 0x0017f80e01007387 */ /* 0x0001e80000100a00 */
[----:B------:R1:W-:Y:S04]  /*444b0*/  STL.64 [R1+0x17f0], R12 ;  /* 0x0017f00c01007387 */ /* 0x0003e80000100a00 */
[----:B0-----:R-:W3:Y:S04]  /*444c0*/  LDL.LU R14, [R1+0x148] ;  /* 0x00014800010e7983 */ /* 0x001ee80000300800 */
[----:B------:R-:W3:Y:S04]  /*444d0*/  LDL.LU R15, [R1+0x14c] ;  /* 0x00014c00010f7983 */ /* 0x000ee80000300800 */
[----:B------:R-:W4:Y:S04]  /*444e0*/  LDL.LU R26, [R1+0x188] ;  /* 0x00018800011a7983 */ /* 0x000f280000300800 */
[----:B------:R-:W4:Y:S01]  /*444f0*/  LDL.LU R27, [R1+0x18c] ;  /* 0x00018c00011b7983 */ /* 0x000f220000300800 */
[----:B-1----:R-:W-:-:S02]  /*44500*/  IMAD.MOV.U32 R12, RZ, RZ, R3 ;  /* 0x000000ffff0c7224 */ /* 0x002fc400078e0003 */
[----:B------:R-:W-:Y:S01]  /*44510*/  IMAD.MOV.U32 R13, RZ, RZ, R2 ;  /* 0x000000ffff0d7224 */ /* 0x000fe200078e0002 */
[----:B----4-:R-:W-:Y:S04]  /*44520*/  STL.64 [R1+0x1860], R26 ;  /* 0x0018601a01007387 */ /* 0x010fe80000100a00 */
[----:B---3--:R0:W-:Y:S04]  /*44530*/  STL.64 [R1+0x1810], R14 ;  /* 0x0018100e01007387 */ /* 0x0081e80000100a00 */
[----:B------:R-:W3:Y:S04]  /*44540*/  LDL.LU R3, [R1+0x19ac] ;  /* 0x0019ac0001037983 */ /* 0x000ee80000300800 */
[----:B------:R-:W4:Y:S01]  /*44550*/  LDL.LU R2, [R1+0x19a8] ;  /* 0x0019a80001027983 */ /* 0x000f220000300800 */
[----:B0-----:R-:W-:-:S02]  /*44560*/  IMAD.MOV.U32 R14, RZ, RZ, R0 ;  /* 0x000000ffff0e7224 */ /* 0x001fc400078e0000 */
[----:B------:R-:W-:Y:S01]  /*44570*/  IMAD.MOV.U32 R15, RZ, RZ, R22 ;  /* 0x000000ffff0f7224 */ /* 0x000fe200078e0016 */
[----:B------:R-:W3:Y:S04]  /*44580*/  LDL.LU R0, [R1+0x19a4] ;  /* 0x0019a40001007983 */ /* 0x000ee80000300800 */
[----:B------:R-:W4:Y:S04]  /*44590*/  LDL.LU R22, [R1+0x19a0] ;  /* 0x0019a00001167983 */ /* 0x000f280000300800 */
[----:B------:R-:W2:Y:S04]  /*445a0*/  LDL.LU R26, [R1+0x198] ;  /* 0x00019800011a7983 */ /* 0x000ea80000300800 */
[----:B------:R-:W2:Y:S04]  /*445b0*/  LDL.LU R27, [R1+0x19c] ;  /* 0x00019c00011b7983 */ /* 0x000ea80000300800 */
[----:B--2---:R0:W-:Y:S04]  /*445c0*/  STL.64 [R1+0x1878], R26 ;  /* 0x0018781a01007387 */ /* 0x0041e80000100a00 */
[----:B------:R1:W-:Y:S04]  /*445d0*/  STL.64 [R1+0x1828], R14 ;  /* 0x0018280e01007387 */ /* 0x0003e80000100a00 */
[----:B------:R2:W-:Y:S04]  /*445e0*/  STL.64 [R1+0x1820], R12 ;  /* 0x0018200c01007387 */ /* 0x0005e80000100a00 */
[----:B0-----:R-:W3:Y:S04]  /*445f0*/  LDL.LU R26, [R1+0x1a8] ;  /* 0x0001a800011a7983 */ /* 0x001ee80000300800 */
[----:B------:R-:W3:Y:S01]  /*44600*/  LDL.LU R27, [R1+0x1ac] ;  /* 0x0001ac00011b7983 */ /* 0x000ee20000300800 */
[----:B-1----:R-:W-:-:S02]  /*44610*/  IMAD.MOV.U32 R14, RZ, RZ, R9 ;  /* 0x000000ffff0e7224 */ /* 0x002fc400078e0009 */
[----:B------:R-:W-:Y:S02]  /*44620*/  IMAD.MOV.U32 R15, RZ, RZ, R8 ;  /* 0x000000ffff0f7224 */ /* 0x000fe400078e0008 */
[----:B--2---:R-:W-:Y:S02]  /*44630*/  IMAD.MOV.U32 R12, RZ, RZ, R11 ;  /* 0x000000ffff0c7224 */ /* 0x004fe400078e000b */
[----:B------:R-:W-:Y:S01]  /*44640*/  IMAD.MOV.U32 R13, RZ, RZ, R10 ;  /* 0x000000ffff0d7224 */ /* 0x000fe200078e000a */
[----:B---3--:R-:W-:Y:S04]  /*44650*/  STL.64 [R1+0x1890], R26 ;  /* 0x0018901a01007387 */ /* 0x008fe80000100a00 */
[----:B------:R-:W-:Y:S04]  /*44660*/  STL.64 [R1+0x1840], R14 ;  /* 0x0018400e01007387 */ /* 0x000fe80000100a00 */
[----:B------:R0:W-:Y:S02]  /*44670*/  STL.64 [R1+0x1838], R12 ;  /* 0x0018380c01007387 */ /* 0x0001e40000100a00 */
[----:B0-----:R-:W-:-:S02]  /*44680*/  IMAD.MOV.U32 R12, RZ, RZ, R23 ;  /* 0x000000ffff0c7224 */ /* 0x001fc400078e0017 */
[----:B------:R-:W-:Y:S01]  /*44690*/  IMAD.MOV.U32 R13, RZ, RZ, R6 ;  /* 0x000000ffff0d7224 */ /* 0x000fe200078e0006 */
[----:B------:R-:W2:Y:S04]  /*446a0*/  LDL.LU R23, [R1+0x199c] ;  /* 0x00199c0001177983 */ /* 0x000ea80000300800 */
[----:B------:R-:W3:Y:S01]  /*446b0*/  LDL.LU R6, [R1+0x1998] ;  /* 0x0019980001067983 */ /* 0x000ee20000300800 */
[----:B------:R-:W-:Y:S02]  /*446c0*/  IMAD.MOV.U32 R14, RZ, RZ, R7 ;  /* 0x000000ffff0e7224 */ /* 0x000fe400078e0007 */
[----:B------:R-:W-:Y:S01]  /*446d0*/  IMAD.MOV.U32 R15, RZ, RZ, R4 ;  /* 0x000000ffff0f7224 */ /* 0x000fe200078e0004 */
[----:B------:R-:W2:Y:S04]  /*446e0*/  LDL.LU R7, [R1+0x1994] ;  /* 0x0019940001077983 */ /* 0x000ea80000300800 */
[----:B------:R-:W3:Y:S04]  /*446f0*/  LDL.LU R4, [R1+0x1990] ;  /* 0x0019900001047983 */ /* 0x000ee80000300800 */
[----:B------:R-:W4:Y:S04]  /*44700*/  LDL.LU R26, [R1+0x1b8] ;  /* 0x0001b800011a7983 */ /* 0x000f280000300800 */
[----:B------:R-:W4:Y:S04]  /*44710*/  LDL.LU R27, [R1+0x1bc] ;  /* 0x0001bc00011b7983 */ /* 0x000f280000300800 */
[----:B----4-:R-:W-:Y:S04]  /*44720*/  STL.64 [R1+0x18a8], R26 ;  /* 0x0018a81a01007387 */ /* 0x010fe80000100a00 */
[----:B------:R-:W-:Y:S04]  /*44730*/  STL.64 [R1+0x1858], R14 ;  /* 0x0018580e01007387 */ /* 0x000fe80000100a00 */
[----:B------:R0:W-:Y:S02]  /*44740*/  STL.64 [R1+0x1850], R12 ;  /* 0x0018500c01007387 */ /* 0x0001e40000100a00 */
[----:B0-----:R-:W-:-:S02]  /*44750*/  IMAD.MOV.U32 R12, RZ, RZ, R5 ;  /* 0x000000ffff0c7224 */ /* 0x001fc400078e0005 */
[----:B------:R-:W-:Y:S01]  /*44760*/  IMAD.MOV.U32 R13, RZ, RZ, R20 ;  /* 0x000000ffff0d7224 */ /* 0x000fe200078e0014 */
[----:B------:R-:W4:Y:S04]  /*44770*/  LDL.LU R5, [R1+0x198c] ;  /* 0x00198c0001057983 */ /* 0x000f280000300800 */
[----:B------:R-:W4:Y:S01]  /*44780*/  LDL.LU R20, [R1+0x1988] ;  /* 0x0019880001147983 */ /* 0x000f220000300800 */
[----:B------:R-:W-:Y:S02]  /*44790*/  IMAD.MOV.U32 R14, RZ, RZ, R21 ;  /* 0x000000ffff0e7224 */ /* 0x000fe400078e0015 */
[----:B------:R-:W-:Y:S01]  /*447a0*/  IMAD.MOV.U32 R15, RZ, RZ, R28 ;  /* 0x000000ffff0f7224 */ /* 0x000fe200078e001c */
[----:B------:R-:W4:Y:S04]  /*447b0*/  LDL.LU R21, [R1+0x1984] ;  /* 0x0019840001157983 */ /* 0x000f280000300800 */
[----:B------:R-:W4:Y:S04]  /*447c0*/  LDL.LU R28, [R1+0x1980] ;  /* 0x00198000011c7983 */ /* 0x000f280000300800 */
[----:B------:R-:W2:Y:S04]  /*447d0*/  LDL.LU R26, [R1+0x1c8] ;  /* 0x0001c800011a7983 */ /* 0x000ea80000300800 */
[----:B------:R-:W2:Y:S04]  /*447e0*/  LDL.LU R27, [R1+0x1cc] ;  /* 0x0001cc00011b7983 */ /* 0x000ea80000300800 */
[----:B--2---:R0:W-:Y:S04]  /*447f0*/  STL.64 [R1+0x18c0], R26 ;  /* 0x0018c01a01007387 */ /* 0x0041e80000100a00 */
[----:B0-----:R-:W2:Y:S04]  /*44800*/  LDL.LU R26, [R1+0x1d8] ;  /* 0x0001d800011a7983 */ /* 0x001ea80000300800 */
[----:B------:R-:W2:Y:S04]  /*44810*/  LDL.LU R27, [R1+0x1dc] ;  /* 0x0001dc00011b7983 */ /* 0x000ea80000300800 */
[----:B--2---:R-:W-:Y:S04]  /*44820*/  STL.64 [R1+0x18d8], R26 ;  /* 0x0018d81a01007387 */ /* 0x004fe80000100a00 */
[----:B------:R-:W-:Y:S04]  /*44830*/  STL.64 [R1+0x1870], R14 ;  /* 0x0018700e01007387 */ /* 0x000fe80000100a00 */
[----:B------:R0:W-:Y:S02]  /*44840*/  STL.64 [R1+0x1868], R12 ;  /* 0x0018680c01007387 */ /* 0x0001e40000100a00 */
[----:B0-----:R-:W-:-:S02]  /*44850*/  IMAD.MOV.U32 R12, RZ, RZ, R0 ;  /* 0x000000ffff0c7224 */ /* 0x001fc400078e0000 */
[----:B------:R-:W-:Y:S01]  /*44860*/  IMAD.MOV.U32 R13, RZ, RZ, R2 ;  /* 0x000000ffff0d7224 */ /* 0x000fe200078e0002 */
[----:B------:R-:W2:Y:S04]  /*44870*/  LDL.LU R0, [R1+0x197c] ;  /* 0x00197c0001007983 */ /* 0x000ea80000300800 */
[----:B------:R-:W2:Y:S01]  /*44880*/  LDL.LU R2, [R1+0x1978] ;  /* 0x0019780001027983 */ /* 0x000ea20000300800 */
[----:B------:R-:W-:Y:S02]  /*44890*/  IMAD.MOV.U32 R14, RZ, RZ, R3 ;  /* 0x000000ffff0e7224 */ /* 0x000fe400078e0003 */
[----:B------:R-:W-:Y:S01]  /*448a0*/  IMAD.MOV.U32 R15, RZ, RZ, R29 ;  /* 0x000000ffff0f7224 */ /* 0x000fe200078e001d */
[----:B------:R-:W2:Y:S04]  /*448b0*/  LDL.LU R3, [R1+0x1974] ;  /* 0x0019740001037983 */ /* 0x000ea80000300800 */
[----:B------:R-:W2:Y:S04]  /*448c0*/  LDL.LU R29, [R1+0x1970] ;  /* 0x00197000011d7983 */ /* 0x000ea80000300800 */
[----:B------:R-:W3:Y:S04]  /*448d0*/  LDL.LU R26, [R1+0x1e8] ;  /* 0x0001e800011a7983 */ /* 0x000ee80000300800 */
[----:B------:R-:W3:Y:S04]  /*448e0*/  LDL.LU R27, [R1+0x1ec] ;  /* 0x0001ec00011b7983 */ /* 0x000ee80000300800 */
[----:B---3--:R-:W-:Y:S04]  /*448f0*/  STL.64 [R1+0x18f0], R26 ;  /* 0x0018f01a01007387 */ /* 0x008fe80000100a00 */
[----:B------:R-:W-:Y:S04]  /*44900*/  STL.64 [R1+0x1888], R14 ;  /* 0x0018880e01007387 */ /* 0x000fe80000100a00 */
[----:B------:R0:W-:Y:S02]  /*44910*/  STL.64 [R1+0x1880], R12 ;  /* 0x0018800c01007387 */ /* 0x0001e40000100a00 */
        /* <DEDUP_REMOVED lines=16> */
[----:B------:R-:W4:Y:S04]  /*44a20*/  LDL.LU R21, [R1+0x104] ;  /* 0x0001040001157983 */ /* 0x000f280000300800 */
[----:B----4-:R-:W-:Y:S04]  /*44a30*/  STL.64 [R1+0x1920], R20 ;  /* 0x0019201401007387 */ /* 0x010fe80000100a00 */
[----:B------:R-:W4:Y:S04]  /*44a40*/  LDL.LU R8, [R1+0x110] ;  /* 0x0001100001087983 */ /* 0x000f280000300800 */
[----:B------:R-:W4:Y:S01]  /*44a50*/  LDL.LU R9, [R1+0x114] ;  /* 0x0001140001097983 */ /* 0x000f220000300800 */
[----:B------:R-:W-:-:S02]  /*44a60*/  IMAD.MOV.U32 R15, RZ, RZ, R4 ;  /* 0x000000ffff0f7224 */ /* 0x000fc400078e0004 */
[----:B------:R-:W-:Y:S01]  /*44a70*/  IMAD.MOV.U32 R14, RZ, RZ, R5 ;  /* 0x000000ffff0e7224 */ /* 0x000fe200078e0005 */
[----:B----4-:R0:W-:Y:S04]  /*44a80*/  STL.64 [R1+0x1928], R8 ;  /* 0x0019280801007387 */ /* 0x0101e80000100a00 */
[----:B------:R-:W4:Y:S04]  /*44a90*/  LDL.LU R4, [R1+0x120] ;  /* 0x0001200001047983 */ /* 0x000f280000300800 */
[----:B------:R-:W4:Y:S04]  /*44aa0*/  LDL.LU R5, [R1+0x124] ;  /* 0x0001240001057983 */ /* 0x000f280000300800 */
        /* <DEDUP_REMOVED lines=10> */
[----:B------:R-:W-:Y:S04]  /*44b50*/  STL.64 [R1+0x18b8], R14 ;  /* 0x0018b80e01007387 */ /* 0x000fe80000100a00 */
[----:B------:R0:W-:Y:S04]  /*44b60*/  STL.64 [R1+0x18b0], R12 ;  /* 0x0018b00c01007387 */ /* 0x0001e80000100a00 */
[----:B0-----:R-:W3:Y:S01]  /*44b70*/  LDL.LU R12, [R1+0x90] ;  /* 0x00009000010c7983 */ /* 0x001ee20000300800 */
[----:B--2---:R-:W-:-:S02]  /*44b80*/  IMAD.MOV.U32 R14, RZ, RZ, R0 ;  /* 0x000000ffff0e7224 */ /* 0x004fc400078e0000 */
[----:B------:R-:W-:Y:S02]  /*44b90*/  IMAD.MOV.U32 R15, RZ, RZ, R28 ;  /* 0x000000ffff0f7224 */ /* 0x000fe400078e001c */
[----:B------:R-:W-:Y:S02]  /*44ba0*/  IMAD.MOV.U32 R13, RZ, RZ, R2 ;  /* 0x000000ffff0d7224 */ /* 0x000fe400078e0002 */
[----:B------:R-:W2:Y:S04]  /*44bb0*/  LDL.LU R2, [R1+0x195c] ;  /* 0x00195c0001027983 */ /* 0x000ea80000300800 */
[----:B------:R-:W4:Y:S04]  /*44bc0*/  LDL.LU R0, [R1+0x1958] ;  /* 0x0019580001007983 */ /* 0x000f280000300800 */
[----:B------:R-:W2:Y:S04]  /*44bd0*/  LDL.LU R28, [R1+0x1954] ;  /* 0x00195400011c7983 */ /* 0x000ea80000300800 */
[----:B------:R0:W-:Y:S02]  /*44be0*/  STL.64 [R1+0x18d0], R14 ;  /* 0x0018d00e01007387 */ /* 0x0001e40000100a00 */
[----:B0-----:R-:W-:-:S02]  /*44bf0*/  IMAD.MOV.U32 R14, RZ, RZ, R29 ;  /* 0x000000ffff0e7224 */ /* 0x001fc400078e001d */
[----:B------:R-:W-:Y:S01]  /*44c00*/  IMAD.MOV.U32 R15, RZ, RZ, R3 ;  /* 0x000000ffff0f7224 */ /* 0x000fe200078e0003 */
[----:B---3--:R0:W-:Y:S02]  /*44c10*/  STL.64 [R1+0x18c8], R12 ;  /* 0x0018c80c01007387 */ /* 0x0081e40000100a00 */
[----:B0-----:R-:W-:Y:S02]  /*44c20*/  IMAD.MOV.U32 R12, RZ, RZ, R6 ;  /* 0x000000ffff0c7224 */ /* 0x001fe400078e0006 */
[----:B------:R-:W-:Y:S01]  /*44c30*/  IMAD.MOV.U32 R13, RZ, RZ, R7 ;  /* 0x000000ffff0d7224 */ /* 0x000fe200078e0007 */
[----:B------:R-:W3:Y:S04]  /*44c40*/  LDL.LU R6, [R1+0x1950] ;  /* 0x0019500001067983 */ /* 0x000ee80000300800 */
[----:B------:R-:W3:Y:S04]  /*44c50*/  LDL.LU R7, [R1+0x194c] ;  /* 0x00194c0001077983 */ /* 0x000ee80000300800 */
[----:B------:R-:W3:Y:S04]  /*44c60*/  LDL.LU R29, [R1+0x1948] ;  /* 0x00194800011d7983 */ /* 0x000ee80000300800 */
[----:B------:R-:W3:Y:S04]  /*44c70*/  LDL.LU R3, [R1+0x1944] ;  /* 0x0019440001037983 */ /* 0x000ee80000300800 */
[----:B------:R-:W-:Y:S04]  /*44c80*/  STL.64 [R1+0x18e8], R14 ;  /* 0x0018e80e01007387 */ /* 0x000fe80000100a00 */
[----:B------:R0:W-:Y:S04]  /*44c90*/  STL.64 [R1+0x18e0], R12 ;  /* 0x0018e00c01007387 */ /* 0x0001e80000100a00 */
[----:B0-----:R-:W3:Y:S01]  /*44ca0*/  LDL.LU R12, [R1+0xb0] ;  /* 0x0000b000010c7983 */ /* 0x001ee20000300800 */
[----:B----4-:R-:W-:-:S02]  /*44cb0*/  IMAD.MOV.U32 R14, RZ, RZ, R0 ;  /* 0x000000ffff0e7224 */ /* 0x010fc400078e0000 */
[----:B--2---:R-:W-:Y:S02]  /*44cc0*/  IMAD.MOV.U32 R15, RZ, RZ, R2 ;  /* 0x000000ffff0f7224 */ /* 0x004fe400078e0002 */
[----:B------:R-:W-:Y:S02]  /*44cd0*/  IMAD.MOV.U32 R13, RZ, RZ, R28 ;  /* 0x000000ffff0d7224 */ /* 0x000fe400078e001c */
[----:B------:R-:W2:Y:S04]  /*44ce0*/  LDL.LU R28, [R1+0x1940] ;  /* 0x00194000011c7983 */ /* 0x000ea80000300800 */
[----:B------:R-:W4:Y:S04]  /*44cf0*/  LDL.LU R0, [R1+0x193c] ;  /* 0x00193c0001007983 */ /* 0x000f280000300800 */
[----:B------:R-:W2:Y:S04]  /*44d00*/  LDL.LU R2, [R1+0x1938] ;  /* 0x0019380001027983 */ /* 0x000ea80000300800 */
[----:B------:R3:W-:Y:S02]  /*44d10*/  STL.64 [R1+0x1900], R14 ;  /* 0x0019000e01007387 */ /* 0x0007e40000100a00 */
[----:B---3--:R-:W-:-:S02]  /*44d20*/  IMAD.MOV.U32 R15, RZ, RZ, R6 ;  /* 0x000000ffff0f7224 */ /* 0x008fc400078e0006 */
[----:B------:R-:W-:Y:S02]  /*44d30*/  IMAD.MOV.U32 R14, RZ, RZ, R7 ;  /* 0x000000ffff0e7224 */ /* 0x000fe400078e0007 */
[C---:B------:R-:W-:Y:S01]  /*44d40*/  HMMA.16816.F32.BF16 R4, R16.reuse, R4, R8 ;  /* 0x000000041004723c */ /* 0x040fe20000041808 */
[----:B------:R0:W-:Y:S02]  /*44d50*/  STL.64 [R1+0x18f8], R12 ;  /* 0x0018f80c01007387 */ /* 0x0001e40000100a00 */
[----:B0-----:R-:W-:Y:S02]  /*44d60*/  IMAD.MOV.U32 R12, RZ, RZ, R3 ;  /* 0x000000ffff0c7224 */ /* 0x001fe400078e0003 */
[----:B------:R-:W-:Y:S01]  /*44d70*/  IMAD.MOV.U32 R13, RZ, RZ, R29 ;  /* 0x000000ffff0d7224 */ /* 0x000fe200078e001d */
[----:B------:R-:W3:Y:S04]  /*44d80*/  LDL.LU R3, [R1+0x1934] ;  /* 0x0019340001037983 */ /* 0x000ee80000300800 */
[----:B------:R-:W2:Y:S04]  /*44d90*/  LDL.LU R29, [R1+0x1930] ;  /* 0x00193000011d7983 */ /* 0x000ea80000300800 */
[----:B------:R-:W4:Y:S09]  /*44da0*/  LDL.LU.64 R8, [R1+0x1928] ;  /* 0x0019280001087983 */ /* 0x000f320000300a00 */
[----:B------:R0:W-:Y:S04]  /*44db0*/  STL.64 [R1+0x17e8], R6 ;  /* 0x0017e80601007387 */ /* 0x0001e80000100a00 */
[----:B------:R-:W-:Y:S04]  /*44dc0*/  STL.64 [R1+0x17e0], R4 ;  /* 0x0017e00401007387 */ /* 0x000fe80000100a00 */
[----:B0-----:R-:W2:Y:S01]  /*44dd0*/  LDL.LU R6, [R1+0x138] ;  /* 0x0001380001067983 */ /* 0x001ea20000300800 */
[C---:B----4-:R-:W-:Y:S03]  /*44de0*/  HMMA.16816.F32.BF16 R8, R16.reuse, R8, R20 ;  /* 0x000000081008723c */ /* 0x050fe60000041814 */
[----:B------:R-:W4:Y:S03]  /*44df0*/  LDL.LU.64 R20, [R1+0x1920] ;  /* 0x0019200001147983 */ /* 0x000f260000300a00 */
[----:B----4-:R-:W-:Y:S01]  /*44e00*/  HMMA.16816.F32.BF16 R16, R16, R20, R24 ;  /* 0x000000141010723c */ /* 0x010fe20000041818 */
[----:B------:R-:W4:Y:S04]  /*44e10*/  LDL.LU.64 R26, [R1+0x1918] ;  /* 0x00191800011a7983 */ /* 0x000f280000300a00 */
[----:B------:R-:W4:Y:S04]  /*44e20*/  LDL.LU.64 R22, [R1+0x1910] ;  /* 0x0019100001167983 */ /* 0x000f280000300a00 */
[----:B------:R-:W4:Y:S02]  /*44e30*/  LDL.LU.64 R20, [R1+0x1908] ;  /* 0x0019080001147983 */ /* 0x000f240000300a00 */
[----:B----4-:R-:W-:Y:S02]  /*44e40*/  HMMA.16816.F32.BF16 R24, R20, R26, R12 ;  /* 0x0000001a1418723c */ /* 0x010fe4000004180c */
[----:B------:R-:W4:Y:S04]  /*44e50*/  LDL.LU.64 R14, [R1+0x1900] ;  /* 0x00190000010e7983 */ /* 0x000f280000300a00 */
[----:B------:R-:W4:-:S15]  /*44e60*/  LDL.LU.64 R12, [R1+0x18f8] ;  /* 0x0018f800010c7983 */ /* 0x000f1e0000300a00 */
[----:B------:R-:W-:-:S02]  /*44e70*/  NOP ;  /* 0x0000000000007918 */ /* 0x000fc40000000000 */
[----:B------:R-:W-:Y:S04]  /*44e80*/  STL.64 [R1+0x410], R24 ;  /* 0x0004101801007387 */ /* 0x000fe80000100a00 */
[----:B------:R0:W-:Y:S04]  /*44e90*/  STL.64 [R1+0x418], R26 ;  /* 0x0004181a01007387 */ /* 0x0001e80000100a00 */
[----:B0-----:R-:W4:Y:S01]  /*44ea0*/  LDL.LU.64 R26, [R1+0x18f0] ;  /* 0x0018f000011a7983 */ /* 0x001f220000300a00 */
[----:B---3--:R-:W-:Y:S02]  /*44eb0*/  IMAD.MOV.U32 R7, RZ, RZ, R3 ;  /* 0x000000ffff077224 */ /* 0x008fe400078e0003 */
[----:B------:R-:W-:-:S05]  /*44ec0*/  IMAD.MOV.U32 R3, RZ, RZ, R24 ;  /* 0x000000ffff037224 */ /* 0x000fca00078e0018 */
[----:B------:R-:W-:Y:S01]  /*44ed0*/  STL [R1+0x17bc], R3 ;  /* 0x0017bc0301007387 */ /* 0x000fe20000100800 */
[----:B----4-:R-:W-:Y:S03]  /*44ee0*/  HMMA.16816.F32.BF16 R24, R20, R26, R12 ;  /* 0x0000001a1418723c */ /* 0x010fe6000004180c */
[----:B------:R-:W3:Y:S04]  /*44ef0*/  LDL.LU.64 R14, [R1+0x18e8] ;  /* 0x0018e800010e7983 */ /* 0x000ee80000300a00 */
[----:B------:R-:W3:-:S15]  /*44f00*/  LDL.LU.64 R12, [R1+0x18e0] ;  /* 0x0018e000010c7983 */ /* 0x000ede0000300a00 */
[----:B------:R-:W-:-:S01]  /*44f10*/  NOP ;  /* 0x0000000000007918 */ /* 0x000fc20000000000 */
        /* <DEDUP_REMOVED lines=60> */
[----:B------:R-:W3:-:S15]  /*452e0*/  LDL.LU.64 R14, [R1+0x1810] ;  /* 0x00181000010e7983 */ /* 0x000ede0000300a00 */
[----:B------:R-:W-:-:S06]  /*452f0*/  NOP ;  /* 0x0000000000007918 */ /* 0x000fcc0000000000 */
[----:B------:R-:W-:Y:S04]  /*45300*/  STL.64 [R1+0x370], R24 ;  /* 0x0003701801007387 */ /* 0x000fe80000100a00 */
[----:B------:R0:W-:Y:S04]  /*45310*/  STL.64 [R1+0x378], R26 ;  /* 0x0003781a01007387 */ /* 0x0001e80000100a00 */
[----:B0-----:R-:W3:Y:S04]  /*45320*/  LDL.LU.64 R26, [R1+0x1808] ;  /* 0x00180800011a7983 */ /* 0x001ee80000300a00 */
[----:B------:R-:W3:Y:S02]  /*45330*/  LDL.LU.64 R24, [R1+0x1800] ;  /* 0x0018000001187983 */ /* 0x000ee40000300a00 */
[----:B---3--:R-:W-:Y:S02]  /*45340*/  HMMA.16816.F32.BF16 R24, R20, R14, R24 ;  /* 0x0000000e1418723c */ /* 0x008fe40000041818 */
[----:B------:R-:W2:Y:S04]  /*45350*/  LDL.LU.64 R14, [R1+0x17f8] ;  /* 0x0017f800010e7983 */ /* 0x000ea80000300a00 */
[----:B------:R-:W2:-:S15]  /*45360*/  LDL.LU.64 R12, [R1+0x17f0] ;  /* 0x0017f000010c7983 */ /* 0x000e9e0000300a00 */
[----:B------:R-:W-:-:S02]  /*45370*/  NOP ;  /* 0x0000000000007918 */ /* 0x000fc40000000000 */
[----:B------:R-:W-:Y:S04]  /*45380*/  STL.64 [R1+0x360], R24 ;  /* 0x0003601801007387 */ /* 0x000fe80000100a00 */
[----:B------:R0:W-:Y:S04]  /*45390*/  STL.64 [R1+0x368], R26 ;  /* 0x0003681a01007387 */ /* 0x0001e80000100a00 */
[----:B0-----:R-:W3:Y:S04]  /*453a0*/  LDL.LU R26, [R1+0x128] ;  /* 0x00012800011a7983 */ /* 0x001ee80000300800 */
[----:B------:R-:W3:Y:S01]  /*453b0*/  LDL.LU R27, [R1+0x12c] ;  /* 0x00012c00011b7983 */ /* 0x000ee20000300800 */
[----:B--2---:R-:W-:Y:S03]  /*453c0*/  HMMA.16816.F32.BF16 R12, R20, R6, R12 ;  /* 0x00000006140c723c */ /* 0x004fe6000004180c */
[----:B------:R-:W3:Y:S04]  /*453d0*/  LDL.LU.64 R6, [R1+0x17e8] ;  /* 0x0017e80001067983 */ /* 0x000ee80000300a00 */
[----:B------:R-:W3:-:S15]  /*453e0*/  LDL.LU.64 R4, [R1+0x17e0] ;  /* 0x0017e00001047983 */ /* 0x000ede0000300a00 */
[----:B------:R-:W-:-:S01]  /*453f0*/  NOP ;  /* 0x0000000000007918 */ /* 0x000fc20000000000 */
[----:B------:R-:W-:Y:S04]  /*45400*/  STL.64 [R1+0x180], R12 ;  /* 0x0001800c01007387 */ /* 0x000fe80000100a00 */
[----:B------:R0:W-:Y:S02]  /*45410*/  STL.64 [R1+0x188], R14 ;  /* 0x0001880e01007387 */ /* 0x0001e40000100a00 */
[----:B0-----:R-:W-:Y:S02]  /*45420*/  IMAD.MOV.U32 R14, RZ, RZ, R0 ;  /* 0x000000ffff0e7224 */ /* 0x001fe400078e0000 */
[----:B------:R-:W-:Y:S01]  /*45430*/  IMAD.MOV.U32 R15, RZ, RZ, R28 ;  /* 0x000000ffff0f7224 */ /* 0x000fe200078e001c */
[----:B------:R-:W2:Y:S04]  /*45440*/  LDL.LU R0, [R1+0x17d8] ;  /* 0x0017d80001007983 */ /* 0x000ea80000300800 */
[----:B------:R-:W4:Y:S01]  /*45450*/  LDL.LU R28, [R1+0x17d4] ;  /* 0x0017d400011c7983 */ /* 0x000f220000300800 */
[----:B---3--:R-:W-:Y:S07]  /*45460*/  HMMA.16816.F32.BF16 R24, R20, R26, R4 ;  /* 0x0000001a1418723c */ /* 0x008fee0000041804 */
[----:B------:R-:W-:-:S02]  /*45470*/  IMAD.MOV.U32 R6, RZ, RZ, R29 ;  /* 0x000000ffff067224 */ /* 0x000fc400078e001d */
[----:B------:R-:W-:-:S07]  /*45480*/  IMAD.MOV.U32 R7, RZ, RZ, R2 ;  /* 0x000000ffff077224 */ /* 0x000fce00078e0002 */
[C---:B------:R-:W-:Y:S07]  /*45490*/  HMMA.16816.F32.BF16 R8, R20.reuse, R6, R8 ;  /* 0x000000061408723c */ /* 0x040fee0000041808 */
[----:B------:R0:W-:Y:S04]  /*454a0*/  STL.64 [R1+0x170], R24 ;  /* 0x0001701801007387 */ /* 0x0001e80000100a00 */
[----:B------:R1:W-:Y:S01]  /*454b0*/  STL.64 [R1+0x178], R26 ;  /* 0x0001781a01007387 */ /* 0x0003e20000100a00 */
[----:B------:R-:W-:Y:S01]  /*454c0*/  HMMA.16816.F32.BF16 R12, R20, R14, R16 ;  /* 0x0000000e140c723c */ /* 0x000fe20000041810 */
[----:B0-----:R-:W0:Y:S02]  /*454d0*/  LDC R25, c[0x0][0x230] ;  /* 0x00008c00ff197b82 */ /* 0x001e240000000800 */
[----:B-1----:R-:W3:Y:S08]  /*454e0*/  LDL.LU R26, [R1+0x1620] ;  /* 0x00162000011a7983 */ /* 0x002ef00000300800 */
[----:B------:R-:W-:Y:S04]  /*454f0*/  STL.64 [R1+0x140], R8 ;  /* 0x0001400801007387 */ /* 0x000fe80000100a00 */
[----:B------:R-:W-:Y:S04]  /*45500*/  STL.64 [R1+0x148], R10 ;  /* 0x0001480a01007387 */ /* 0x000fe80000100a00 */
[----:B------:R-:W2:Y:S04]  /*45510*/  LDL.LU R27, [R1+0x162c] ;  /* 0x00162c00011b7983 */ /* 0x000ea80000300800 */
[----:B------:R-:W4:Y:S04]  /*45520*/  LDL.LU R3, [R1+0x1628] ;  /* 0x0016280001037983 */ /* 0x000f280000300800 */
[----:B------:R-:W4:Y:S04]  /*45530*/  LDL.LU R29, [R1+0x1624] ;  /* 0x00162400011d7983 */ /* 0x000f280000300800 */
[----:B------:R-:W4:Y:S01]  /*45540*/  LDL.LU R24, [R1+0x1648] ;  /* 0x0016480001187983 */ /* 0x000f220000300800 */
[----:B------:R-:W-:-:S02]  /*45550*/  IMAD.MOV.U32 R7, RZ, RZ, R9 ;  /* 0x000000ffff077224 */ /* 0x000fc400078e0009 */
[----:B------:R-:W-:-:S03]  /*45560*/  IMAD.MOV.U32 R5, RZ, RZ, R11 ;  /* 0x000000ffff057224 */ /* 0x000fc600078e000b */
[----:B------:R-:W-:Y:S04]  /*45570*/  STL [R1+0x17c4], R7 ;  /* 0x0017c40701007387 */ /* 0x000fe80000100800 */
[----:B------:R1:W-:Y:S04]  /*45580*/  STL [R1+0x17c0], R5 ;  /* 0x0017c00501007387 */ /* 0x0003e80000100800 */
[----:B------:R1:W-:Y:S04]  /*45590*/  STL.64 [R1+0x110], R12 ;  /* 0x0001100c01007387 */ /* 0x0003e80000100a00 */
[----:B------:R1:W-:Y:S04]  /*455a0*/  STL.64 [R1+0x118], R14 ;  /* 0x0001180e01007387 */ /* 0x0003e80000100a00 */
[----:B------:R-:W4:Y:S04]  /*455b0*/  LDL.LU R20, [R1+0x1644] ;  /* 0x0016440001147983 */ /* 0x000f280000300800 */
[----:B------:R-:W4:Y:S04]  /*455c0*/  LDL.LU R21, [R1+0x1610] ;  /* 0x0016100001157983 */ /* 0x000f280000300800 */
[----:B------:R-:W4:Y:S04]  /*455d0*/  LDL.LU R22, [R1+0x1640] ;  /* 0x0016400001167983 */ /* 0x000f280000300800 */
[----:B------:R-:W4:Y:S04]  /*455e0*/  LDL.LU R23, [R1+0x1614] ;  /* 0x0016140001177983 */ /* 0x000f280000300800 */
[----:B------:R-:W4:Y:S04]  /*455f0*/  LDL.LU R16, [R1+0x1658] ;  /* 0x0016580001107983 */ /* 0x000f280000300800 */
[----:B------:R-:W4:Y:S01]  /*45600*/  LDL.LU R17, [R1+0x1618] ;  /* 0x0016180001117983 */ /* 0x000f220000300800 */
[----:B0-----:R-:W-:-:S03]  /*45610*/  VIADD R25, R25, 0x7f ;  /* 0x0000007f19197836 */ /* 0x001fc60000000000 */
[----:B------:R-:W4:Y:S04]  /*45620*/  LDL.LU R18, [R1+0x1678] ;  /* 0x0016780001127983 */ /* 0x000f280000300800 */
[----:B------:R-:W4:Y:S04]  /*45630*/  LDL.LU R19, [R1+0x161c] ;  /* 0x00161c0001137983 */ /* 0x000f280000300800 */
[----:B-1----:R-:W4:Y:S04]  /*45640*/  LDL.LU R5, [R1+0x1680] ;  /* 0x0016800001057983 */ /* 0x002f280000300800 */
[----:B------:R-:W4:Y:S01]  /*45650*/  LDL.LU R7, [R1+0x1630] ;  /* 0x0016300001077983 */ /* 0x000f220000300800 */
[----:B------:R-:W-:Y:S01]  /*45660*/  SHF.R.S32.HI R2, RZ, 0x1f, R25 ;  /* 0x0000001fff027819 */ /* 0x000fe20000011419 */
[----:B------:R-:W-:-:S03]  /*45670*/  IMAD.MOV.U32 R11, RZ, RZ, R8 ;  /* 0x000000ffff0b7224 */ /* 0x000fc600078e0008 */
[----:B------:R-:W-:Y:S02]  /*45680*/  LEA.HI R2, R2, R25, RZ, 0x7 ;  /* 0x0000001902027211 */ /* 0x000fe400078f38ff */
[----:B------:R-:W4:Y:S01]  /*45690*/  LDL.LU R25, [R1+0x1688] ;  /* 0x0016880001197983 */ /* 0x000f220000300800 */
[----:B------:R-:W-:-:S03]  /*456a0*/  UIADD3 UR4, UR4, 0x1, URZ ;  /* 0x0000000104047890 */ /* 0x000fc6000fffe03f */
[----:B------:R-:W4:Y:S01]  /*456b0*/  LDL.LU R8, [R1+0x1634] ;  /* 0x0016340001087983 */ /* 0x000f220000300800 */
[----:B------:R-:W-:-:S03]  /*456c0*/  SHF.R.S32.HI R2, RZ, 0x7, R2 ;  /* 0x00000007ff027819 */ /* 0x000fc60000011402 */
[----:B------:R-:W4:Y:S04]  /*456d0*/  LDL.LU R9, [R1+0x1690] ;  /* 0x0016900001097983 */ /* 0x000f280000300800 */
[----:B------:R-:W4:Y:S04]  /*456e0*/  LDL.LU R10, [R1+0x1638] ;  /* 0x00163800010a7983 */ /* 0x000f280000300800 */
[----:B------:R-:W4:Y:S04]  /*456f0*/  LDL.LU R6, [R1+0x1698] ;  /* 0x0016980001067983 */ /* 0x000f280000300800 */
[----:B------:R-:W4:Y:S04]  /*45700*/  LDL.LU R12, [R1+0x163c] ;  /* 0x00163c00010c7983 */ /* 0x000f280000300800 */
[----:B------:R-:W4:Y:S01]  /*45710*/  LDL.LU R13, [R1+0x16a0] ;  /* 0x0016a000010d7983 */ /* 0x000f220000300800 */
[----:B------:R-:W-:-:S03]  /*45720*/  ISETP.NE.U32.AND P0, PT, R2, UR4, PT ;  /* 0x0000000402007c0c */ /* 0x000fc6000bf05070 */
[----:B------:R-:W4:Y:S04]  /*45730*/  LDL.LU R14, [R1+0x164c] ;  /* 0x00164c00010e7983 */ /* 0x000f280000300800 */
[----:B------:R-:W4:Y:S01]  /*45740*/  LDL.LU R2, [R1+0x170c] ;  /* 0x00170c0001027983 */ /* 0x000f220000300800 */
[----:B------:R-:W-:-:S03]  /*45750*/  IMAD.MOV.U32 R4, RZ, RZ, R15 ;  /* 0x000000ffff047224 */ /* 0x000fc600078e000f */
[----:B------:R-:W4:Y:S01]  /*45760*/  LDL.LU R15, [R1+0x1654] ;  /* 0x00165400010f7983 */ /* 0x000f220000300800 */
[----:B---3--:R-:W-:Y:S02]  /*45770*/  IADD3 R26, P5, R26, UR10, RZ ;  /* 0x0000000a1a1a7c10 */ /* 0x008fe4000ffbe0ff */
[----:B--2---:R-:W-:Y:S02]  /*45780*/  IADD3 R27, P3, R27, UR10, RZ ;  /* 0x0000000a1b1b7c10 */ /* 0x004fe4000ff7e0ff */
[----:B----4-:R-:W-:Y:S01]  /*45790*/  IADD3 R3, P2, R3, UR10, RZ ;  /* 0x0000000a03037c10 */ /* 0x010fe2000ff5e0ff */
[----:B------:R0:W-:Y:S01]  /*457a0*/  STL [R1+0x1620], R26 ;  /* 0x0016201a01007387 */ /* 0x0001e20000100800 */
[----:B------:R-:W-:Y:S02]  /*457b0*/  IADD3 R29, P1, R29, UR10, RZ ;  /* 0x0000000a1d1d7c10 */ /* 0x000fe4000ff3e0ff */
[----:B------:R-:W-:Y:S01]  /*457c0*/  IADD3 R24, P4, R24, UR10, RZ ;  /* 0x0000000a18187c10 */ /* 0x000fe2000ff9e0ff */
        /* <DEDUP_REMOVED lines=8> */
[----:B0-----:R-:W4:Y:S01]  /*45850*/  LDL.LU R24, [R1+0x16b8] ;  /* 0x0016b80001187983 */ /* 0x001f220000300800 */
[----:B------:R-:W-:-:S02]  /*45860*/  IADD3 R20, P6, R20, UR10, RZ ;  /* 0x0000000a14147c10 */ /* 0x000fc4000ffde0ff */
[----:B------:R-:W-:Y:S02]  /*45870*/  IADD3.X R21, R21, UR7, RZ, P5, !PT ;  /* 0x0000000715157c10 */ /* 0x000fe4000affe4ff */
[----:B------:R-:W-:Y:S02]  /*45880*/  IADD3 R22, P5, R22, UR10, RZ ;  /* 0x0000000a16167c10 */ /* 0x000fe4000ffbe0ff */
[----:B------:R-:W-:Y:S02]  /*45890*/  IADD3.X R23, R23, UR7, RZ, P3, !PT ;  /* 0x0000000717177c10 */ /* 0x000fe40009ffe4ff */
[----:B------:R-:W-:Y:S01]  /*458a0*/  IADD3 R16, P3, R16, UR10, RZ ;  /* 0x0000000a10107c10 */ /* 0x000fe2000ff7e0ff */
[----:B------:R-:W-:Y:S01]  /*458b0*/  STL [R1+0x1644], R20 ;  /* 0x0016441401007387 */ /* 0x000fe20000100800 */
[----:B------:R-:W-:-:S03]  /*458c0*/  IADD3.X R17, R17, UR7, RZ, P2, !PT ;  /* 0x0000000711117c10 */ /* 0x000fc600097fe4ff */
[----:B------:R-:W-:Y:S01]  /*458d0*/  STL [R1+0x1610], R21 ;  /* 0x0016101501007387 */ /* 0x000fe20000100800 */
[----:B------:R-:W-:-:S03]  /*458e0*/  IADD3 R18, P2, R18, UR10, RZ ;  /* 0x0000000a12127c10 */ /* 0x000fc6000ff5e0ff */
[----:B------:R-:W-:Y:S01]  /*458f0*/  STL [R1+0x1640], R22 ;  /* 0x0016401601007387 */ /* 0x000fe20000100800 */
[----:B------:R-:W-:Y:S02]  /*45900*/  IADD3.X R19, R19, UR7, RZ, P1, !PT ;  /* 0x0000000713137c10 */ /* 0x000fe40008ffe4ff */
[----:B------:R-:W-:Y:S01]  /*45910*/  IADD3.X R7, R7, UR7, RZ, P4, !PT ;  /* 0x0000000707077c10 */ /* 0x000fe2000a7fe4ff */
[----:B------:R-:W-:Y:S01]  /*45920*/  STL [R1+0x1614], R23 ;  /* 0x0016141701007387 */ /* 0x000fe20000100800 */
[----:B------:R-:W-:-:S03]  /*45930*/  IADD3 R25, P4, R25, UR10, RZ ;  /* 0x0000000a19197c10 */ /* 0x000fc6000ff9e0ff */
[----:B------:R-:W-:Y:S01]  /*45940*/  STL [R1+0x1658], R16 ;  /* 0x0016581001007387 */ /* 0x000fe20000100800 */
[----:B------:R-:W-:-:S03]  /*45950*/  IADD3 R5, P1, R5, UR10, RZ ;  /* 0x0000000a05057c10 */ /* 0x000fc6000ff3e0ff */
[----:B------:R-:W-:Y:S04]  /*45960*/  STL [R1+0x1618], R17 ;  /* 0x0016181101007387 */ /* 0x000fe80000100800 */
[----:B------:R-:W-:Y:S04]  /*45970*/  STL [R1+0x1678], R18 ;  /* 0x0016781201007387 */ /* 0x000fe80000100800 */
[----:B------:R-:W-:Y:S01]  /*45980*/  STL [R1+0x161c], R19 ;  /* 0x00161c1301007387 */ /* 0x000fe20000100800 */
[----:B------:R-:W-:-:S03]  /*45990*/  IADD3.X R8, R8, UR7, RZ, P6, !PT ;  /* 0x0000000708087c10 */ /* 0x000fc6000b7fe4ff */
[----:B------:R0:W-:Y:S01]  /*459a0*/  STL [R1+0x1688], R25 ;  /* 0x0016881901007387 */ /* 0x0001e20000100800 */
[----:B------:R-:W-:-:S03]  /*459b0*/  IADD3 R9, P6, R9, UR10, RZ ;  /* 0x0000000a09097c10 */ /* 0x000fc6000ffde0ff */
[----:B------:R-:W-:Y:S01]  /*459c0*/  STL [R1+0x1680], R5 ;  /* 0x0016800501007387 */ /* 0x000fe20000100800 */
[----:B------:R-:W-:Y:S02]  /*459d0*/  IADD3.X R10, R10, UR7, RZ, P5, !PT ;  /* 0x000000070a0a7c10 */ /* 0x000fe4000affe4ff */
[----:B------:R-:W-:Y:S02]  /*459e0*/  IADD3 R6, P5, R6, UR10, RZ ;  /* 0x0000000a06067c10 */ /* 0x000fe4000ffbe0ff */
[----:B------:R-:W-:Y:S02]  /*459f0*/  IADD3.X R12, R12, UR7, RZ, P3, !PT ;  /* 0x000000070c0c7c10 */ /* 0x000fe40009ffe4ff */
[----:B------:R-:W-:Y:S02]  /*45a00*/  IADD3.X R14, R14, UR7, RZ, P2, !PT ;  /* 0x000000070e0e7c10 */ /* 0x000fe400097fe4ff */
[----:B------:R-:W-:Y:S01]  /*45a10*/  IADD3 R2, P2, R2, UR10, RZ ;  /* 0x0000000a02027c10 */ /* 0x000fe2000ff5e0ff */
[----:B0-----:R-:W4:Y:S04]  /*45a20*/  LDL.LU R25, [R1+0x1664] ;  /* 0x0016640001197983 */ /* 0x001f280000300800 */
[----:B------:R-:W-:Y:S04]  /*45a30*/  STL [R1+0x1630], R7 ;  /* 0x0016300701007387 */ /* 0x000fe80000100800 */
[----:B------:R-:W-:Y:S04]  /*45a40*/  STL [R1+0x1634], R8 ;  /* 0x0016340801007387 */ /* 0x000fe80000100800 */
[----:B------:R-:W-:Y:S01]  /*45a50*/  STL [R1+0x1690], R9 ;  /* 0x0016900901007387 */ /* 0x000fe20000100800 */
[----:B------:R-:W-:-:S03]  /*45a60*/  IADD3 R13, P3, R13, UR10, RZ ;  /* 0x0000000a0d0d7c10 */ /* 0x000fc6000ff7e0ff */
[----:B------:R-:W-:Y:S04]  /*45a70*/  STL [R1+0x1638], R10 ;  /* 0x0016380a01007387 */ /* 0x000fe80000100800 */
[----:B------:R-:W-:Y:S01]  /*45a80*/  STL [R1+0x1698], R6 ;  /* 0x0016980601007387 */ /* 0x000fe20000100800 */
[----:B------:R-:W-:-:S03]  /*45a90*/  IADD3.X R15, R15, UR7, RZ, P1, !PT ;  /* 0x000000070f0f7c10 */ /* 0x000fc60008ffe4ff */
[----:B------:R-:W-:Y:S04]  /*45aa0*/  STL [R1+0x163c], R12 ;  /* 0x00163c0c01007387 */ /* 0x000fe80000100800 */
[----:B------:R0:W-:Y:S04]  /*45ab0*/  STL [R1+0x170c], R2 ;  /* 0x00170c0201007387 */ /* 0x0001e80000100800 */
[----:B------:R-:W-:Y:S04]  /*45ac0*/  STL [R1+0x16a0], R13 ;  /* 0x0016a00d01007387 */ /* 0x000fe80000100800 */
[----:B0-----:R-:W4:Y:S04]  /*45ad0*/  LDL.LU R2, [R1+0x16c0] ;  /* 0x0016c00001027983 */ /* 0x001f280000300800 */
[----:B------:R-:W-:Y:S01]  /*45ae0*/  STL [R1+0x164c], R14 ;  /* 0x00164c0e01007387 */ /* 0x000fe20000100800 */
[----:B--2---:R-:W-:-:S05]  /*45af0*/  IADD3 R26, P1, R26, UR10, RZ ;  /* 0x0000000a1a1a7c10 */ /* 0x004fca000ff3e0ff */
[----:B------:R0:W-:Y:S01]  /*45b00*/  STL [R1+0x16a8], R26 ;  /* 0x0016a81a01007387 */ /* 0x0001e20000100800 */
[----:B---3--:R-:W-:-:S03]  /*45b10*/  IADD3.X R27, R27, UR7, RZ, P4, !PT ;  /* 0x000000071b1b7c10 */ /* 0x008fc6000a7fe4ff */
[----:B0-----:R-:W2:Y:S04]  /*45b20*/  LDL.LU R26, [R1+0x1668] ;  /* 0x00166800011a7983 */ /* 0x001ea80000300800 */
[----:B------:R-:W-:Y:S04]  /*45b30*/  STL [R1+0x1654], R15 ;  /* 0x0016540f01007387 */ /* 0x000fe80000100800 */
[----:B------:R0:W-:Y:S01]  /*45b40*/  STL [R1+0x165c], R27 ;  /* 0x00165c1b01007387 */ /* 0x0001e20000100800 */
[----:B----4-:R-:W-:-:S03]  /*45b50*/  IADD3 R3, P4, R3, UR10, RZ ;  /* 0x0000000a03037c10 */ /* 0x010fc6000ff9e0ff */
[----:B0-----:R-:W3:Y:S04]  /*45b60*/  LDL.LU R27, [R1+0x16c8] ;  /* 0x0016c800011b7983 */ /* 0x001ee80000300800 */
[----:B------:R0:W-:Y:S01]  /*45b70*/  STL [R1+0x16b0], R3 ;  /* 0x0016b00301007387 */ /* 0x0001e20000100800 */
[----:B------:R-:W-:-:S03]  /*45b80*/  IADD3.X R29, R29, UR7, RZ, P6, !PT ;  /* 0x000000071d1d7c10 */ /* 0x000fc6000b7fe4ff */
[----:B0-----:R-:W4:Y:S04]  /*45b90*/  LDL.LU R3, [R1+0x1708] ;  /* 0x0017080001037983 */ /* 0x001f280000300800 */
[----:B------:R0:W-:Y:S01]  /*45ba0*/  STL [R1+0x1660], R29 ;  /* 0x0016601d01007387 */ /* 0x0001e20000100800 */
[----:B------:R-:W-:-:S03]  /*45bb0*/  IADD3 R24, P6, R24, UR10, RZ ;  /* 0x0000000a18187c10 */ /* 0x000fc6000ffde0ff */
[----:B0-----:R-:W4:Y:S04]  /*45bc0*/  LDL.LU R29, [R1+0x16d0] ;  /* 0x0016d000011d7983 */ /* 0x001f280000300800 */
        /* <DEDUP_REMOVED lines=15> */
[----:B------:R-:W-:-:S05]  /*45cc0*/  IADD3.X R25, R25, UR7, RZ, P5, !PT ;  /* 0x0000000719197c10 */ /* 0x000fca000affe4ff */
[----:B------:R1:W-:Y:S04]  /*45cd0*/  STL [R1+0x1664], R25 ;  /* 0x0016641901007387 */ /* 0x0003e80000100800 */
[----:B------:R-:W4:Y:S04]  /*45ce0*/  LDL.LU R12, [R1+0x16ec] ;  /* 0x0016ec00010c7983 */ /* 0x000f280000300800 */
[----:B------:R-:W4:Y:S04]  /*45cf0*/  LDL.LU R13, [R1+0x16ac] ;  /* 0x0016ac00010d7983 */ /* 0x000f280000300800 */
[----:B------:R-:W4:Y:S04]  /*45d00*/  LDL.LU R14, [R1+0x16e8] ;  /* 0x0016e800010e7983 */ /* 0x000f280000300800 */
[----:B------:R-:W4:Y:S04]  /*45d10*/  LDL.LU R15, [R1+0x16b4] ;  /* 0x0016b400010f7983 */ /* 0x000f280000300800 */
[----:B0-----:R-:W4:Y:S04]  /*45d20*/  LDL.LU R24, [R1+0x16e0] ;  /* 0x0016e00001187983 */ /* 0x001f280000300800 */
[----:B-1----:R-:W4:Y:S01]  /*45d30*/  LDL.LU R25, [R1+0x1528] ;  /* 0x0015280001197983 */ /* 0x002f220000300800 */
[----:B------:R-:W-:-:S05]  /*45d40*/  IADD3 R2, P5, R2, UR10, RZ ;  /* 0x0000000a02027c10 */ /* 0x000fca000ffbe0ff */
[----:B------:R0:W-:Y:S04]  /*45d50*/  STL [R1+0x16c0], R2 ;  /* 0x0016c00201007387 */ /* 0x0001e80000100800 */
[----:B0-----:R-:W4:Y:S01]  /*45d60*/  LDL.LU R2, [R1+0x16c4] ;  /* 0x0016c40001027983 */ /* 0x001f220000300800 */
[----:B--2---:R-:W-:-:S05]  /*45d70*/  IADD3.X R26, R26, UR7, RZ, P3, !PT ;  /* 0x000000071a1a7c10 */ /* 0x004fca0009ffe4ff */
[----:B------:R0:W-:Y:S01]  /*45d80*/  STL [R1+0x1668], R26 ;  /* 0x0016681a01007387 */ /* 0x0001e20000100800 */
[----:B---3--:R-:W-:-:S03]  /*45d90*/  IADD3 R27, P3, R27, UR10, RZ ;  /* 0x0000000a1b1b7c10 */ /* 0x008fc6000ff7e0ff */
[----:B0-----:R-:W2:Y:S04]  /*45da0*/  LDL.LU R26, [R1+0x1520] ;  /* 0x00152000011a7983 */ /* 0x001ea80000300800 */
[----:B------:R0:W-:Y:S01]  /*45db0*/  STL [R1+0x16c8], R27 ;  /* 0x0016c81b01007387 */ /* 0x0001e20000100800 */
[----:B----4-:R-:W-:-:S03]  /*45dc0*/  IADD3.X R3, R3, UR7, RZ, P2, !PT ;  /* 0x0000000703037c10 */ /* 0x010fc600097fe4ff */
[----:B0-----:R-:W3:Y:S04]  /*45dd0*/  LDL.LU R27, [R1+0x16cc] ;  /* 0x0016cc00011b7983 */ /* 0x001ee80000300800 */
[----:B------:R0:W-:Y:S01]  /*45de0*/  STL [R1+0x1708], R3 ;  /* 0x0017080301007387 */ /* 0x0001e20000100800 */
[----:B------:R-:W-:Y:S02]  /*45df0*/  IADD3 R29, P2, R29, UR10, RZ ;  /* 0x0000000a1d1d7c10 */ /* 0x000fe4000ff5e0ff */
[----:B------:R-:W-:Y:S02]  /*45e00*/  IADD3.X R20, R20, UR7, RZ, P1, !PT ;  /* 0x0000000714147c10 */ /* 0x000fe40008ffe4ff */
[----:B------:R-:W-:Y:S01]  /*45e10*/  IADD3 R21, P1, R21, UR10, RZ ;  /* 0x0000000a15157c10 */ /* 0x000fe2000ff3e0ff */
[----:B0-----:R-:W4:Y:S01]  /*45e20*/  LDL.LU R3, [R1+0x1518] ;  /* 0x0015180001037983 */ /* 0x001f220000300800 */
[----:B------:R-:W-:-:S03]  /*45e30*/  IADD3.X R22, R22, UR7, RZ, P4, !PT ;  /* 0x0000000716167c10 */ /* 0x000fc6000a7fe4ff */
[----:B------:R0:W-:Y:S01]  /*45e40*/  STL [R1+0x16d0], R29 ;  /* 0x0016d01d01007387 */ /* 0x0001e20000100800 */
[----:B------:R-:W-:Y:S02]  /*45e50*/  IADD3 R23, P4, R23, UR10, RZ ;  /* 0x0000000a17177c10 */ /* 0x000fe4000ff9e0ff */
[----:B------:R-:W-:Y:S02]  /*45e60*/  IADD3.X R16, R16, UR7, RZ, P6, !PT ;  /* 0x0000000710107c10 */ /* 0x000fe4000b7fe4ff */
[----:B------:R-:W-:Y:S02]  /*45e70*/  IADD3 R17, P6, R17, UR10, RZ ;  /* 0x0000000a11117c10 */ /* 0x000fe4000ffde0ff */
[----:B------:R-:W-:Y:S02]  /*45e80*/  IADD3.X R18, R18, UR7, RZ, P5, !PT ;  /* 0x0000000712127c10 */ /* 0x000fe4000affe4ff */
[----:B------:R-:W-:Y:S02]  /*45e90*/  IADD3 R19, P5, R19, UR10, RZ ;  /* 0x0000000a13137c10 */ /* 0x000fe4000ffbe0ff */
[----:B------:R-:W-:Y:S01]  /*45ea0*/  IADD3.X R5, R5, UR7, RZ, P3, !PT ;  /* 0x0000000705057c10 */ /* 0x000fe20009ffe4ff */
[----:B0-----:R-:W2:Y:S04]  /*45eb0*/  LDL.LU R29, [R1+0x16d4] ;  /* 0x0016d400011d7983 */ /* 0x001ea80000300800 */
[----:B------:R-:W-:Y:S04]  /*45ec0*/  STL [R1+0x166c], R20 ;  /* 0x00166c1401007387 */ /* 0x000fe80000100800 */
[----:B------:R-:W-:Y:S04]  /*45ed0*/  STL [R1+0x16d8], R21 ;  /* 0x0016d81501007387 */ /* 0x000fe80000100800 */
[----:B------:R-:W-:Y:S04]  /*45ee0*/  STL [R1+0x1674], R22 ;  /* 0x0016741601007387 */ /* 0x000fe80000100800 */
[----:B------:R-:W-:Y:S01]  /*45ef0*/  STL [R1+0x1704], R23 ;  /* 0x0017041701007387 */ /* 0x000fe20000100800 */
[----:B------:R-:W-:-:S03]  /*45f00*/  IADD3.X R8, R8, UR7, RZ, P2, !PT ;  /* 0x0000000708087c10 */ /* 0x000fc600097fe4ff */
[----:B------:R-:W-:Y:S01]  /*45f10*/  STL [R1+0x167c], R16 ;  /* 0x00167c1001007387 */ /* 0x000fe20000100800 */
[----:B------:R-:W-:-:S03]  /*45f20*/  IADD3 R28, P2, R28, UR10, RZ ;  /* 0x0000000a1c1c7c10 */ /* 0x000fc6000ff5e0ff */
[----:B------:R-:W-:Y:S01]  /*45f30*/  STL [R1+0x1700], R17 ;  /* 0x0017001101007387 */ /* 0x000fe20000100800 */
[----:B------:R-:W-:-:S03]  /*45f40*/  IADD3 R7, P3, R7, UR10, RZ ;  /* 0x0000000a07077c10 */ /* 0x000fc6000ff7e0ff */
[----:B------:R-:W-:Y:S04]  /*45f50*/  STL [R1+0x1684], R18 ;  /* 0x0016841201007387 */ /* 0x000fe80000100800 */
[----:B------:R-:W-:Y:S04]  /*45f60*/  STL [R1+0x16fc], R19 ;  /* 0x0016fc1301007387 */ /* 0x000fe80000100800 */
[----:B------:R-:W-:Y:S04]  /*45f70*/  STL [R1+0x168c], R5 ;  /* 0x00168c0501007387 */ /* 0x000fe80000100800 */
[----:B------:R0:W-:Y:S04]  /*45f80*/  STL [R1+0x16f4], R28 ;  /* 0x0016f41c01007387 */ /* 0x0001e80000100800 */
[----:B------:R-:W-:Y:S04]  /*45f90*/  STL [R1+0x16f8], R7 ;  /* 0x0016f80701007387 */ /* 0x000fe80000100800 */
[----:B0-----:R-:W4:Y:S01]  /*45fa0*/  LDL.LU R28, [R1+0x17d0] ;  /* 0x0017d000011c7983 */ /* 0x001f220000300800 */
[----:B------:R-:W-:-:S02]  /*45fb0*/  IADD3.X R9, R9, UR7, RZ, P1, !PT ;  /* 0x0000000709097c10 */ /* 0x000fc40008ffe4ff */
[----:B------:R-:W-:Y:S02]  /*45fc0*/  IADD3 R10, P1, R10, UR10, RZ ;  /* 0x0000000a0a0a7c10 */ /* 0x000fe4000ff3e0ff */
[----:B------:R-:W-:Y:S02]  /*45fd0*/  IADD3.X R6, R6, UR7, RZ, P4, !PT ;  /* 0x0000000706067c10 */ /* 0x000fe4000a7fe4ff */
[----:B------:R-:W-:Y:S01]  /*45fe0*/  IADD3 R12, P4, R12, UR10, RZ ;  /* 0x0000000a0c0c7c10 */ /* 0x000fe2000ff9e0ff */
[----:B------:R-:W-:Y:S01]  /*45ff0*/  STL [R1+0x1694], R8 ;  /* 0x0016940801007387 */ /* 0x000fe20000100800 */
[----:B------:R-:W-:-:S03]  /*46000*/  IADD3.X R13, R13, UR7, RZ, P6, !PT ;  /* 0x000000070d0d7c10 */ /* 0x000fc6000b7fe4ff */
[----:B------:R-:W-:Y:S01]  /*46010*/  STL [R1+0x169c], R9 ;  /* 0x00169c0901007387 */ /* 0x000fe20000100800 */
[----:B------:R-:W-:-:S03]  /*46020*/  IADD3 R14, P6, R14, UR10, RZ ;  /* 0x0000000a0e0e7c10 */ /* 0x000fc6000ffde0ff */
[----:B------:R-:W-:Y:S04]  /*46030*/  STL [R1+0x16f0], R10 ;  /* 0x0016f00a01007387 */ /* 0x000fe80000100800 */
[----:B------:R-:W-:Y:S04]  /*46040*/  STL [R1+0x16a4], R6 ;  /* 0x0016a40601007387 */ /* 0x000fe80000100800 */
[----:B------:R-:W-:Y:S04]  /*46050*/  STL [R1+0x16ec], R12 ;  /* 0x0016ec0c01007387 */ /* 0x000fe80000100800 */
[----:B------:R-:W-:Y:S04]  /*46060*/  STL [R1+0x16ac], R13 ;  /* 0x0016ac0d01007387 */ /* 0x000fe80000100800 */
[----:B------:R-:W-:Y:S01]  /*46070*/  STL [R1+0x16e8], R14 ;  /* 0x0016e80e01007387 */ /* 0x000fe20000100800 */
[----:B------:R-:W-:-:S02]  /*46080*/  IADD3.X R15, R15, UR7, RZ, P5, !PT ;  /* 0x000000070f0f7c10 */ /* 0x000fc4000affe4ff */
[----:B------:R-:W-:Y:S02]  /*46090*/  IADD3 R24, P5, R24, UR10, RZ ;  /* 0x0000000a18187c10 */ /* 0x000fe4000ffbe0ff */
[----:B------:R-:W-:Y:S02]  /*460a0*/  IADD3.X R2, R2, UR7, RZ, P2, !PT ;  /* 0x0000000702027c10 */ /* 0x000fe400097fe4ff */
[----:B---3--:R-:W-:Y:S02]  /*460b0*/  IADD3.X R27, R27, UR7, RZ, P1, !PT ;  /* 0x000000071b1b7c10 */ /* 0x008fe40008ffe4ff */
[----:B----4-:R-:W-:-:S05]  /*460c0*/  IADD3.X R28, R28, UR7, RZ, P3, !PT ;  /* 0x000000071c1c7c10 */ /* 0x010fca0009ffe4ff */
[----:B------:R0:W-:Y:S02]  /*460d0*/  STL [R1+0x16bc], R28 ;  /* 0x0016bc1c01007387 */ /* 0x0001e40000100800 */
[----:B0-----:R-:W0:Y:S02]  /*460e0*/  LDC R28, c[0x0][0x23c] ;  /* 0x00008f00ff1c7b82 */ /* 0x001e240000000800 */
[----:B------:R-:W-:Y:S04]  /*460f0*/  STL [R1+0x16b4], R15 ;  /* 0x0016b40f01007387 */ /* 0x000fe80000100800 */
[----:B------:R-:W-:Y:S04]  /*46100*/  STL [R1+0x16e0], R24 ;  /* 0x0016e01801007387 */ /* 0x000fe80000100800 */
[----:B------:R1:W-:Y:S01]  /*46110*/  STL [R1+0x16c4], R2 ;  /* 0x0016c40201007387 */ /* 0x0003e20000100800 */
[----:B--2---:R-:W-:-:S03]  /*46120*/  IADD3.X R29, R29, UR7, RZ, P4, !PT ;  /* 0x000000071d1d7c10 */ /* 0x004fc6000a7fe4ff */
[----:B-1----:R-:W2:Y:S01]  /*46130*/  LDL.LU R2, [R1+0x1508] ;  /* 0x0015080001027983 */ /* 0x002ea20000300800 */
[----:B0-----:R-:W-:-:S04]  /*46140*/  IMAD.SHL.U32 R28, R28, 0x80, RZ ;  /* 0x000000801c1c7824 */ /* 0x001fc800078e00ff */
[----:B------:R-:W-:-:S05]  /*46150*/  IMAD.SHL.U32 R28, R28, 0x2, RZ ;  /* 0x000000021c1c7824 */ /* 0x000fca00078e00ff */
[-C--:B------:R-:W-:Y:S02]  /*46160*/  IADD3 R25, P3, R25, R28.reuse, RZ ;  /* 0x0000001c19197210 */ /* 0x080fe40007f7e0ff */
[-C--:B------:R-:W-:Y:S02]  /*46170*/  IADD3 R26, P2, R26, R28.reuse, RZ ;  /* 0x0000001c1a1a7210 */ /* 0x080fe40007f5e0ff */
[-C--:B------:R-:W-:Y:S01]  /*46180*/  IADD3 R3, P1, R3, R28.reuse, RZ ;  /* 0x0000001c03037210 */ /* 0x080fe20007f3e0ff */
[----:B------:R-:W-:Y:S04]  /*46190*/  STL [R1+0x1528], R25 ;  /* 0x0015281901007387 */ /* 0x000fe80000100800 */
[----:B------:R0:W-:Y:S01]  /*461a0*/  STL [R1+0x1520], R26 ;  /* 0x0015201a01007387 */ /* 0x0001e20000100800 */
[----:B------:R-:W-:-:S03]  /*461b0*/  IADD3 R0, P4, R0, R28, RZ ;  /* 0x0000001c00007210 */ /* 0x000fc60007f9e0ff */
[----:B0-----:R-:W3:Y:S04]  /*461c0*/  LDL.LU R26, [R1+0x16dc] ;  /* 0x0016dc00011a7983 */ /* 0x001ee80000300800 */
[----:B------:R0:W-:Y:S04]  /*461d0*/  STL [R1+0x16cc], R27 ;  /* 0x0016cc1b01007387 */ /* 0x0001e80000100800 */
[----:B0-----:R-:W4:Y:S04]  /*461e0*/  LDL.LU R27, [R1+0x1500] ;  /* 0x00150000011b7983 */ /* 0x001f280000300800 */
[----:B------:R-:W4:Y:S04]  /*461f0*/  LDL.LU R24, [R1+0x1524] ;  /* 0x0015240001187983 */ /* 0x000f280000300800 */
[----:B------:R-:W4:Y:S04]  /*46200*/  LDL.LU R25, [R1+0x14f8] ;  /* 0x0014f80001197983 */ /* 0x000f280000300800 */
[----:B------:R-:W-:Y:S04]  /*46210*/  STL [R1+0x1518], R3 ;  /* 0x0015180301007387 */ /* 0x000fe80000100800 */
[----:B------:R0:W-:Y:S04]  /*46220*/  STL [R1+0x1510], R0 ;  /* 0x0015100001007387 */ /* 0x0001e80000100800 */
[----:B------:R-:W-:Y:S04]  /*46230*/  STL [R1+0x16d4], R29 ;  /* 0x0016d41d01007387 */ /* 0x000fe80000100800 */
        /* <DEDUP_REMOVED lines=18> */
[----:B--2---:R-:W-:-:S05]  /*46360*/  IADD3.X R0, R0, UR7, RZ, P6, !PT ;  /* 0x0000000700007c10 */ /* 0x004fca000b7fe4ff */
[----:B------:R0:W-:Y:S04]  /*46370*/  STL [R1+0x16e4], R0 ;  /* 0x0016e40001007387 */ /* 0x0001e80000100800 */
[----:B0-----:R-:W2:Y:S04]  /*46380*/  LDL.LU R0, [R1+0x17c8] ;  /* 0x0017c80001007983 */ /* 0x001ea80000300800 */
[----:B------:R-:W2:Y:S04]  /*46390*/  LDL.LU R14, [R1+0x14b0] ;  /* 0x0014b000010e7983 */ /* 0x000ea80000300800 */
[----:B------:R-:W2:Y:S04]  /*463a0*/  LDL.LU R15, [R1+0x14d4] ;  /* 0x0014d400010f7983 */ /* 0x000ea80000300800 */
[----:B------:R-:W2:Y:S01]  /*463b0*/  LDL.LU R29, [R1+0x14a8] ;  /* 0x0014a800011d7983 */ /* 0x000ea20000300800 */
[----:B------:R-:W-:-:S02]  /*463c0*/  IADD3 R2, P6, R2, R28, RZ ;  /* 0x0000001c02027210 */ /* 0x000fc40007fde0ff */
[----:B---3--:R-:W-:-:S03]  /*463d0*/  IADD3.X R26, R26, UR7, RZ, P5, !PT ;  /* 0x000000071a1a7c10 */ /* 0x008fc6000affe4ff */
[----:B------:R0:W-:Y:S01]  /*463e0*/  STL [R1+0x1508], R2 ;  /* 0x0015080201007387 */ /* 0x0001e20000100800 */
[----:B----4-:R-:W-:-:S03]  /*463f0*/  IADD3 R27, P5, R27, R28, RZ ;  /* 0x0000001c1b1b7210 */ /* 0x010fc60007fbe0ff */
[----:B0-----:R-:W3:Y:S04]  /*46400*/  LDL.LU R2, [R1+0x14cc] ;  /* 0x0014cc0001027983 */ /* 0x001ee80000300800 */
[----:B------:R0:W-:Y:S04]  /*46410*/  STL [R1+0x16dc], R26 ;  /* 0x0016dc1a01007387 */ /* 0x0001e80000100800 */
[----:B0-----:R-:W4:Y:S04]  /*46420*/  LDL.LU R26, [R1+0x14a0] ;  /* 0x0014a000011a7983 */ /* 0x001f280000300800 */
[----:B------:R0:W-:Y:S04]  /*46430*/  STL [R1+0x1500], R27 ;  /* 0x0015001b01007387 */ /* 0x0001e80000100800 */
[----:B0-----:R-:W4:Y:S01]  /*46440*/  LDL.LU R27, [R1+0x14c4] ;  /* 0x0014c400011b7983 */ /* 0x001f220000300800 */
[----:B--2---:R-:W-:Y:S01]  /*46450*/  IMAD.X R24, R24, 0x1, R0, P3 ;  /* 0x0000000118187824 */ /* 0x004fe200018e0600 */
[----:B------:R-:W-:-:S04]  /*46460*/  IADD3 R25, P3, R25, R28, RZ ;  /* 0x0000001c19197210 */ /* 0x000fc80007f7e0ff */
[----:B------:R0:W-:Y:S01]  /*46470*/  STL [R1+0x1524], R24 ;  /* 0x0015241801007387 */ /* 0x0001e20000100800 */
[--C-:B------:R-:W-:Y:S01]  /*46480*/  IMAD.X R20, R20, 0x1, R0.reuse, P2 ;  /* 0x0000000114147824 */ /* 0x100fe200010e0600 */
[-C--:B------:R-:W-:Y:S01]  /*46490*/  IADD3 R21, P2, R21, R28.reuse, RZ ;  /* 0x0000001c15157210 */ /* 0x080fe20007f5e0ff */
[--C-:B------:R-:W-:Y:S01]  /*464a0*/  IMAD.X R22, R22, 0x1, R0.reuse, P1 ;  /* 0x0000000116167824 */ /* 0x100fe200008e0600 */
[-C--:B------:R-:W-:Y:S01]  /*464b0*/  IADD3 R23, P1, R23, R28.reuse, RZ ;  /* 0x0000001c17177210 */ /* 0x080fe20007f3e0ff */
[----:B0-----:R-:W2:Y:S04]  /*464c0*/  LDL.LU R24, [R1+0x1498] ;  /* 0x0014980001187983 */ /* 0x001ea80000300800 */
[----:B------:R0:W-:Y:S01]  /*464d0*/  STL [R1+0x14f8], R25 ;  /* 0x0014f81901007387 */ /* 0x0001e20000100800 */
[--C-:B------:R-:W-:Y:S01]  /*464e0*/  IMAD.X R16, R16, 0x1, R0.reuse, P4 ;  /* 0x0000000110107824 */ /* 0x100fe200020e0600 */
[-C--:B------:R-:W-:Y:S01]  /*464f0*/  IADD3 R17, P4, R17, R28.reuse, RZ ;  /* 0x0000001c11117210 */ /* 0x080fe20007f9e0ff */
[--C-:B------:R-:W-:Y:S01]  /*46500*/  IMAD.X R18, R18, 0x1, R0.reuse, P6 ;  /* 0x0000000112127824 */ /* 0x100fe200030e0600 */
[----:B------:R-:W-:Y:S01]  /*46510*/  IADD3 R19, P6, R19, R28, RZ ;  /* 0x0000001c13137210 */ /* 0x000fe20007fde0ff */
[----:B0-----:R-:W2:Y:S04]  /*46520*/  LDL.LU R25, [R1+0x14bc] ;  /* 0x0014bc0001197983 */ /* 0x001ea80000300800 */
[----:B------:R-:W-:Y:S04]  /*46530*/  STL [R1+0x151c], R20 ;  /* 0x00151c1401007387 */ /* 0x000fe80000100800 */
[----:B------:R-:W-:Y:S04]  /*46540*/  STL [R1+0x14f0], R21 ;  /* 0x0014f01501007387 */ /* 0x000fe80000100800 */
[----:B------:R-:W-:Y:S04]  /*46550*/  STL [R1+0x1514], R22 ;  /* 0x0015141601007387 */ /* 0x000fe80000100800 */
[----:B------:R-:W-:Y:S01]  /*46560*/  STL [R1+0x14e8], R23 ;  /* 0x0014e81701007387 */ /* 0x000fe20000100800 */
[----:B------:R-:W-:-:S03]  /*46570*/  IMAD.X R5, R5, 0x1, R0, P5 ;  /* 0x0000000105057824 */ /* 0x000fc600028e0600 */
[----:B------:R-:W-:Y:S01]  /*46580*/  STL [R1+0x150c], R16 ;  /* 0x00150c1001007387 */ /* 0x000fe20000100800 */
[----:B------:R-:W-:-:S03]  /*46590*/  IADD3 R7, P5, R7, R28, RZ ;  /* 0x0000001c07077210 */ /* 0x000fc60007fbe0ff */
        /* <DEDUP_REMOVED lines=11> */
[----:B------:R-:W-:-:S03]  /*46650*/  IMAD.X R12, R12, 0x1, R0, P1 ;  /* 0x000000010c0c7824 */ /* 0x000fc600008e0600 */
[----:B------:R-:W-:Y:S04]  /*46660*/  STL [R1+0x14c8], R9 ;  /* 0x0014c80901007387 */ /* 0x000fe80000100800 */
[----:B------:R-:W-:Y:S04]  /*46670*/  STL [R1+0x14ec], R10 ;  /* 0x0014ec0a01007387 */ /* 0x000fe80000100800 */
[----:B------:R-:W-:Y:S01]  /*46680*/  STL [R1+0x14c0], R6 ;  /* 0x0014c00601007387 */ /* 0x000fe20000100800 */
[----:B------:R-:W-:-:S03]  /*46690*/  IADD3 R13, P1, R13, R28, RZ ;  /* 0x0000001c0d0d7210 */ /* 0x000fc60007f3e0ff */
[----:B------:R0:W-:Y:S01]  /*466a0*/  STL [R1+0x14dc], R3 ;  /* 0x0014dc0301007387 */ /* 0x0001e20000100800 */
[----:B------:R-:W-:-:S03]  /*466b0*/  IMAD.X R15, R15, 0x1, R0, P6 ;  /* 0x000000010f0f7824 */ /* 0x000fc600030e0600 */
[----:B------:R-:W-:Y:S01]  /*466c0*/  STL [R1+0x14e4], R12 ;  /* 0x0014e40c01007387 */ /* 0x000fe20000100800 */
[-C--:B------:R-:W-:Y:S02]  /*466d0*/  IADD3 R29, P6, R29, R28.reuse, RZ ;  /* 0x0000001c1d1d7210 */ /* 0x080fe40007fde0ff */
[-C--:B------:R-:W-:Y:S01]  /*466e0*/  IADD3 R14, P4, R14, R28.reuse, RZ ;  /* 0x0000001c0e0e7210 */ /* 0x080fe20007f9e0ff */
[----:B---3--:R-:W-:Y:S01]  /*466f0*/  IMAD.X R2, R2, 0x1, R0, P5 ;  /* 0x0000000102027824 */ /* 0x008fe200028e0600 */
[----:B0-----:R-:W3:Y:S04]  /*46700*/  LDL.LU R3, [R1+0x1490] ;  /* 0x0014900001037983 */ /* 0x001ee80000300800 */
[----:B------:R-:W-:Y:S04]  /*46710*/  STL [R1+0x14b8], R13 ;  /* 0x0014b80d01007387 */ /* 0x000fe80000100800 */
[----:B------:R0:W-:Y:S04]  /*46720*/  STL [R1+0x14a8], R29 ;  /* 0x0014a81d01007387 */ /* 0x0001e80000100800 */
[----:B------:R-:W-:Y:S01]  /*46730*/  STL [R1+0x14b0], R14 ;  /* 0x0014b00e01007387 */ /* 0x000fe20000100800 */
[----:B----4-:R-:W-:-:S03]  /*46740*/  IADD3 R26, P5, R26, R28, RZ ;  /* 0x0000001c1a1a7210 */ /* 0x010fc60007fbe0ff */
[----:B0-----:R-:W4:Y:S04]  /*46750*/  LDL.LU R29, [R1+0x14b4] ;  /* 0x0014b400011d7983 */ /* 0x001f280000300800 */
[----:B------:R-:W-:Y:S04]  /*46760*/  STL [R1+0x14d4], R15 ;  /* 0x0014d40f01007387 */ /* 0x000fe80000100800 */
[----:B------:R0:W-:Y:S01]  /*46770*/  STL [R1+0x14cc], R2 ;  /* 0x0014cc0201007387 */ /* 0x0001e20000100800 */
[----:B------:R-:W-:-:S03]  /*46780*/  IMAD.X R27, R27, 0x1, R0, P3 ;  /* 0x000000011b1b7824 */ /* 0x000fc600018e0600 */
[----:B0-----:R-:W4:Y:S04]  /*46790*/  LDL.LU R2, [R1+0x1488] ;  /* 0x0014880001027983 */ /* 0x001f280000300800 */
[----:B------:R0:W-:Y:S04]  /*467a0*/  STL [R1+0x14a0], R26 ;  /* 0x0014a01a01007387 */ /* 0x0001e80000100800 */
[----:B0-----:R-:W4:Y:S04]  /*467b0*/  LDL.LU R26, [R1+0x14ac] ;  /* 0x0014ac00011a7983 */ /* 0x001f280000300800 */
[----:B------:R0:W-:Y:S04]  /*467c0*/  STL [R1+0x14c4], R27 ;  /* 0x0014c41b01007387 */ /* 0x0001e80000100800 */
[----:B0-----:R-:W4:Y:S01]  /*467d0*/  LDL.LU R27, [R1+0x1480] ;  /* 0x00148000011b7983 */ /* 0x001f220000300800 */
[----:B--2---:R-:W-:-:S05]  /*467e0*/  IADD3 R24, P3, R24, R28, RZ ;  /* 0x0000001c18187210 */ /* 0x004fca0007f7e0ff */
[----:B------:R0:W-:Y:S01]  /*467f0*/  STL [R1+0x1498], R24 ;  /* 0x0014981801007387 */ /* 0x0001e20000100800 */
[----:B------:R-:W-:-:S03]  /*46800*/  IMAD.X R25, R25, 0x1, R0, P2 ;  /* 0x0000000119197824 */ /* 0x000fc600010e0600 */
[----:B0-----:R-:W2:Y:S04]  /*46810*/  LDL.LU R24, [R1+0x14a4] ;  /* 0x0014a40001187983 */ /* 0x001ea80000300800 */
[----:B------:R-:W2:Y:S04]  /*46820*/  LDL.LU R20, [R1+0x1478] ;  /* 0x0014780001147983 */ /* 0x000ea80000300800 */
[----:B------:R-:W2:Y:S04]  /*46830*/  LDL.LU R21, [R1+0x149c] ;  /* 0x00149c0001157983 */ /* 0x000ea80000300800 */
[----:B------:R-:W2:Y:S04]  /*46840*/  LDL.LU R22, [R1+0x1470] ;  /* 0x0014700001167983 */ /* 0x000ea80000300800 */
[----:B------:R0:W-:Y:S04]  /*46850*/  STL [R1+0x14bc], R25 ;  /* 0x0014bc1901007387 */ /* 0x0001e80000100800 */
        /* <DEDUP_REMOVED lines=13> */
[----:B0-----:R-:W2:Y:S04]  /*46930*/  LDL.LU R25, [R1+0x1438] ;  /* 0x0014380001197983 */ /* 0x001ea80000300800 */
[----:B------:R-:W2:Y:S04]  /*46940*/  LDL.LU R14, [R1+0x145c] ;  /* 0x00145c00010e7983 */ /* 0x000ea80000300800 */
[----:B------:R-:W2:Y:S01]  /*46950*/  LDL.LU R15, [R1+0x1430] ;  /* 0x00143000010f7983 */ /* 0x000ea20000300800 */
[----:B---3--:R-:W-:-:S05]  /*46960*/  IADD3 R3, P2, R3, R28, RZ ;  /* 0x0000001c03037210 */ /* 0x008fca0007f5e0ff */
[----:B------:R0:W-:Y:S01]  /*46970*/  STL [R1+0x1490], R3 ;  /* 0x0014900301007387 */ /* 0x0001e20000100800 */
[----:B----4-:R-:W-:-:S03]  /*46980*/  IMAD.X R29, R29, 0x1, R0, P1 ;  /* 0x000000011d1d7824 */ /* 0x010fc600008e0600 */
[----:B0-----:R-:W3:Y:S04]  /*46990*/  LDL.LU R3, [R1+0x1454] ;  /* 0x0014540001037983 */ /* 0x001ee80000300800 */
[----:B------:R0:W-:Y:S01]  /*469a0*/  STL [R1+0x14b4], R29 ;  /* 0x0014b41d01007387 */ /* 0x0001e20000100800 */
[----:B------:R-:W-:-:S03]  /*469b0*/  IADD3 R2, P1, R2, R28, RZ ;  /* 0x0000001c02027210 */ /* 0x000fc60007f3e0ff */
[----:B0-----:R-:W4:Y:S04]  /*469c0*/  LDL.LU R29, [R1+0x1428] ;  /* 0x00142800011d7983 */ /* 0x001f280000300800 */
[----:B------:R0:W-:Y:S01]  /*469d0*/  STL [R1+0x1488], R2 ;  /* 0x0014880201007387 */ /* 0x0001e20000100800 */
[----:B------:R-:W-:-:S03]  /*469e0*/  IMAD.X R26, R26, 0x1, R0, P4 ;  /* 0x000000011a1a7824 */ /* 0x000fc600020e0600 */
[----:B0-----:R-:W4:Y:S04]  /*469f0*/  LDL.LU R2, [R1+0x144c] ;  /* 0x00144c0001027983 */ /* 0x001f280000300800 */
[----:B------:R0:W-:Y:S01]  /*46a00*/  STL [R1+0x14ac], R26 ;  /* 0x0014ac1a01007387 */ /* 0x0001e20000100800 */
[----:B------:R-:W-:-:S03]  /*46a10*/  IADD3 R27, P4, R27, R28, RZ ;  /* 0x0000001c1b1b7210 */ /* 0x000fc60007f9e0ff */
[----:B0-----:R-:W4:Y:S04]  /*46a20*/  LDL.LU R26, [R1+0x1420] ;  /* 0x00142000011a7983 */ /* 0x001f280000300800 */
[----:B------:R0:W-:Y:S04]  /*46a30*/  STL [R1+0x1480], R27 ;  /* 0x0014801b01007387 */ /* 0x0001e80000100800 */
[----:B0-----:R-:W4:Y:S01]  /*46a40*/  LDL.LU R27, [R1+0x1444] ;  /* 0x00144400011b7983 */ /* 0x001f220000300800 */
[--C-:B--2---:R-:W-:Y:S01]  /*46a50*/  IMAD.X R24, R24, 0x1, R0.reuse, P6 ;  /* 0x0000000118187824 */ /* 0x104fe200030e0600 */
[-C--:B------:R-:W-:Y:S01]  /*46a60*/  IADD3 R20, P6, R20, R28.reuse, RZ ;  /* 0x0000001c14147210 */ /* 0x080fe20007fde0ff */
[----:B------:R-:W-:Y:S01]  /*46a70*/  IMAD.X R21, R21, 0x1, R0, P5 ;  /* 0x0000000115157824 */ /* 0x000fe200028e0600 */
[----:B------:R-:W-:-:S02]  /*46a80*/  IADD3 R22, P5, R22, R28, RZ ;  /* 0x0000001c16167210 */ /* 0x000fc40007fbe0ff */
[----:B------:R0:W-:Y:S01]  /*46a90*/  STL [R1+0x14a4], R24 ;  /* 0x0014a41801007387 */ /* 0x0001e20000100800 */
[--C-:B------:R-:W-:Y:S01]  /*46aa0*/  IMAD.X R23, R23, 0x1, R0.reuse, P3 ;  /* 0x0000000117177824 */ /* 0x100fe200018e0600 */
[-C--:B------:R-:W-:Y:S01]  /*46ab0*/  IADD3 R16, P3, R16, R28.reuse, RZ ;  /* 0x0000001c10107210 */ /* 0x080fe20007f7e0ff */
        /* <DEDUP_REMOVED lines=18> */
[--C-:B------:R-:W-:Y:S02]  /*46be0*/  IMAD.X R6, R6, 0x1, R0.reuse, P5 ;  /* 0x0000000106067824 */ /* 0x100fe400028e0600 */
[----:B------:R-:W-:Y:S01]  /*46bf0*/  IMAD.X R13, R13, 0x1, R0, P3 ;  /* 0x000000010d0d7824 */ /* 0x000fe200018e0600 */
[----:B------:R-:W-:Y:S01]  /*46c00*/  STL [R1+0x147c], R7 ;  /* 0x00147c0701007387 */ /* 0x000fe20000100800 */
[----:B------:R-:W-:-:S03]  /*46c10*/  IADD3 R25, P3, R25, R28, RZ ;  /* 0x0000001c19197210 */ /* 0x000fc60007f7e0ff */
[----:B------:R-:W-:Y:S01]  /*46c20*/  STL [R1+0x1450], R8 ;  /* 0x0014500801007387 */ /* 0x000fe20000100800 */
[----:B------:R-:W-:-:S03]  /*46c30*/  IADD3 R12, P5, R12, R28, RZ ;  /* 0x0000001c0c0c7210 */ /* 0x000fc60007fbe0ff */
[----:B------:R-:W-:Y:S04]  /*46c40*/  STL [R1+0x1474], R9 ;  /* 0x0014740901007387 */ /* 0x000fe80000100800 */
[----:B------:R-:W-:Y:S04]  /*46c50*/  STL [R1+0x1448], R10 ;  /* 0x0014480a01007387 */ /* 0x000fe80000100800 */
[----:B------:R-:W-:Y:S04]  /*46c60*/  STL [R1+0x146c], R6 ;  /* 0x00146c0601007387 */ /* 0x000fe80000100800 */
[----:B------:R0:W-:Y:S04]  /*46c70*/  STL [R1+0x1438], R25 ;  /* 0x0014381901007387 */ /* 0x0001e80000100800 */
[----:B------:R-:W-:Y:S01]  /*46c80*/  STL [R1+0x1440], R12 ;  /* 0x0014400c01007387 */ /* 0x000fe20000100800 */
[----:B------:R-:W-:-:S02]  /*46c90*/  IMAD.X R14, R14, 0x1, R0, P2 ;  /* 0x000000010e0e7824 */ /* 0x000fc400010e0600 */
[----:B---3--:R-:W-:Y:S01]  /*46ca0*/  IMAD.X R3, R3, 0x1, R0, P1 ;  /* 0x0000000103037824 */ /* 0x008fe200008e0600 */
[----:B0-----:R-:W3:Y:S04]  /*46cb0*/  LDL.LU R25, [R1+0x143c] ;  /* 0x00143c0001197983 */ /* 0x001ee80000300800 */
[----:B------:R-:W-:Y:S01]  /*46cc0*/  STL [R1+0x1464], R13 ;  /* 0x0014640d01007387 */ /* 0x000fe20000100800 */
[----:B------:R-:W-:-:S03]  /*46cd0*/  IADD3 R15, P2, R15, R28, RZ ;  /* 0x0000001c0f0f7210 */ /* 0x000fc60007f5e0ff */
        /* <DEDUP_REMOVED lines=8> */
[----:B------:R0:W-:Y:S01]  /*46d60*/  STL [R1+0x144c], R2 ;  /* 0x00144c0201007387 */ /* 0x0001e20000100800 */
[----:B------:R-:W-:-:S03]  /*46d70*/  IADD3 R26, P4, R26, R28, RZ ;  /* 0x0000001c1a1a7210 */ /* 0x000fc60007f9e0ff */
[----:B0-----:R-:W4:Y:S04]  /*46d80*/  LDL.LU R2, [R1+0x1408] ;  /* 0x0014080001027983 */ /* 0x001f280000300800 */
[----:B------:R0:W-:Y:S01]  /*46d90*/  STL [R1+0x1420], R26 ;  /* 0x0014201a01007387 */ /* 0x0001e20000100800 */
[----:B------:R-:W-:-:S03]  /*46da0*/  IMAD.X R27, R27, 0x1, R0, P6 ;  /* 0x000000011b1b7824 */ /* 0x000fc600030e0600 */
[----:B0-----:R-:W4:Y:S04]  /*46db0*/  LDL.LU R26, [R1+0x142c] ;  /* 0x00142c00011a7983 */ /* 0x001f280000300800 */
[----:B------:R0:W-:Y:S04]  /*46dc0*/  STL [R1+0x1444], R27 ;  /* 0x0014441b01007387 */ /* 0x0001e80000100800 */
[----:B0-----:R-:W4:Y:S04]  /*46dd0*/  LDL.LU R27, [R1+0x1400] ;  /* 0x00140000011b7983 */ /* 0x001f280000300800 */
[----:B------:R-:W4:Y:S04]  /*46de0*/  LDL.LU R20, [R1+0x1424] ;  /* 0x0014240001147983 */ /* 0x000f280000300800 */
[----:B------:R-:W4:Y:S04]  /*46df0*/  LDL.LU R21, [R1+0x13f8] ;  /* 0x0013f80001157983 */ /* 0x000f280000300800 */
[----:B------:R-:W4:Y:S01]  /*46e00*/  LDL.LU R22, [R1+0x141c] ;  /* 0x00141c0001167983 */ /* 0x000f220000300800 */
[----:B--2---:R-:W-:-:S05]  /*46e10*/  IADD3 R24, P6, R24, R28, RZ ;  /* 0x0000001c18187210 */ /* 0x004fca0007fde0ff */
        /* <DEDUP_REMOVED lines=17> */
[----:B---3--:R-:W-:-:S05]  /*46f30*/  IMAD.X R25, R25, 0x1, R0, P5 ;  /* 0x0000000119197824 */ /* 0x008fca00028e0600 */
[----:B------:R0:W-:Y:S01]  /*46f40*/  STL [R1+0x143c], R25 ;  /* 0x00143c1901007387 */ /* 0x0001e20000100800 */
[----:B----4-:R-:W-:-:S03]  /*46f50*/  IADD3 R3, P5, R3, R28, RZ ;  /* 0x0000001c03037210 */ /* 0x010fc60007fbe0ff */
[----:B0-----:R-:W3:Y:S04]  /*46f60*/  LDL.LU R25, [R1+0x13b0] ;  /* 0x0013b00001197983 */ /* 0x001ee80000300800 */
        /* <DEDUP_REMOVED lines=14> */
[--C-:B------:R-:W-:Y:S01]  /*47050*/  IMAD.X R20, R20, 0x1, R0.reuse, P1 ;  /* 0x0000000114147824 */ /* 0x100fe200008e0600 */
[----:B------:R-:W-:Y:S01]  /*47060*/  IADD3 R21, P1, R21, R28, RZ ;  /* 0x0000001c15157210 */ /* 0x000fe20007f3e0ff */
[----:B------:R-:W-:-:S03]  /*47070*/  IMAD.X R22, R22, 0x1, R0, P4 ;  /* 0x0000000116167824 */ /* 0x000fc600020e0600 */
[----:B------:R-:W-:Y:S04]  /*47080*/  STL [R1+0x1424], R20 ;  /* 0x0014241401007387 */ /* 0x000fe80000100800 */
[----:B------:R-:W-:Y:S04]  /*47090*/  STL [R1+0x13f8], R21 ;  /* 0x0013f81501007387 */ /* 0x000fe80000100800 */
[----:B------:R-:W-:Y:S01]  /*470a0*/  STL [R1+0x141c], R22 ;  /* 0x00141c1601007387 */ /* 0x000fe20000100800 */
[-C--:B--2---:R-:W-:Y:S01]  /*470b0*/  IADD3 R23, P4, R23, R28.reuse, RZ ;  /* 0x0000001c17177210 */ /* 0x084fe20007f9e0ff */
[--C-:B------:R-:W-:Y:S01]  /*470c0*/  IMAD.X R16, R16, 0x1, R0.reuse, P6 ;  /* 0x0000000110107824 */ /* 0x100fe200030e0600 */
[-C--:B------:R-:W-:Y:S01]  /*470d0*/  IADD3 R17, P6, R17, R28.reuse, RZ ;  /* 0x0000001c11117210 */ /* 0x080fe20007fde0ff */
[--C-:B------:R-:W-:Y:S01]  /*470e0*/  IMAD.X R18, R18, 0x1, R0.reuse, P5 ;  /* 0x0000000112127824 */ /* 0x100fe200028e0600 */
[----:B------:R-:W-:Y:S01]  /*470f0*/  IADD3 R19, P5, R19, R28, RZ ;  /* 0x0000001c13137210 */ /* 0x000fe20007fbe0ff */
        /* <DEDUP_REMOVED lines=16> */
[----:B------:R-:W-:Y:S01]  /*47200*/  STL [R1+0x13d0], R9 ;  /* 0x0013d00901007387 */ /* 0x000fe20000100800 */
[----:B------:R-:W-:-:S03]  /*47210*/  IADD3 R13, P4, R13, R28, RZ ;  /* 0x0000001c0d0d7210 */ /* 0x000fc60007f9e0ff */
[----:B------:R-:W-:Y:S01]  /*47220*/  STL [R1+0x13f4], R10 ;  /* 0x0013f40a01007387 */ /* 0x000fe20000100800 */
[----:B------:R-:W-:-:S03]  /*47230*/  IMAD.X R15, R15, 0x1, R0, P5 ;  /* 0x000000010f0f7824 */ /* 0x000fc600028e0600 */
[----:B------:R-:W-:Y:S04]  /*47240*/  STL [R1+0x13c8], R6 ;  /* 0x0013c80601007387 */ /* 0x000fe80000100800 */
[----:B------:R0:W-:Y:S01]  /*47250*/  STL [R1+0x13e4], R24 ;  /* 0x0013e41801007387 */ /* 0x0001e20000100800 */
[----:B------:R-:W-:-:S03]  /*47260*/  IADD3 R14, P6, R14, R28, RZ ;  /* 0x0000001c0e0e7210 */ /* 0x000fc60007fde0ff */
[----:B------:R-:W-:Y:S04]  /*47270*/  STL [R1+0x13ec], R12 ;  /* 0x0013ec0c01007387 */ /* 0x000fe80000100800 */
[----:B0-----:R-:W2:Y:S04]  /*47280*/  LDL.LU R24, [R1+0x1398] ;  /* 0x0013980001187983 */ /* 0x001ea80000300800 */
[----:B------:R-:W-:Y:S01]  /*47290*/  STL [R1+0x13c0], R13 ;  /* 0x0013c00d01007387 */ /* 0x000fe20000100800 */
[----:B---3--:R-:W-:-:S05]  /*472a0*/  IADD3 R25, P5, R25, R28, RZ ;  /* 0x0000001c19197210 */ /* 0x008fca0007fbe0ff */
[----:B------:R0:W-:Y:S04]  /*472b0*/  STL [R1+0x13b0], R25 ;  /* 0x0013b01901007387 */ /* 0x0001e80000100800 */
[----:B------:R-:W-:Y:S01]  /*472c0*/  STL [R1+0x13b8], R14 ;  /* 0x0013b80e01007387 */ /* 0x000fe20000100800 */
[----:B----4-:R-:W-:-:S03]  /*472d0*/  IMAD.X R3, R3, 0x1, R0, P3 ;  /* 0x0000000103037824 */ /* 0x010fc600018e0600 */
[----:B0-----:R-:W3:Y:S04]  /*472e0*/  LDL.LU R25, [R1+0x13bc] ;  /* 0x0013bc0001197983 */ /* 0x001ee80000300800 */
[----:B------:R-:W-:Y:S04]  /*472f0*/  STL [R1+0x13dc], R15 ;  /* 0x0013dc0f01007387 */ /* 0x000fe80000100800 */
        /* <DEDUP_REMOVED lines=29> */
[----:B0-----:R-:W4:Y:S04]  /*474d0*/  LDL.LU R27, [R1+0x1340] ;  /* 0x00134000011b7983 */ /* 0x001f280000300800 */
[----:B------:R-:W4:Y:S04]  /*474e0*/  LDL.LU R14, [R1+0x1364] ;  /* 0x00136400010e7983 */ /* 0x000f280000300800 */
[----:B------:R-:W4:Y:S01]  /*474f0*/  LDL.LU R15, [R1+0x1338] ;  /* 0x00133800010f7983 */ /* 0x000f220000300800 */
[----:B--2---:R-:W-:-:S05]  /*47500*/  IADD3 R24, P1, R24, R28, RZ ;  /* 0x0000001c18187210 */ /* 0x004fca0007f3e0ff */
[----:B------:R0:W-:Y:S04]  /*47510*/  STL [R1+0x1398], R24 ;  /* 0x0013981801007387 */ /* 0x0001e80000100800 */
[----:B0-----:R-:W2:Y:S01]  /*47520*/  LDL.LU R24, [R1+0x135c] ;  /* 0x00135c0001187983 */ /* 0x001ea20000300800 */
        /* <DEDUP_REMOVED lines=12> */
[----:B0-----:R-:W4:Y:S01]  /*475f0*/  LDL.LU R2, [R1+0x134c] ;  /* 0x00134c0001027983 */ /* 0x001f220000300800 */
[----:B------:R-:W-:-:S03]  /*47600*/  IADD3 R20, P5, R20, R28, RZ ;  /* 0x0000001c14147210 */ /* 0x000fc60007fbe0ff */
[----:B------:R0:W-:Y:S01]  /*47610*/  STL [R1+0x13ac], R26 ;  /* 0x0013ac1a01007387 */ /* 0x0001e20000100800 */
[--C-:B------:R-:W-:Y:S01]  /*47620*/  IMAD.X R21, R21, 0x1, R0.reuse, P3 ;  /* 0x0000000115157824 */ /* 0x100fe200018e0600 */
[-C--:B------:R-:W-:Y:S01]  /*47630*/  IADD3 R22, P3, R22, R28.reuse, RZ ;  /* 0x0000001c16167210 */ /* 0x080fe20007f7e0ff */
[--C-:B------:R-:W-:Y:S01]  /*47640*/  IMAD.X R23, R23, 0x1, R0.reuse, P2 ;  /* 0x0000000117177824 */ /* 0x100fe200010e0600 */
[-C--:B------:R-:W-:Y:S01]  /*47650*/  IADD3 R16, P2, R16, R28.reuse, RZ ;  /* 0x0000001c10107210 */ /* 0x080fe20007f5e0ff */
[--C-:B------:R-:W-:Y:S01]  /*47660*/  IMAD.X R17, R17, 0x1, R0.reuse, P1 ;  /* 0x0000000111117824 */ /* 0x100fe200008e0600 */
[----:B------:R-:W-:Y:S01]  /*47670*/  IADD3 R18, P1, R18, R28, RZ ;  /* 0x0000001c12127210 */ /* 0x000fe20007f3e0ff */
[----:B0-----:R-:W4:Y:S04]  /*47680*/  LDL.LU R26, [R1+0x1320] ;  /* 0x00132000011a7983 */ /* 0x001f280000300800 */
        /* <DEDUP_REMOVED lines=25> */
[----:B------:R-:W-:Y:S04]  /*47820*/  STL [R1+0x1348], R12 ;  /* 0x0013480c01007387 */ /* 0x000fe80000100800 */
[----:B0-----:R-:W4:Y:S01]  /*47830*/  LDL.LU R27, [R1+0x1344] ;  /* 0x00134400011b7983 */ /* 0x001f220000300800 */
[----:B------:R-:W-:Y:S01]  /*47840*/  IMAD.X R14, R14, 0x1, R0, P1 ;  /* 0x000000010e0e7824 */ /* 0x000fe200008e0600 */
[----:B------:R-:W-:-:S02]  /*47850*/  IADD3 R15, P1, R15, R28, RZ ;  /* 0x0000001c0f0f7210 */ /* 0x000fc40007f3e0ff */
[----:B------:R-:W-:Y:S01]  /*47860*/  STL [R1+0x136c], R13 ;  /* 0x00136c0d01007387 */ /* 0x000fe20000100800 */
[----:B--2---:R-:W-:-:S05]  /*47870*/  IMAD.X R24, R24, 0x1, R0, P4 ;  /* 0x0000000118187824 */ /* 0x004fca00020e0600 */
[----:B------:R0:W-:Y:S04]  /*47880*/  STL [R1+0x135c], R24 ;  /* 0x00135c1801007387 */ /* 0x0001e80000100800 */
[----:B------:R-:W-:Y:S04]  /*47890*/  STL [R1+0x1364], R14 ;  /* 0x0013640e01007387 */ /* 0x000fe80000100800 */
[----:B0-----:R-:W2:Y:S04]  /*478a0*/  LDL.LU R24, [R1+0x1318] ;  /* 0x0013180001187983 */ /* 0x001ea80000300800 */
[----:B------:R-:W-:Y:S01]  /*478b0*/  STL [R1+0x1338], R15 ;  /* 0x0013380f01007387 */ /* 0x000fe20000100800 */
        /* <DEDUP_REMOVED lines=33> */
[----:B------:R-:W-:-:S05]  /*47ad0*/  IMAD.X R27, R27, 0x1, R0, P3 ;  /* 0x000000011b1b7824 */ /* 0x000fca00018e0600 */
[----:B------:R0:W-:Y:S04]  /*47ae0*/  STL [R1+0x1344], R27 ;  /* 0x0013441b01007387 */ /* 0x0001e80000100800 */
[----:B0-----:R-:W4:Y:S01]  /*47af0*/  LDL.LU R27, [R1+0x12b8] ;  /* 0x0012b800011b7983 */ /* 0x001f220000300800 */
        /* <DEDUP_REMOVED lines=11> */
[-C--:B------:R-:W-:Y:S01]  /*47bb0*/  IADD3 R2, P1, R2, R28.reuse, RZ ;  /* 0x0000001c02027210 */ /* 0x080fe20007f3e0ff */
[--C-:B------:R-:W-:Y:S02]  /*47bc0*/  IMAD.X R20, R20, 0x1, R0.reuse, P4 ;  /* 0x0000000114147824 */ /* 0x100fe400020e0600 */
[----:B0-----:R-:W4:Y:S04]  /*47bd0*/  LDL.LU R29, [R1+0x12a8] ;  /* 0x0012a800011d7983 */ /* 0x001f280000300800 */
[----:B------:R0:W-:Y:S01]  /*47be0*/  STL [R1+0x1308], R2 ;  /* 0x0013080201007387 */ /* 0x0001e20000100800 */
[-C--:B------:R-:W-:Y:S01]  /*47bf0*/  IADD3 R21, P4, R21, R28.reuse, RZ ;  /* 0x0000001c15157210 */ /* 0x080fe20007f9e0ff */
[--C-:B------:R-:W-:Y:S01]  /*47c00*/  IMAD.X R22, R22, 0x1, R0.reuse, P6 ;  /* 0x0000000116167824 */ /* 0x100fe200030e0600 */
[-C--:B------:R-:W-:Y:S01]  /*47c10*/  IADD3 R23, P6, R23, R28.reuse, RZ ;  /* 0x0000001c17177210 */ /* 0x080fe20007fde0ff */
[--C-:B------:R-:W-:Y:S01]  /*47c20*/  IMAD.X R16, R16, 0x1, R0.reuse, P5 ;  /* 0x0000000110107824 */ /* 0x100fe200028e0600 */
[-C--:B------:R-:W-:Y:S01]  /*47c30*/  IADD3 R17, P5, R17, R28.reuse, RZ ;  /* 0x0000001c11117210 */ /* 0x080fe20007fbe0ff */
[----:B------:R-:W-:Y:S01]  /*47c40*/  IMAD.X R18, R18, 0x1, R0, P3 ;  /* 0x0000000112127824 */ /* 0x000fe200018e0600 */
[----:B0-----:R-:W4:Y:S04]  /*47c50*/  LDL.LU R2, [R1+0x12cc] ;  /* 0x0012cc0001027983 */ /* 0x001f280000300800 */
[----:B------:R-:W-:Y:S04]  /*47c60*/  STL [R1+0x132c], R20 ;  /* 0x00132c1401007387 */ /* 0x000fe80000100800 */
[----:B------:R-:W-:Y:S04]  /*47c70*/  STL [R1+0x1300], R21 ;  /* 0x0013001501007387 */ /* 0x000fe80000100800 */
        /* <DEDUP_REMOVED lines=26> */
[----:B------:R-:W-:Y:S01]  /*47e20*/  IADD3 R27, P3, R27, R28, RZ ;  /* 0x0000001c1b1b7210 */ /* 0x000fe20007f7e0ff */
[----:B0-----:R-:W4:Y:S04]  /*47e30*/  LDL.LU R26, [R1+0x12a0] ;  /* 0x0012a000011a7983 */ /* 0x001f280000300800 */
[----:B------:R-:W-:Y:S04]  /*47e40*/  STL [R1+0x12c8], R13 ;  /* 0x0012c80d01007387 */ /* 0x000fe80000100800 */
[----:B------:R0:W-:Y:S04]  /*47e50*/  STL [R1+0x12b8], R27 ;  /* 0x0012b81b01007387 */ /* 0x0001e80000100800 */
[----:B------:R-:W-:Y:S04]  /*47e60*/  STL [R1+0x12c0], R14 ;  /* 0x0012c00e01007387 */ /* 0x000fe80000100800 */
[----:B0-----:R-:W4:Y:S04]  /*47e70*/  LDL.LU R27, [R1+0x12c4] ;  /* 0x0012c400011b7983 */ /* 0x001f280000300800 */
[----:B------:R-:W-:Y:S01]  /*47e80*/  STL [R1+0x12e4], R15 ;  /* 0x0012e40f01007387 */ /* 0x000fe20000100800 */
[----:B--2---:R-:W-:-:S05]  /*47e90*/  IMAD.X R24, R24, 0x1, R0, P2 ;  /* 0x0000000118187824 */ /* 0x004fca00010e0600 */
[----:B------:R0:W-:Y:S04]  /*47ea0*/  STL [R1+0x12dc], R24 ;  /* 0x0012dc1801007387 */ /* 0x0001e80000100800 */
[----:B0-----:R-:W2:Y:S01]  /*47eb0*/  LDL.LU R24, [R1+0x1298] ;  /* 0x0012980001187983 */ /* 0x001ea20000300800 */
        /* <DEDUP_REMOVED lines=30> */
[----:B------:R-:W-:-:S05]  /*480a0*/  IADD3 R26, P4, R26, R28, RZ ;  /* 0x0000001c1a1a7210 */ /* 0x000fca0007f9e0ff */
[----:B------:R0:W-:Y:S01]  /*480b0*/  STL [R1+0x12a0], R26 ;  /* 0x0012a01a01007387 */ /* 0x0001e20000100800 */
[----:B------:R-:W-:-:S03]  /*480c0*/  IMAD.X R27, R27, 0x1, R0, P6 ;  /* 0x000000011b1b7824 */ /* 0x000fc600030e0600 */
[----:B0-----:R-:W4:Y:S04]  /*480d0*/  LDL.LU R26, [R1+0x1264] ;  /* 0x00126400011a7983 */ /* 0x001f280000300800 */
        /* <DEDUP_REMOVED lines=10> */
[--C-:B------:R-:W-:Y:S01]  /*48180*/  IMAD.X R29, R29, 0x1, R0.reuse, P3 ;  /* 0x000000011d1d7824 */ /* 0x100fe200018e0600 */
[-C--:B------:R-:W-:Y:S02]  /*48190*/  IADD3 R20, P3, R20, R28.reuse, RZ ;  /* 0x0000001c14147210 */ /* 0x080fe40007f7e0ff */
[----:B0-----:R-:W4:Y:S04]  /*481a0*/  LDL.LU R3, [R1+0x1254] ;  /* 0x0012540001037983 */ /* 0x001f280000300800 */
        /* <DEDUP_REMOVED lines=35> */
[----:B------:R-:W-:Y:S01]  /*483e0*/  IMAD.X R26, R26, 0x1, R0, P6 ;  /* 0x000000011a1a7824 */ /* 0x000fe200030e0600 */
[----:B0-----:R-:W4:Y:S04]  /*483f0*/  LDL.LU R2, [R1+0x124c] ;  /* 0x00124c0001027983 */ /* 0x001f280000300800 */
[----:B------:R-:W-:Y:S01]  /*48400*/  STL [R1+0x1274], R13 ;  /* 0x0012740d01007387 */ /* 0x000fe20000100800 */
[----:B------:R-:W-:-:S03]  /*48410*/  IADD3 R15, P4, R15, R28, RZ ;  /* 0x0000001c0f0f7210 */ /* 0x000fc60007f9e0ff */
[----:B------:R0:W-:Y:S04]  /*48420*/  STL [R1+0x1264], R26 ;  /* 0x0012641a01007387 */ /* 0x0001e80000100800 */
[----:B------:R-:W-:Y:S01]  /*48430*/  STL [R1+0x126c], R14 ;  /* 0x00126c0e01007387 */ /* 0x000fe20000100800 */
[----:B------:R-:W-:-:S03]  /*48440*/  IADD3 R27, P6, R27, R28, RZ ;  /* 0x0000001c1b1b7210 */ /* 0x000fc60007fde0ff */
[----:B0-----:R-:W4:Y:S04]  /*48450*/  LDL.LU R26, [R1+0x1220] ;  /* 0x00122000011a7983 */ /* 0x001f280000300800 */
[----:B------:R-:W-:Y:S04]  /*48460*/  STL [R1+0x1240], R15 ;  /* 0x0012400f01007387 */ /* 0x000fe80000100800 */
[----:B------:R0:W-:Y:S04]  /*48470*/  STL [R1+0x1238], R27 ;  /* 0x0012381b01007387 */ /* 0x0001e80000100800 */
[----:B0-----:R-:W4:Y:S01]  /*48480*/  LDL.LU R27, [R1+0x1244] ;  /* 0x00124400011b7983 */ /* 0x001f220000300800 */
        /* <DEDUP_REMOVED lines=31> */
[----:B------:R0:W-:Y:S01]  /*48680*/  STL [R1+0x124c], R2 ;  /* 0x00124c0201007387 */ /* 0x0001e20000100800 */
[----:B------:R-:W-:-:S03]  /*48690*/  IADD3 R26, P2, R26, R28, RZ ;  /* 0x0000001c1a1a7210 */ /* 0x000fc60007f5e0ff */
[----:B0-----:R-:W4:Y:S04]  /*486a0*/  LDL.LU R2, [R1+0x11c0] ;  /* 0x0011c00001027983 */ /* 0x001f280000300800 */
        /* <DEDUP_REMOVED lines=10> */
[-C--:B----4-:R-:W-:Y:S01]  /*48750*/  IADD3 R3, P4, R3, R28.reuse, RZ ;  /* 0x0000001c03037210 */ /* 0x090fe20007f9e0ff */
[--C-:B------:R-:W-:Y:S02]  /*48760*/  IMAD.X R20, R20, 0x1, R0.reuse, P6 ;  /* 0x0000000114147824 */ /* 0x100fe400030e0600 */
[----:B0-----:R-:W3:Y:S04]  /*48770*/  LDL.LU R25, [R1+0x11b0] ;  /* 0x0011b00001197983 */ /* 0x001ee80000300800 */
        /* <DEDUP_REMOVED lines=40> */
[----:B------:R-:W-:Y:S01]  /*48a00*/  STL [R1+0x11c8], R14 ;  /* 0x0011c80e01007387 */ /* 0x000fe20000100800 */
[----:B------:R-:W-:-:S03]  /*48a10*/  IMAD.X R26, R26, 0x1, R0, P1 ;  /* 0x000000011a1a7824 */ /* 0x000fc600008e0600 */
[----:B0-----:R-:W4:Y:S04]  /*48a20*/  LDL.LU R2, [R1+0x11cc] ;  /* 0x0011cc0001027983 */ /* 0x001f280000300800 */
[----:B------:R-:W-:Y:S04]  /*48a30*/  STL [R1+0x11ec], R15 ;  /* 0x0011ec0f01007387 */ /* 0x000fe80000100800 */
[----:B------:R0:W-:Y:S01]  /*48a40*/  STL [R1+0x11e4], R26 ;  /* 0x0011e41a01007387 */ /* 0x0001e20000100800 */
[----:B------:R-:W-:-:S03]  /*48a50*/  IADD3 R27, P1, R27, R28, RZ ;  /* 0x0000001c1b1b7210 */ /* 0x000fc60007f3e0ff */
[----:B0-----:R-:W4:Y:S04]  /*48a60*/  LDL.LU R26, [R1+0x11a0] ;  /* 0x0011a000011a7983 */ /* 0x001f280000300800 */
        /* <DEDUP_REMOVED lines=44> */
[--C-:B---3--:R-:W-:Y:S01]  /*48d30*/  IMAD.X R25, R25, 0x1, R0.reuse, P2 ;  /* 0x0000000119197824 */ /* 0x108fe200010e0600 */
[-C--:B----4-:R-:W-:Y:S01]  /*48d40*/  IADD3 R20, P2, R20, R28.reuse, RZ ;  /* 0x0000001c14147210 */ /* 0x090fe20007f5e0ff */
[--C-:B------:R-:W-:Y:S01]  /*48d50*/  IMAD.X R21, R21, 0x1, R0.reuse, P1 ;  /* 0x0000000115157824 */ /* 0x100fe200008e0600 */
[-C--:B------:R-:W-:Y:S02]  /*48d60*/  IADD3 R22, P1, R22, R28.reuse, RZ ;  /* 0x0000001c16167210 */ /* 0x080fe40007f3e0ff */
[----:B------:R0:W-:Y:S01]  /*48d70*/  STL [R1+0x11bc], R25 ;  /* 0x0011bc1901007387 */ /* 0x0001e20000100800 */
[--C-:B------:R-:W-:Y:S01]  /*48d80*/  IMAD.X R23, R23, 0x1, R0.reuse, P4 ;  /* 0x0000000117177824 */ /* 0x100fe200020e0600 */
[-C--:B------:R-:W-:Y:S01]  /*48d90*/  IADD3 R16, P4, R16, R28.reuse, RZ ;  /* 0x0000001c10107210 */ /* 0x080fe20007f9e0ff */
[--C-:B------:R-:W-:Y:S01]  /*48da0*/  IMAD.X R17, R17, 0x1, R0.reuse, P6 ;  /* 0x0000000111117824 */ /* 0x100fe200030e0600 */
[-C--:B------:R-:W-:Y:S01]  /*48db0*/  IADD3 R18, P6, R18, R28.reuse, RZ ;  /* 0x0000001c12127210 */ /* 0x080fe20007fde0ff */
[--C-:B------:R-:W-:Y:S01]  /*48dc0*/  IMAD.X R19, R19, 0x1, R0.reuse, P5 ;  /* 0x0000000113137824 */ /* 0x100fe200028e0600 */
[----:B------:R-:W-:Y:S01]  /*48dd0*/  IADD3 R5, P5, R5, R28, RZ ;  /* 0x0000001c05057210 */ /* 0x000fe20007fbe0ff */
[----:B0-----:R-:W3:Y:S04]  /*48de0*/  LDL.LU R25, [R1+0x1130] ;  /* 0x0011300001197983 */ /* 0x001ee80000300800 */
        /* <DEDUP_REMOVED lines=24> */
[--C-:B------:R-:W-:Y:S01]  /*48f70*/  IMAD.X R14, R14, 0x1, R0.reuse, P6 ;  /* 0x000000010e0e7824 */ /* 0x100fe200030e0600 */
[-C--:B------:R-:W-:Y:S01]  /*48f80*/  IADD3 R15, P6, R15, R28.reuse, RZ ;  /* 0x0000001c0f0f7210 */ /* 0x080fe20007fde0ff */
[----:B------:R-:W-:Y:S01]  /*48f90*/  IMAD.X R29, R29, 0x1, R0, P5 ;  /* 0x000000011d1d7824 */ /* 0x000fe200028e0600 */
[----:B0-----:R-:W4:Y:S04]  /*48fa0*/  LDL.LU R3, [R1+0x1154] ;  /* 0x0011540001037983 */ /* 0x001f280000300800 */
[----:B------:R-:W-:Y:S04]  /*48fb0*/  STL [R1+0x117c], R13 ;  /* 0x00117c0d01007387 */ /* 0x000fe80000100800 */
[----:B------:R0:W-:Y:S04]  /*48fc0*/  STL [R1+0x116c], R29 ;  /* 0x00116c1d01007387 */ /* 0x0001e80000100800 */
[----:B------:R-:W-:Y:S01]  /*48fd0*/  STL [R1+0x1174], R14 ;  /* 0x0011740e01007387 */ /* 0x000fe20000100800 */
[----:B------:R-:W-:-:S03]  /*48fe0*/  IADD3 R2, P5, R2, R28, RZ ;  /* 0x0000001c02027210 */ /* 0x000fc60007fbe0ff */
        /* <DEDUP_REMOVED lines=10> */
[----:B--2---:R-:W-:-:S05]  /*49090*/  IMAD.X R24, R24, 0x1, R0, P2 ;  /* 0x0000000118187824 */ /* 0x004fca00010e0600 */
[----:B------:R0:W-:Y:S04]  /*490a0*/  STL [R1+0x115c], R24 ;  /* 0x00115c1801007387 */ /* 0x0001e80000100800 */
[----:B0-----:R-:W2:Y:S04]  /*490b0*/  LDL.LU R24, [R1+0x1118] ;  /* 0x0011180001187983 */ /* 0x001ea80000300800 */
[----:B------:R-:W2:Y:S04]  /*490c0*/  LDL.LU R20, [R1+0x113c] ;  /* 0x00113c0001147983 */ /* 0x000ea80000300800 */
[----:B------:R-:W2:Y:S04]  /*490d0*/  LDL.LU R21, [R1+0x1110] ;  /* 0x0011100001157983 */ /* 0x000ea80000300800 */
[----:B------:R-:W2:Y:S01]  /*490e0*/  LDL.LU R22, [R1+0x1134] ;  /* 0x0011340001167983 */ /* 0x000ea20000300800 */
[----:B---3--:R-:W-:-:S05]  /*490f0*/  IADD3 R25, P2, R25, R28, RZ ;  /* 0x0000001c19197210 */ /* 0x008fca0007f5e0ff */
[----:B------:R0:W-:Y:S04]  /*49100*/  STL [R1+0x1130], R25 ;  /* 0x0011301901007387 */ /* 0x0001e80000100800 */
        /* <DEDUP_REMOVED lines=13> */
[----:B0-----:R-:W3:Y:S04]  /*491e0*/  LDL.LU R25, [R1+0x10fc] ;  /* 0x0010fc0001197983 */ /* 0x001ee80000300800 */
[----:B------:R-:W3:Y:S04]  /*491f0*/  LDL.LU R14, [R1+0x10d0] ;  /* 0x0010d000010e7983 */ /* 0x000ee80000300800 */
[----:B------:R-:W3:Y:S01]  /*49200*/  LDL.LU R15, [R1+0x10f4] ;  /* 0x0010f400010f7983 */ /* 0x000ee20000300800 */
[----:B----4-:R-:W-:-:S05]  /*49210*/  IMAD.X R3, R3, 0x1, R0, P1 ;  /* 0x0000000103037824 */ /* 0x010fca00008e0600 */
        /* <DEDUP_REMOVED lines=14> */
[-C--:B--2---:R-:W-:Y:S01]  /*49300*/  IADD3 R24, P6, R24, R28.reuse, RZ ;  /* 0x0000001c18187210 */ /* 0x084fe20007fde0ff */
[--C-:B------:R-:W-:Y:S01]  /*49310*/  IMAD.X R20, R20, 0x1, R0.reuse, P5 ;  /* 0x0000000114147824 */ /* 0x100fe200028e0600 */
[----:B------:R-:W-:Y:S01]  /*49320*/  IADD3 R21, P5, R21, R28, RZ ;  /* 0x0000001c15157210 */ /* 0x000fe20007fbe0ff */
[----:B------:R-:W-:-:S02]  /*49330*/  IMAD.X R22, R22, 0x1, R0, P3 ;  /* 0x0000000116167824 */ /* 0x000fc400018e0600 */
[----:B------:R0:W-:Y:S01]  /*49340*/  STL [R1+0x1118], R24 ;  /* 0x0011181801007387 */ /* 0x0001e20000100800 */
[-C--:B---3--:R-:W-:Y:S01]  /*49350*/  IADD3 R23, P3, R23, R28.reuse, RZ ;  /* 0x0000001c17177210 */ /* 0x088fe20007f7e0ff */
[--C-:B------:R-:W-:Y:S01]  /*49360*/  IMAD.X R16, R16, 0x1, R0.reuse, P2 ;  /* 0x0000000110107824 */ /* 0x100fe200010e0600 */
[----:B------:R-:W-:Y:S01]  /*49370*/  IADD3 R17, P2, R17, R28, RZ ;  /* 0x0000001c11117210 */ /* 0x000fe20007f5e0ff */
[----:B0-----:R-:W2:Y:S04]  /*49380*/  LDL.LU R24, [R1+0x10dc] ;  /* 0x0010dc0001187983 */ /* 0x001ea80000300800 */
        /* <DEDUP_REMOVED lines=29> */
[----:B0-----:R-:W3:Y:S01]  /*49560*/  LDL.LU R25, [R1+0x10b0] ;  /* 0x0010b00001197983 */ /* 0x001ee20000300800 */
[----:B----4-:R-:W-:-:S03]  /*49570*/  IADD3 R3, P1, R3, R28, RZ ;  /* 0x0000001c03037210 */ /* 0x010fc60007f3e0ff */
        /* <DEDUP_REMOVED lines=16> */
[----:B0-----:R-:W4:Y:S04]  /*49680*/  LDL.LU R27, [R1+0x10c4] ;  /* 0x0010c400011b7983 */ /* 0x001f280000300800 */
[----:B------:R-:W4:Y:S04]  /*49690*/  LDL.LU R20, [R1+0x1098] ;  /* 0x0010980001147983 */ /* 0x000f280000300800 */
[----:B------:R-:W4:Y:S04]  /*496a0*/  LDL.LU R21, [R1+0x10bc] ;  /* 0x0010bc0001157983 */ /* 0x000f280000300800 */
[----:B------:R-:W4:Y:S01]  /*496b0*/  LDL.LU R22, [R1+0x1090] ;  /* 0x0010900001167983 */ /* 0x000f220000300800 */
[----:B--2---:R-:W-:-:S05]  /*496c0*/  IMAD.X R24, R24, 0x1, R0, P5 ;  /* 0x0000000118187824 */ /* 0x004fca00028e0600 */
        /* <DEDUP_REMOVED lines=18> */
[----:B------:R0:W-:Y:S04]  /*497f0*/  STL [R1+0x10b0], R25 ;  /* 0x0010b01901007387 */ /* 0x0001e80000100800 */
[----:B0-----:R-:W3:Y:S01]  /*49800*/  LDL.LU R25, [R1+0x1074] ;  /* 0x0010740001197983 */ /* 0x001ee20000300800 */
        /* <DEDUP_REMOVED lines=15> */
[-C--:B------:R-:W-:Y:S01]  /*49900*/  IADD3 R20, P1, R20, R28.reuse, RZ ;  /* 0x0000001c14147210 */ /* 0x080fe20007f3e0ff */
[----:B------:R-:W-:Y:S01]  /*49910*/  IMAD.X R21, R21, 0x1, R0, P4 ;  /* 0x0000000115157824 */ /* 0x000fe200020e0600 */
[----:B------:R-:W-:-:S03]  /*49920*/  IADD3 R22, P4, R22, R28, RZ ;  /* 0x0000001c16167210 */ /* 0x000fc60007f9e0ff */
[----:B------:R-:W-:Y:S04]  /*49930*/  STL [R1+0x1098], R20 ;  /* 0x0010981401007387 */ /* 0x000fe80000100800 */
[----:B------:R-:W-:Y:S04]  /*49940*/  STL [R1+0x10bc], R21 ;  /* 0x0010bc1501007387 */ /* 0x000fe80000100800 */
[----:B------:R-:W-:Y:S01]  /*49950*/  STL [R1+0x1090], R22 ;  /* 0x0010901601007387 */ /* 0x000fe20000100800 */
[--C-:B--2---:R-:W-:Y:S01]  /*49960*/  IMAD.X R23, R23, 0x1, R0.reuse, P6 ;  /* 0x0000000117177824 */ /* 0x104fe200030e0600 */
[-C--:B------:R-:W-:Y:S01]  /*49970*/  IADD3 R16, P6, R16, R28.reuse, RZ ;  /* 0x0000001c10107210 */ /* 0x080fe20007fde0ff */
[--C-:B------:R-:W-:Y:S01]  /*49980*/  IMAD.X R17, R17, 0x1, R0.reuse, P5 ;  /* 0x0000000111117824 */ /* 0x100fe200028e0600 */
[-C--:B------:R-:W-:Y:S01]  /*49990*/  IADD3 R18, P5, R18, R28.reuse, RZ ;  /* 0x0000001c12127210 */ /* 0x080fe20007fbe0ff */
[----:B------:R-:W-:Y:S01]  /*499a0*/  IMAD.X R19, R19, 0x1, R0, P3 ;  /* 0x0000000113137824 */ /* 0x000fe200018e0600 */
        /* <DEDUP_REMOVED lines=20> */
[----:B------:R0:W-:Y:S01]  /*49af0*/  STL [R1+0x1058], R24 ;  /* 0x0010581801007387 */ /* 0x0001e20000100800 */
[----:B------:R-:W-:-:S03]  /*49b00*/  IMAD.X R14, R14, 0x1, R0, P5 ;  /* 0x000000010e0e7824 */ /* 0x000fc600028e0600 */
[----:B------:R-:W-:Y:S01]  /*49b10*/  STL [R1+0x1060], R12 ;  /* 0x0010600c01007387 */ /* 0x000fe20000100800 */
[----:B------:R-:W-:-:S03]  /*49b20*/  IADD3 R15, P5, R15, R28, RZ ;  /* 0x0000001c0f0f7210 */ /* 0x000fc60007fbe0ff */
[----:B0-----:R-:W2:Y:S04]  /*49b30*/  LDL.LU R24, [R1+0x105c] ;  /* 0x00105c0001187983 */ /* 0x001ea80000300800 */
[----:B------:R-:W-:Y:S01]  /*49b40*/  STL [R1+0x1084], R13 ;  /* 0x0010840d01007387 */ /* 0x000fe20000100800 */
[----:B---3--:R-:W-:-:S05]  /*49b50*/  IMAD.X R25, R25, 0x1, R0, P3 ;  /* 0x0000000119197824 */ /* 0x008fca00018e0600 */
[----:B------:R0:W-:Y:S04]  /*49b60*/  STL [R1+0x1074], R25 ;  /* 0x0010741901007387 */ /* 0x0001e80000100800 */
[----:B------:R-:W-:Y:S04]  /*49b70*/  STL [R1+0x107c], R14 ;  /* 0x00107c0e01007387 */ /* 0x000fe80000100800 */
[----:B0-----:R-:W3:Y:S01]  /*49b80*/  LDL.LU R25, [R1+0x1030] ;  /* 0x0010300001197983 */ /* 0x001ee20000300800 */
[----:B----4-:R-:W-:-:S03]  /*49b90*/  IADD3 R3, P3, R3, R28, RZ ;  /* 0x0000001c03037210 */ /* 0x010fc60007f7e0ff */
        /* <DEDUP_REMOVED lines=33> */
[----:B--2---:R-:W-:-:S05]  /*49db0*/  IMAD.X R24, R24, 0x1, R0, P4 ;  /* 0x0000000118187824 */ /* 0x004fca00020e0600 */
[----:B------:R0:W-:Y:S04]  /*49dc0*/  STL [R1+0x105c], R24 ;  /* 0x00105c1801007387 */ /* 0x0001e80000100800 */
[----:B0-----:R-:W2:Y:S01]  /*49dd0*/  LDL.LU R24, [R1+0xfd0] ;  /* 0x000fd00001187983 */ /* 0x001ea20000300800 */
        /* <DEDUP_REMOVED lines=44> */
[----:B------:R-:W-:Y:S04]  /*4a0a0*/  STL [R1+0xfe8], R6 ;  /* 0x000fe80601007387 */ /* 0x000fe80000100800 */
[----:B------:R0:W-:Y:S04]  /*4a0b0*/  STL [R1+0x1004], R27 ;  /* 0x0010041b01007387 */ /* 0x0001e80000100800 */
[----:B------:R-:W-:Y:S04]  /*4a0c0*/  STL [R1+0x100c], R12 ;  /* 0x00100c0c01007387 */ /* 0x000fe80000100800 */
[----:B0-----:R-:W4:Y:S01]  /*4a0d0*/  LDL.LU R27, [R1+0xfb8] ;  /* 0x000fb800011b7983 */ /* 0x001f220000300800 */
[-C--:B------:R-:W-:Y:S01]  /*4a0e0*/  IADD3 R13, P2, R13, R28.reuse, RZ ;  /* 0x0000001c0d0d7210 */ /* 0x080fe20007f5e0ff */
[----:B------:R-:W-:Y:S01]  /*4a0f0*/  IMAD.X R15, R15, 0x1, R0, P4 ;  /* 0x000000010f0f7824 */ /* 0x000fe200020e0600 */
[----:B------:R-:W-:-:S03]  /*4a100*/  IADD3 R14, P1, R14, R28, RZ ;  /* 0x0000001c0e0e7210 */ /* 0x000fc60007f3e0ff */
[----:B------:R-:W-:Y:S01]  /*4a110*/  STL [R1+0xfe0], R13 ;  /* 0x000fe00d01007387 */ /* 0x000fe20000100800 */
[----:B--2---:R-:W-:-:S05]  /*4a120*/  IADD3 R24, P4, R24, R28, RZ ;  /* 0x0000001c18187210 */ /* 0x004fca0007f9e0ff */
[----:B------:R0:W-:Y:S04]  /*4a130*/  STL [R1+0xfd0], R24 ;  /* 0x000fd01801007387 */ /* 0x0001e80000100800 */
[----:B------:R-:W-:Y:S04]  /*4a140*/  STL [R1+0xfd8], R14 ;  /* 0x000fd80e01007387 */ /* 0x000fe80000100800 */
[----:B0-----:R-:W2:Y:S04]  /*4a150*/  LDL.LU R24, [R1+0xfdc] ;  /* 0x000fdc0001187983 */ /* 0x001ea80000300800 */
[----:B------:R-:W-:Y:S01]  /*4a160*/  STL [R1+0xffc], R15 ;  /* 0x000ffc0f01007387 */ /* 0x000fe20000100800 */
[----:B---3--:R-:W-:-:S05]  /*4a170*/  IMAD.X R25, R25, 0x1, R0, P6 ;  /* 0x0000000119197824 */ /* 0x008fca00030e0600 */
[----:B------:R0:W-:Y:S04]  /*4a180*/  STL [R1+0xff4], R25 ;  /* 0x000ff41901007387 */ /* 0x0001e80000100800 */
[----:B0-----:R-:W3:Y:S01]  /*4a190*/  LDL.LU R25, [R1+0xfb0] ;  /* 0x000fb00001197983 */ /* 0x001ee20000300800 */
[----:B----4-:R-:W-:-:S05]  /*4a1a0*/  IADD3 R3, P6, R3, R28, RZ ;  /* 0x0000001c03037210 */ /* 0x010fca0007fde0ff */
        /* <DEDUP_REMOVED lines=30> */
[----:B------:R0:W-:Y:S04]  /*4a390*/  STL [R1+0xfb8], R27 ;  /* 0x000fb81b01007387 */ /* 0x0001e80000100800 */
[----:B0-----:R-:W4:Y:S01]  /*4a3a0*/  LDL.LU R27, [R1+0xf7c] ;  /* 0x000f7c00011b7983 */ /* 0x001f220000300800 */
        /* <DEDUP_REMOVED lines=51> */
[----:B------:R-:W-:Y:S04]  /*4a6e0*/  STL [R1+0xf8c], R13 ;  /* 0x000f8c0d01007387 */ /* 0x000fe80000100800 */
[----:B------:R0:W-:Y:S04]  /*4a6f0*/  STL [R1+0xf7c], R27 ;  /* 0x000f7c1b01007387 */ /* 0x0001e80000100800 */
[----:B------:R-:W-:Y:S04]  /*4a700*/  STL [R1+0xf84], R14 ;  /* 0x000f840e01007387 */ /* 0x000fe80000100800 */
[----:B0-----:R-:W4:Y:S01]  /*4a710*/  LDL.LU R27, [R1+0xf38] ;  /* 0x000f3800011b7983 */ /* 0x001f220000300800 */
[----:B------:R-:W-:-:S05]  /*4a720*/  IADD3 R15, P3, R15, R28, RZ ;  /* 0x0000001c0f0f7210 */ /* 0x000fca0007f7e0ff */
[----:B------:R-:W-:Y:S01]  /*4a730*/  STL [R1+0xf58], R15 ;  /* 0x000f580f01007387 */ /* 0x000fe20000100800 */
[----:B--2---:R-:W-:-:S05]  /*4a740*/  IADD3 R24, P2, R24, R28, RZ ;  /* 0x0000001c18187210 */ /* 0x004fca0007f5e0ff */
[----:B------:R0:W-:Y:S04]  /*4a750*/  STL [R1+0xf50], R24 ;  /* 0x000f501801007387 */ /* 0x0001e80000100800 */
[----:B0-----:R-:W2:Y:S01]  /*4a760*/  LDL.LU R24, [R1+0xf5c] ;  /* 0x000f5c0001187983 */ /* 0x001ea20000300800 */
        /* <DEDUP_REMOVED lines=91> */
[----:B------:R0:W-:Y:S04]  /*4ad20*/  STL [R1+0xefc], R27 ;  /* 0x000efc1b01007387 */ /* 0x0001e80000100800 */
[----:B0-----:R-:W4:Y:S01]  /*4ad30*/  LDL.LU R27, [R1+0xeb8] ;  /* 0x000eb800011b7983 */ /* 0x001f220000300800 */
        /* <DEDUP_REMOVED lines=45> */
[--C-:B----4-:R-:W-:Y:S01]  /*4b010*/  IMAD.X R3, R3, 0x1, R0.reuse, P6 ;  /* 0x0000000103037824 */ /* 0x110fe200030e0600 */
[-C--:B------:R-:W-:Y:S01]  /*4b020*/  IADD3 R20, P6, R20, R28.reuse, RZ ;  /* 0x0000001c14147210 */ /* 0x080fe20007fde0ff */
        /* <DEDUP_REMOVED lines=53> */
[----:B------:R0:W-:Y:S04]  /*4b380*/  STL [R1+0xe74], R25 ;  /* 0x000e741901007387 */ /* 0x0001e80000100800 */
[----:B0-----:R-:W3:Y:S04]  /*4b390*/  LDL.LU R25, [R1+0xe30] ;  /* 0x000e300001197983 */ /* 0x001ee80000300800 */
[----:B------:R-:W3:Y:S01]  /*4b3a0*/  LDL.LU R20, [R1+0xe54] ;  /* 0x000e540001147983 */ /* 0x000ee20000300800 */
[----:B----4-:R-:W-:-:S03]  /*4b3b0*/  IADD3 R3, P6, R3, R28, RZ ;  /* 0x0000001c03037210 */ /* 0x010fc60007fde0ff */
        /* <DEDUP_REMOVED lines=34> */
[-C--:B---3--:R-:W-:Y:S01]  /*4b5e0*/  IADD3 R25, P2, R25, R28.reuse, RZ ;  /* 0x0000001c19197210 */ /* 0x088fe20007f5e0ff */
[--C-:B------:R-:W-:Y:S01]  /*4b5f0*/  IMAD.X R20, R20, 0x1, R0.reuse, P1 ;  /* 0x0000000114147824 */ /* 0x100fe200008e0600 */
[-C--:B----4-:R-:W-:Y:S01]  /*4b600*/  IADD3 R21, P1, R21, R28.reuse, RZ ;  /* 0x0000001c15157210 */ /* 0x090fe20007f3e0ff */
[--C-:B------:R-:W-:Y:S02]  /*4b610*/  IMAD.X R22, R22, 0x1, R0.reuse, P4 ;  /* 0x0000000116167824 */ /* 0x100fe400020e0600 */
[----:B------:R0:W-:Y:S01]  /*4b620*/  STL [R1+0xe30], R25 ;  /* 0x000e301901007387 */ /* 0x0001e20000100800 */
[-C--:B------:R-:W-:Y:S01]  /*4b630*/  IADD3 R23, P4, R23, R28.reuse, RZ ;  /* 0x0000001c17177210 */ /* 0x080fe20007f9e0ff */
[--C-:B------:R-:W-:Y:S01]  /*4b640*/  IMAD.X R16, R16, 0x1, R0.reuse, P6 ;  /* 0x0000000110107824 */ /* 0x100fe200030e0600 */
[-C--:B------:R-:W-:Y:S01]  /*4b650*/  IADD3 R17, P6, R17, R28.reuse, RZ ;  /* 0x0000001c11117210 */ /* 0x080fe20007fde0ff */
[--C-:B------:R-:W-:Y:S01]  /*4b660*/  IMAD.X R18, R18, 0x1, R0.reuse, P5 ;  /* 0x0000000112127824 */ /* 0x100fe200028e0600 */
[-C--:B------:R-:W-:Y:S01]  /*4b670*/  IADD3 R19, P5, R19, R28.reuse, RZ ;  /* 0x0000001c13137210 */ /* 0x080fe20007fbe0ff */
[----:B------:R-:W-:Y:S01]  /*4b680*/  IMAD.X R5, R5, 0x1, R0, P3 ;  /* 0x0000000105057824 */ /* 0x000fe200018e0600 */
[----:B0-----:R-:W3:Y:S04]  /*4b690*/  LDL.LU R25, [R1+0xdf4] ;  /* 0x000df40001197983 */ /* 0x001ee80000300800 */
[----:B------:R-:W-:Y:S04]  /*4b6a0*/  STL [R1+0xe54], R20 ;  /* 0x000e541401007387 */ /* 0x000fe80000100800 */
[----:B------:R-:W-:Y:S04]  /*4b6b0*/  STL [R1+0xe28], R21 ;  /* 0x000e281501007387 */ /* 0x000fe80000100800 */
        /* <DEDUP_REMOVED lines=24> */
[----:B0-----:R-:W4:Y:S01]  /*4b840*/  LDL.LU R3, [R1+0xdc8] ;  /* 0x000dc80001037983 */ /* 0x001f220000300800 */
[----:B------:R-:W-:-:S03]  /*4b850*/  IADD3 R29, P5, R29, R28, RZ ;  /* 0x0000001c1d1d7210 */ /* 0x000fc60007fbe0ff */
        /* <DEDUP_REMOVED lines=16> */
[----:B0-----:R-:W2:Y:S04]  /*4b960*/  LDL.LU R24, [R1+0xddc] ;  /* 0x000ddc0001187983 */ /* 0x001ea80000300800 */
[----:B------:R-:W2:Y:S04]  /*4b970*/  LDL.LU R20, [R1+0xdb0] ;  /* 0x000db00001147983 */ /* 0x000ea80000300800 */
[----:B------:R-:W2:Y:S04]  /*4b980*/  LDL.LU R21, [R1+0xdd4] ;  /* 0x000dd40001157983 */ /* 0x000ea80000300800 */
[----:B------:R-:W2:Y:S01]  /*4b990*/  LDL.LU R22, [R1+0xda8] ;  /* 0x000da80001167983 */ /* 0x000ea20000300800 */
[----:B---3--:R-:W-:-:S05]  /*4b9a0*/  IMAD.X R25, R25, 0x1, R0, P1 ;  /* 0x0000000119197824 */ /* 0x008fca00008e0600 */
        /* <DEDUP_REMOVED lines=17> */
[----:B----4-:R-:W-:-:S05]  /*4bac0*/  IADD3 R3, P1, R3, R28, RZ ;  /* 0x0000001c03037210 */ /* 0x010fca0007f3e0ff */
[----:B------:R0:W-:Y:S04]  /*4bad0*/  STL [R1+0xdc8], R3 ;  /* 0x000dc80301007387 */ /* 0x0001e80000100800 */
[----:B0-----:R-:W4:Y:S01]  /*4bae0*/  LDL.LU R3, [R1+0xd8c] ;  /* 0x000d8c0001037983 */ /* 0x001f220000300800 */
        /* <DEDUP_REMOVED lines=16> */
[----:B------:R0:W-:Y:S04]  /*4bbf0*/  STL [R1+0xddc], R24 ;  /* 0x000ddc1801007387 */ /* 0x0001e80000100800 */
[----:B0-----:R-:W2:Y:S01]  /*4bc00*/  LDL.LU R24, [R1+0xd50] ;  /* 0x000d500001187983 */ /* 0x001ea20000300800 */
[--C-:B---3--:R-:W-:Y:S01]  /*4bc10*/  IMAD.X R23, R23, 0x1, R0.reuse, P2 ;  /* 0x0000000117177824 */ /* 0x108fe200010e0600 */
[----:B------:R-:W-:Y:S02]  /*4bc20*/  IADD3 R16, P2, R16, R28, RZ ;  /* 0x0000001c10107210 */ /* 0x000fe40007f5e0ff */
        /* <DEDUP_REMOVED lines=30> */
[----:B0-----:R-:W3:Y:S04]  /*4be10*/  LDL.LU R25, [R1+0xd74] ;  /* 0x000d740001197983 */ /* 0x001ee80000300800 */
[----:B------:R-:W-:Y:S01]  /*4be20*/  STL [R1+0xd9c], R13 ;  /* 0x000d9c0d01007387 */ /* 0x000fe20000100800 */
[----:B----4-:R-:W-:-:S05]  /*4be30*/  IMAD.X R3, R3, 0x1, R0, P4 ;  /* 0x0000000103037824 */ /* 0x010fca00020e0600 */
[----:B------:R0:W-:Y:S04]  /*4be40*/  STL [R1+0xd8c], R3 ;  /* 0x000d8c0301007387 */ /* 0x0001e80000100800 */
[----:B------:R-:W-:Y:S04]  /*4be50*/  STL [R1+0xd94], R14 ;  /* 0x000d940e01007387 */ /* 0x000fe80000100800 */
[----:B0-----:R-:W4:Y:S01]  /*4be60*/  LDL.LU R3, [R1+0xd48] ;  /* 0x000d480001037983 */ /* 0x001f220000300800 */
[----:B------:R-:W-:-:S03]  /*4be70*/  IADD3 R29, P4, R29, R28, RZ ;  /* 0x0000001c1d1d7210 */ /* 0x000fc60007f9e0ff */
        /* <DEDUP_REMOVED lines=34> */
[----:B------:R0:W-:Y:S04]  /*4c0a0*/  STL [R1+0xd74], R25 ;  /* 0x000d741901007387 */ /* 0x0001e80000100800 */
[----:B0-----:R-:W3:Y:S01]  /*4c0b0*/  LDL.LU R25, [R1+0xce8] ;  /* 0x000ce80001197983 */ /* 0x001ee20000300800 */
        /* <DEDUP_REMOVED lines=54> */
[----:B------:R-:W-:Y:S04]  /*4c420*/  STL [R1+0xcf0], R14 ;  /* 0x000cf00e01007387 */ /* 0x000fe80000100800 */
[----:B0-----:R-:W3:Y:S04]  /*4c430*/  LDL.LU R25, [R1+0xcf4] ;  /* 0x000cf40001197983 */ /* 0x001ee80000300800 */
[----:B------:R-:W-:Y:S01]  /*4c440*/  STL [R1+0xd14], R15 ;  /* 0x000d140f01007387 */ /* 0x000fe20000100800 */
[----:B----4-:R-:W-:-:S05]  /*4c450*/  IMAD.X R3, R3, 0x1, R0, P2 ;  /* 0x0000000103037824 */ /* 0x010fca00010e0600 */
[----:B------:R0:W-:Y:S04]  /*4c460*/  STL [R1+0xd0c], R3 ;  /* 0x000d0c0301007387 */ /* 0x0001e80000100800 */
[----:B0-----:R-:W4:Y:S01]  /*4c470*/  LDL.LU R3, [R1+0xcc8] ;  /* 0x000cc80001037983 */ /* 0x001f220000300800 */
        /* <DEDUP_REMOVED lines=91> */
[----:B------:R0:W-:Y:S04]  /*4ca30*/  STL [R1+0xc68], R25 ;  /* 0x000c681901007387 */ /* 0x0001e80000100800 */
[----:B0-----:R-:W3:Y:S01]  /*4ca40*/  LDL.LU R25, [R1+0xc74] ;  /* 0x000c740001197983 */ /* 0x001ee20000300800 */
        /* <DEDUP_REMOVED lines=138> */
[--C-:B------:R-:W-:Y:S01]  /*4d2f0*/  IMAD.X R29, R29, 0x1, R0.reuse, P2 ;  /* 0x000000011d1d7824 */ /* 0x100fe200010e0600 */
        /* <DEDUP_REMOVED lines=56> */
[----:B------:R-:W-:-:S03]  /*4d680*/  IADD3 R29, P2, R29, R28, RZ ;  /* 0x0000001c1d1d7210 */ /* 0x000fc60007f5e0ff */
        /* <DEDUP_REMOVED lines=35> */
[-C--:B----4-:R-:W-:Y:S01]  /*4d8c0*/  IADD3 R3, P6, R3, R28.reuse, RZ ;  /* 0x0000001c03037210 */ /* 0x090fe20007fde0ff */
[--C-:B------:R-:W-:Y:S01]  /*4d8d0*/  IMAD.X R20, R20, 0x1, R0.reuse, P5 ;  /* 0x0000000114147824 */ /* 0x100fe200028e0600 */
[-C--:B------:R-:W-:Y:S01]  /*4d8e0*/  IADD3 R21, P5, R21, R28.reuse, RZ ;  /* 0x0000001c15157210 */ /* 0x080fe20007fbe0ff */
        /* <DEDUP_REMOVED lines=34> */
[----:B------:R-:W-:Y:S01]  /*4db10*/  STL [R1+0xb34], R12 ;  /* 0x000b340c01007387 */ /* 0x000fe20000100800 */
[----:B------:R-:W-:-:S03]  /*4db20*/  IADD3 R2, P1, R2, R28, RZ ;  /* 0x0000001c02027210 */ /* 0x000fc60007f3e0ff */
        /* <DEDUP_REMOVED lines=17> */
[----:B0-----:R-:W3:Y:S04]  /*4dc40*/  LDL.LU R25, [R1+0xaf4] ;  /* 0x000af40001197983 */ /* 0x001ee80000300800 */
[----:B------:R-:W3:Y:S04]  /*4dc50*/  LDL.LU R20, [R1+0xac8] ;  /* 0x000ac80001147983 */ /* 0x000ee80000300800 */
[----:B------:R-:W3:Y:S01]  /*4dc60*/  LDL.LU R21, [R1+0xaec] ;  /* 0x000aec0001157983 */ /* 0x000ee20000300800 */
[----:B----4-:R-:W-:-:S03]  /*4dc70*/  IMAD.X R3, R3, 0x1, R0, P5 ;  /* 0x0000000103037824 */ /* 0x010fc600028e0600 */
        /* <DEDUP_REMOVED lines=34> */
[-C--:B------:R-:W-:Y:S01]  /*4dea0*/  IADD3 R20, P1, R20, R28.reuse, RZ ;  /* 0x0000001c14147210 */ /* 0x080fe20007f3e0ff */
[--C-:B------:R-:W-:Y:S01]  /*4deb0*/  IMAD.X R21, R21, 0x1, R0.reuse, P4 ;  /* 0x0000000115157824 */ /* 0x100fe200020e0600 */
[-C--:B----4-:R-:W-:Y:S02]  /*4dec0*/  IADD3 R22, P4, R22, R28.reuse, RZ ;  /* 0x0000001c16167210 */ /* 0x090fe40007f9e0ff */
[----:B------:R0:W-:Y:S01]  /*4ded0*/  STL [R1+0xaf4], R25 ;  /* 0x000af41901007387 */ /* 0x0001e20000100800 */
[--C-:B------:R-:W-:Y:S01]  /*4dee0*/  IMAD.X R23, R23, 0x1, R0.reuse, P6 ;  /* 0x0000000117177824 */ /* 0x100fe200030e0600 */
[-C--:B------:R-:W-:Y:S01]  /*4def0*/  IADD3 R16, P6, R16, R28.reuse, RZ ;  /* 0x0000001c10107210 */ /* 0x080fe20007fde0ff */
[--C-:B------:R-:W-:Y:S01]  /*4df00*/  IMAD.X R17, R17, 0x1, R0.reuse, P5 ;  /* 0x0000000111117824 */ /* 0x100fe200028e0600 */
[----:B------:R-:W-:Y:S01]  /*4df10*/  IADD3 R18, P5, R18, R28, RZ ;  /* 0x0000001c12127210 */ /* 0x000fe20007fbe0ff */
[----:B0-----:R-:W3:Y:S04]  /*4df20*/  LDL.LU R25, [R1+0xa68] ;  /* 0x000a680001197983 */ /* 0x001ee80000300800 */
        /* <DEDUP_REMOVED lines=28> */
[----:B0-----:R-:W4:Y:S04]  /*4e0f0*/  LDL.LU R3, [R1+0xa8c] ;  /* 0x000a8c0001037983 */ /* 0x001f280000300800 */
[----:B------:R-:W-:Y:S01]  /*4e100*/  STL [R1+0xab4], R13 ;  /* 0x000ab40d01007387 */ /* 0x000fe20000100800 */
[----:B------:R-:W-:-:S05]  /*4e110*/  IMAD.X R29, R29, 0x1, R0, P3 ;  /* 0x000000011d1d7824 */ /* 0x000fca00018e0600 */
        /* <DEDUP_REMOVED lines=56> */
[----:B------:R0:W-:Y:S04]  /*4e4a0*/  STL [R1+0xa50], R24 ;  /* 0x000a501801007387 */ /* 0x0001e80000100800 */
[----:B0-----:R-:W2:Y:S04]  /*4e4b0*/  LDL.LU R24, [R1+0xa14] ;  /* 0x000a140001187983 */ /* 0x001ea80000300800 */
[----:B------:R-:W-:Y:S01]  /*4e4c0*/  STL [R1+0xa74], R20 ;  /* 0x000a741401007387 */ /* 0x000fe20000100800 */
[-C--:B---3--:R-:W-:Y:S01]  /*4e4d0*/  IADD3 R23, P2, R23, R28.reuse, RZ ;  /* 0x0000001c17177210 */ /* 0x088fe20007f5e0ff */
        /* <DEDUP_REMOVED lines=30> */
[----:B0-----:R-:W3:Y:S04]  /*4e6c0*/  LDL.LU R25, [R1+0x9e8] ;  /* 0x0009e80001197983 */ /* 0x001ee80000300800 */
[----:B------:R-:W-:Y:S01]  /*4e6d0*/  STL [R1+0xa10], R13 ;  /* 0x000a100d01007387 */ /* 0x000fe20000100800 */
[----:B----4-:R-:W-:-:S05]  /*4e6e0*/  IADD3 R3, P4, R3, R28, RZ ;  /* 0x0000001c03037210 */ /* 0x010fca0007f9e0ff */
[----:B------:R0:W-:Y:S04]  /*4e6f0*/  STL [R1+0xa00], R3 ;  /* 0x000a000301007387 */ /* 0x0001e80000100800 */
[----:B------:R-:W-:Y:S04]  /*4e700*/  STL [R1+0xa08], R14 ;  /* 0x000a080e01007387 */ /* 0x000fe80000100800 */
[----:B0-----:R-:W4:Y:S04]  /*4e710*/  LDL.LU R3, [R1+0xa0c] ;  /* 0x000a0c0001037983 */ /* 0x001f280000300800 */
[----:B------:R-:W-:Y:S01]  /*4e720*/  STL [R1+0xa2c], R15 ;  /* 0x000a2c0f01007387 */ /* 0x000fe20000100800 */
        /* <DEDUP_REMOVED lines=91> */
[----:B0-----:R-:W3:Y:S04]  /*4ece0*/  LDL.LU R25, [R1+0x968] ;  /* 0x0009680001197983 */ /* 0x001ee80000300800 */
[----:B------:R-:W-:Y:S01]  /*4ecf0*/  STL [R1+0x988], R15 ;  /* 0x0009880f01007387 */ /* 0x000fe20000100800 */
        /* <DEDUP_REMOVED lines=141> */
[----:B0-----:R-:W4:Y:S01]  /*4f5d0*/  LDL.LU R29, [R1+0x8a4] ;  /* 0x0008a400011d7983 */ /* 0x001f220000300800 */
[-C--:B------:R-:W-:Y:S01]  /*4f5e0*/  IADD3 R20, P6, R20, R28.reuse, RZ ;  /* 0x0000001c14147210 */ /* 0x080fe20007fde0ff */
[--C-:B------:R-:W-:Y:S01]  /*4f5f0*/  IMAD.X R21, R21, 0x1, R0.reuse, P5 ;  /* 0x0000000115157824 */ /* 0x100fe200028e0600 */
[-C--:B------:R-:W-:Y:S01]  /*4f600*/  IADD3 R22, P5, R22, R28.reuse, RZ ;  /* 0x0000001c16167210 */ /* 0x080fe20007fbe0ff */
        /* <DEDUP_REMOVED lines=89> */
[-C--:B------:R-:W-:Y:S01]  /*4fba0*/  IADD3 R29, P2, R29, R28.reuse, RZ ;  /* 0x0000001c1d1d7210 */ /* 0x080fe20007f5e0ff */
        /* <DEDUP_REMOVED lines=55> */
[----:B0-----:R-:W4:Y:S04]  /*4ff20*/  LDL.LU R3, [R1+0x80c] ;  /* 0x00080c0001037983 */ /* 0x001f280000300800 */
[----:B------:R-:W4:Y:S04]  /*4ff30*/  LDL.LU R20, [R1+0x7e0] ;  /* 0x0007e00001147983 */ /* 0x000f280000300800 */
[----:B------:R-:W4:Y:S01]  /*4ff40*/  LDL.LU R21, [R1+0x804] ;  /* 0x0008040001157983 */ /* 0x000f220000300800 */
[----:B------:R-:W-:-:S03]  /*4ff50*/  IMAD.X R29, R29, 0x1, R0, P1 ;  /* 0x000000011d1d7824 */ /* 0x000fc600008e0600 */
        /* <DEDUP_REMOVED lines=71> */
[----:B0-----:R-:W4:Y:S01]  /*503d0*/  LDL.LU R29, [R1+0x7a4] ;  /* 0x0007a400011d7983 */ /* 0x001f220000300800 */
[----:B------:R-:W-:-:S03]  /*503e0*/  IMAD.X R2, R2, 0x1, R0, P4 ;  /* 0x0000000102027824 */ /* 0x000fc600020e0600 */
        /* <DEDUP_REMOVED lines=17> */
[----:B------:R-:W3:Y:S04]  /*50500*/  LDL.LU R20, [R1+0x78c] ;  /* 0x00078c0001147983 */ /* 0x000ee80000300800 */
[----:B------:R-:W3:Y:S04]  /*50510*/  LDL.LU R21, [R1+0x760] ;  /* 0x0007600001157983 */ /* 0x000ee80000300800 */
[----:B------:R-:W3:Y:S01]  /*50520*/  LDL.LU R22, [R1+0x784] ;  /* 0x0007840001167983 */ /* 0x000ee20000300800 */
[----:B----4-:R-:W-:-:S05]  /*50530*/  IADD3 R3, P5, R3, R28, RZ ;  /* 0x0000001c03037210 */ /* 0x010fca0007fbe0ff */
        /* <DEDUP_REMOVED lines=34> */
[-C--:B------:R-:W-:Y:S01]  /*50760*/  IADD3 R21, P4, R21, R28.reuse, RZ ;  /* 0x0000001c15157210 */ /* 0x080fe20007f9e0ff */
[--C-:B------:R-:W-:Y:S02]  /*50770*/  IMAD.X R22, R22, 0x1, R0.reuse, P6 ;  /* 0x0000000116167824 */ /* 0x100fe400030e0600 */
[----:B------:R0:W-:Y:S01]  /*50780*/  STL [R1+0x768], R25 ;  /* 0x0007681901007387 */ /* 0x0001e20000100800 */
[-C--:B----4-:R-:W-:Y:S01]  /*50790*/  IADD3 R23, P6, R23, R28.reuse, RZ ;  /* 0x0000001c17177210 */ /* 0x090fe20007fde0ff */
[--C-:B------:R-:W-:Y:S01]  /*507a0*/  IMAD.X R16, R16, 0x1, R0.reuse, P5 ;  /* 0x0000000110107824 */ /* 0x100fe200028e0600 */
[----:B------:R-:W-:Y:S01]  /*507b0*/  IADD3 R17, P5, R17, R28, RZ ;  /* 0x0000001c11117210 */ /* 0x000fe20007fbe0ff */
[----:B0-----:R-:W3:Y:S04]  /*507c0*/  LDL.LU R25, [R1+0x72c] ;  /* 0x00072c0001197983 */ /* 0x001ee80000300800 */
        /* <DEDUP_REMOVED lines=33> */
[----:B------:R-:W-:Y:S04]  /*509e0*/  STL [R1+0x720], R14 ;  /* 0x0007200e01007387 */ /* 0x000fe80000100800 */
[----:B0-----:R-:W4:Y:S01]  /*509f0*/  LDL.LU R29, [R1+0x724] ;  /* 0x00072400011d7983 */ /* 0x001f220000300800 */
[----:B------:R-:W-:-:S03]  /*50a00*/  IMAD.X R2, R2, 0x1, R0, P2 ;  /* 0x0000000102027824 */ /* 0x000fc600010e0600 */
        /* <DEDUP_REMOVED lines=53> */
[----:B0-----:R-:W2:Y:S04]  /*50d60*/  LDL.LU R24, [R1+0x688] ;  /* 0x0006880001187983 */ /* 0x001ea80000300800 */
[----:B------:R-:W-:Y:S04]  /*50d70*/  STL [R1+0x6e8], R20 ;  /* 0x0006e81401007387 */ /* 0x000fe80000100800 */
[----:B------:R-:W-:Y:S04]  /*50d80*/  STL [R1+0x70c], R21 ;  /* 0x00070c1501007387 */ /* 0x000fe80000100800 */
[----:B------:R-:W-:Y:S01]  /*50d90*/  STL [R1+0x6e0], R22 ;  /* 0x0006e01601007387 */ /* 0x000fe20000100800 */
[--C-:B---3--:R-:W-:Y:S01]  /*50da0*/  IMAD.X R23, R23, 0x1, R0.reuse, P1 ;  /* 0x0000000117177824 */ /* 0x108fe200008e0600 */
        /* <DEDUP_REMOVED lines=175> */
[--C-:B------:R-:W-:Y:S01]  /*518a0*/  IMAD.X R26, R26, 0x1, R0.reuse, P2 ;  /* 0x000000011a1a7824 */ /* 0x100fe200010e0600 */
[-C--:B------:R-:W-:Y:S01]  /*518b0*/  IADD3 R20, P2, R20, R28.reuse, RZ ;  /* 0x0000001c14147210 */ /* 0x080fe20007f5e0ff */
[----:B------:R-:W-:Y:S01]  /*518c0*/  IMAD.X R21, R21, 0x1, R0, P1 ;  /* 0x0000000115157824 */ /* 0x000fe200008e0600 */
        /* <DEDUP_REMOVED lines=34> */
[----:B0-----:R-:W4:Y:S04]  /*51af0*/  LDL.LU R27, [R1+0x157c] ;  /* 0x00157c00011b7983 */ /* 0x001f280000300800 */
[----:B------:R-:W-:Y:S04]  /*51b00*/  STL [R1+0x1554], R13 ;  /* 0x0015540d01007387 */ /* 0x000fe80000100800 */
[----:B------:R-:W4:Y:S01]  /*51b10*/  LDL.LU R7, [R1+0x15b8] ;  /* 0x0015b80001077983 */ /* 0x000f220000300800 */
[----:B------:R-:W-:Y:S01]  /*51b20*/  IMAD.X R14, R14, 0x1, R0, P6 ;  /* 0x000000010e0e7824 */ /* 0x000fe200030e0600 */
[----:B------:R-:W-:-:S04]  /*51b30*/  IADD3 R15, P6, R15, R28, RZ ;  /* 0x0000001c0f0f7210 */ /* 0x000fc80007fde0ff */
[----:B------:R-:W-:Y:S04]  /*51b40*/  STL [R1+0x155c], R14 ;  /* 0x00155c0e01007387 */ /* 0x000fe80000100800 */
[----:B------:R-:W-:Y:S04]  /*51b50*/  STL [R1+0x1598], R15 ;  /* 0x0015980f01007387 */ /* 0x000fe80000100800 */
[----:B------:R-:W4:Y:S01]  /*51b60*/  LDL.LU R5, [R1+0x15c0] ;  /* 0x0015c00001057983 */ /* 0x000f220000300800 */
[----:B--2---:R-:W-:-:S05]  /*51b70*/  IMAD.X R24, R24, 0x1, R0, P5 ;  /* 0x0000000118187824 */ /* 0x004fca00028e0600 */
[----:B------:R-:W-:Y:S01]  /*51b80*/  STL [R1+0x1564], R24 ;  /* 0x0015641801007387 */ /* 0x000fe20000100800 */
[----:B---3--:R-:W-:Y:S01]  /*51b90*/  IADD3 R25, P5, R25, R28, RZ ;  /* 0x0000001c19197210 */ /* 0x008fe20007fbe0ff */
[----:B----4-:R-:W-:-:S05]  /*51ba0*/  IMAD.X R3, R3, 0x1, R0, P3 ;  /* 0x0000000103037824 */ /* 0x010fca00018e0600 */
[----:B------:R0:W-:Y:S04]  /*51bb0*/  STL [R1+0x156c], R3 ;  /* 0x00156c0301007387 */ /* 0x0001e80000100800 */
[----:B------:R-:W-:Y:S04]  /*51bc0*/  STL [R1+0x15a0], R25 ;  /* 0x0015a01901007387 */ /* 0x000fe80000100800 */
[----:B0-----:R-:W2:Y:S01]  /*51bd0*/  LDL.LU R3, [R1+0x15c8] ;  /* 0x0015c80001037983 */ /* 0x001ea20000300800 */
[----:B------:R-:W-:-:S05]  /*51be0*/  IADD3 R29, P3, R29, R28, RZ ;  /* 0x0000001c1d1d7210 */ /* 0x000fca0007f7e0ff */
[----:B------:R0:W-:Y:S04]  /*51bf0*/  STL [R1+0x15a8], R29 ;  /* 0x0015a81d01007387 */ /* 0x0001e80000100800 */
[----:B0-----:R-:W3:Y:S01]  /*51c00*/  LDL.LU R29, [R1+0x15d0] ;  /* 0x0015d000011d7983 */ /* 0x001ee20000300800 */
        /* <DEDUP_REMOVED lines=23> */
[----:B0-----:R-:W4:Y:S01]  /*51d80*/  LDL.LU R26, [R1+0x1604] ;  /* 0x00160400011a7983 */ /* 0x001f220000300800 */
[----:B------:R-:W-:Y:S01]  /*51d90*/  IMAD.X R27, R27, 0x1, R0, P1 ;  /* 0x000000011b1b7824 */ /* 0x000fe200008e0600 */
[----:B------:R-:W-:-:S04]  /*51da0*/  IADD3 R7, P1, R7, R28, RZ ;  /* 0x0000001c07077210 */ /* 0x000fc80007f3e0ff */
[----:B------:R0:W-:Y:S04]  /*51db0*/  STL [R1+0x157c], R27 ;  /* 0x00157c1b01007387 */ /* 0x0001e80000100800 */
[----:B0-----:R-:W4:Y:S04]  /*51dc0*/  LDL.LU R27, [R1+0x1650] ;  /* 0x00165000011b7983 */ /* 0x001f280000300800 */
[----:B------:R0:W-:Y:S04]  /*51dd0*/  STL [R1+0x15b8], R7 ;  /* 0x0015b80701007387 */ /* 0x0001e80000100800 */
[----:B0-----:R0:W5:Y:S04]  /*51de0*/  LDL.LU R7, [R1+0x17c4] ;  /* 0x0017c40001077983 */ /* 0x0011680000300800 */
[----:B------:R-:W2:Y:S02]  /*51df0*/  LDL.LU R28, [R1+0x1584] ;  /* 0x00158400011c7983 */ /* 0x000ea40000300800 */
[----:B--2---:R-:W-:-:S05]  /*51e00*/  IMAD.X R28, R28, 0x1, R0, P4 ;  /* 0x000000011c1c7824 */ /* 0x004fca00020e0600 */
[----:B------:R1:W-:Y:S02]  /*51e10*/  STL [R1+0x1584], R28 ;  /* 0x0015841c01007387 */ /* 0x0003e40000100800 */
[----:B-1----:R-:W1:Y:S02]  /*51e20*/  LDC R28, c[0x0][0x23c] ;  /* 0x00008f00ff1c7b82 */ /* 0x002e640000000800 */
[----:B-1----:R-:W-:-:S04]  /*51e30*/  IMAD.SHL.U32 R28, R28, 0x80, RZ ;  /* 0x000000801c1c7824 */ /* 0x002fc800078e00ff */
[----:B------:R-:W-:-:S05]  /*51e40*/  IMAD.SHL.U32 R28, R28, 0x2, RZ ;  /* 0x000000021c1c7824 */ /* 0x000fca00078e00ff */
[----:B------:R-:W-:-:S05]  /*51e50*/  IADD3 R5, P4, R5, R28, RZ ;  /* 0x0000001c05057210 */ /* 0x000fca0007f9e0ff */
[----:B------:R1:W-:Y:S04]  /*51e60*/  STL [R1+0x15c0], R5 ;  /* 0x0015c00501007387 */ /* 0x0003e80000100800 */
[----:B-1----:R0:W5:Y:S04]  /*51e70*/  LDL.LU R5, [R1+0x17c0] ;  /* 0x0017c00001057983 */ /* 0x0021680000300800 */
        /* <DEDUP_REMOVED lines=15> */
[----:B---3--:R-:W-:-:S05]  /*51f70*/  IADD3 R29, P5, R29, R28, RZ ;  /* 0x0000001c1d1d7210 */ /* 0x008fca0007fbe0ff */
        /* <DEDUP_REMOVED lines=8> */
[----:B----4-:R-:W-:-:S05]  /*52000*/  IADD3 R2, P3, R2, R28, RZ ;  /* 0x0000001c02027210 */ /* 0x010fca0007f7e0ff */
[----:B------:R1:W-:Y:S04]  /*52010*/  STL [R1+0x15d8], R2 ;  /* 0x0015d80201007387 */ /* 0x0003e80000100800 */
[----:B-1----:R-:W2:Y:S04]  /*52020*/  LDL.LU R2, [R1+0x17b4] ;  /* 0x0017b40001027983 */ /* 0x002ea80000300800 */
[----:B------:R-:W3:Y:S01]  /*52030*/  LDL.LU R28, [R1+0x15a4] ;  /* 0x0015a400011c7983 */ /* 0x000ee20000300800 */
[--C-:B------:R-:W-:Y:S02]  /*52040*/  IMAD.X R21, R21, 0x1, R0.reuse, P1 ;  /* 0x0000000115157824 */ /* 0x100fe400008e0600 */
[----:B------:R-:W-:-:S02]  /*52050*/  IMAD.X R23, R23, 0x1, R0, P4 ;  /* 0x0000000117177824 */ /* 0x000fc400020e0600 */
[--C-:B------:R-:W-:Y:S02]  /*52060*/  IMAD.X R17, R17, 0x1, R0.reuse, P6 ;  /* 0x0000000111117824 */ /* 0x100fe400030e0600 */
[--C-:B------:R-:W-:Y:S02]  /*52070*/  IMAD.X R19, R19, 0x1, R0.reuse, P5 ;  /* 0x0000000113137824 */ /* 0x100fe400028e0600 */
[--C-:B------:R-:W-:Y:S02]  /*52080*/  IMAD.X R9, R9, 0x1, R0.reuse, P3 ;  /* 0x0000000109097824 */ /* 0x100fe400018e0600 */
[----:B---3--:R-:W-:-:S05]  /*52090*/  IMAD.X R28, R28, 0x1, R0, P2 ;  /* 0x000000011c1c7824 */ /* 0x008fca00010e0600 */
[----:B------:R1:W-:Y:S02]  /*520a0*/  STL [R1+0x15a4], R28 ;  /* 0x0015a41c01007387 */ /* 0x0003e40000100800 */
[----:B-1----:R-:W1:Y:S02]  /*520b0*/  LDC R28, c[0x0][0x23c] ;  /* 0x00008f00ff1c7b82 */ /* 0x002e640000000800 */
[----:B-1----:R-:W-:-:S04]  /*520c0*/  IMAD.SHL.U32 R28, R28, 0x80, RZ ;  /* 0x000000801c1c7824 */ /* 0x002fc800078e00ff */
[----:B------:R-:W-:-:S05]  /*520d0*/  IMAD.SHL.U32 R28, R28, 0x2, RZ ;  /* 0x000000021c1c7824 */ /* 0x000fca00078e00ff */
[-C--:B------:R-:W-:Y:S02]  /*520e0*/  IADD3 R20, P2, R20, R28.reuse, RZ ;  /* 0x0000001c14147210 */ /* 0x080fe40007f5e0ff */
[-C--:B------:R-:W-:Y:S02]  /*520f0*/  IADD3 R22, P1, R22, R28.reuse, RZ ;  /* 0x0000001c16167210 */ /* 0x080fe40007f3e0ff */
[-C--:B------:R-:W-:Y:S02]  /*52100*/  IADD3 R16, P4, R16, R28.reuse, RZ ;  /* 0x0000001c10107210 */ /* 0x080fe40007f9e0ff */
[-C--:B------:R-:W-:Y:S01]  /*52110*/  IADD3 R18, P6, R18, R28.reuse, RZ ;  /* 0x0000001c12127210 */ /* 0x080fe20007fde0ff */
[----:B------:R-:W-:Y:S04]  /*52120*/  STL [R1+0x15e0], R20 ;  /* 0x0015e01401007387 */ /* 0x000fe80000100800 */
[----:B------:R-:W-:Y:S04]  /*52130*/  STL [R1+0x15ac], R21 ;  /* 0x0015ac1501007387 */ /* 0x000fe80000100800 */
[----:B------:R-:W-:Y:S04]  /*52140*/  STL [R1+0x15e8], R22 ;  /* 0x0015e81601007387 */ /* 0x000fe80000100800 */
[----:B------:R-:W-:Y:S01]  /*52150*/  STL [R1+0x15b4], R23 ;  /* 0x0015b41701007387 */ /* 0x000fe20000100800 */
[----:B------:R-:W-:-:S03]  /*52160*/  IADD3 R8, P5, R8, R28, RZ ;  /* 0x0000001c08087210 */ /* 0x000fc60007fbe0ff */
        /* <DEDUP_REMOVED lines=10> */
[----:B------:R-:W-:-:S03]  /*52210*/  IADD3 R14, P1, R14, UR10, RZ ;  /* 0x0000000a0e0e7c10 */ /* 0x000fc6000ff3e0ff */
[----:B------:R-:W-:Y:S01]  /*52220*/  STL [R1+0x1608], R10 ;  /* 0x0016080a01007387 */ /* 0x000fe20000100800 */
[----:B--2---:R-:W-:-:S03]  /*52230*/  IMAD.X R2, R2, 0x1, R0, P5 ;  /* 0x0000000102027824 */ /* 0x004fc600028e0600 */
[----:B------:R-:W-:Y:S04]  /*52240*/  STL [R1+0x15d4], R6 ;  /* 0x0015d40601007387 */ /* 0x000fe80000100800 */
[----:B------:R-:W-:Y:S04]  /*52250*/  STL [R1+0x160c], R12 ;  /* 0x00160c0c01007387 */ /* 0x000fe80000100800 */
[----:B------:R-:W-:Y:S04]  /*52260*/  STL [R1+0x15dc], R13 ;  /* 0x0015dc0d01007387 */ /* 0x000fe80000100800 */
[----:B------:R-:W-:Y:S04]  /*52270*/  STL [R1+0x1670], R14 ;  /* 0x0016700e01007387 */ /* 0x000fe80000100800 */
[----:B------:R1:W-:Y:S01]  /*52280*/  STL [R1+0x15f4], R2 ;  /* 0x0015f40201007387 */ /* 0x0003e20000100800 */
[--C-:B------:R-:W-:Y:S01]  /*52290*/  IMAD.X R15, R15, 0x1, R0.reuse, P4 ;  /* 0x000000010f0f7824 */ /* 0x100fe200020e0600 */
[----:B-1----:R-:W1:Y:S01]  /*522a0*/  S2R R2, SR_TID.X ;  /* 0x0000000000027919 */ /* 0x002e620000002100 */
[--C-:B------:R-:W-:Y:S01]  /*522b0*/  IMAD.X R24, R24, 0x1, R0.reuse, P6 ;  /* 0x0000000118187824 */ /* 0x100fe200030e0600 */
[----:B------:R-:W-:Y:S01]  /*522c0*/  IADD3.X R27, R27, UR7, RZ, P1, !PT ;  /* 0x000000071b1b7c10 */ /* 0x000fe20008ffe4ff */
[----:B------:R-:W-:-:S02]  /*522d0*/  IMAD.X R25, R25, 0x1, R0, P3 ;  /* 0x0000000119197824 */ /* 0x000fc400018e0600 */
[----:B------:R-:W-:Y:S01]  /*522e0*/  IMAD.X R26, R26, 0x1, R0, P2 ;  /* 0x000000011a1a7824 */ /* 0x000fe200010e0600 */
[----:B------:R0:W-:Y:S04]  /*522f0*/  STL [R1+0x15e4], R15 ;  /* 0x0015e40f01007387 */ /* 0x0001e80000100800 */
[----:B------:R0:W-:Y:S04]  /*52300*/  STL [R1+0x15ec], R24 ;  /* 0x0015ec1801007387 */ /* 0x0001e80000100800 */
[----:B------:R0:W-:Y:S04]  /*52310*/  STL [R1+0x1650], R27 ;  /* 0x0016501b01007387 */ /* 0x0001e80000100800 */
[----:B------:R0:W-:Y:S04]  /*52320*/  STL [R1+0x15fc], R25 ;  /* 0x0015fc1901007387 */ /* 0x0001e80000100800 */
[----:B------:R0:W-:Y:S01]  /*52330*/  STL [R1+0x1604], R26 ;  /* 0x0016041a01007387 */ /* 0x0001e20000100800 */
[----:B-1----:R-:W-:-:S05]  /*52340*/  LOP3.LUT R2, R2, 0x3f, RZ, 0xc0, !PT ;  /* 0x0000003f02027812 */ /* 0x002fca00078ec0ff */
[----:B------:R-:W-:Y:S01]  /*52350*/  IMAD.SHL.U32 R2, R2, 0x2, RZ ;  /* 0x0000000202027824 */ /* 0x000fe200078e00ff */
[----:B0-----:R-:W-:Y:S06]  /*52360*/  @P0 BRA `(.L_x_2) ;  /* 0xfffffd1800d80947 */ /* 0x001fec000383ffff */
[----:B-----5:R0:W-:Y:S04]  /*52370*/  STL [R1+0x1800], R7 ;  /* 0x0018000701007387 */ /* 0x0201e80000100800 */
[----:B0-----:R-:W2:Y:S04]  /*52380*/  LDL.LU R7, [R1+0x398] ;  /* 0x0003980001077983 */ /* 0x001ea80000300800 */
[----:B--2---:R0:W-:Y:S04]  /*52390*/  STL [R1+0x1808], R7 ;  /* 0x0018080701007387 */ /* 0x0041e80000100800 */
        /* <DEDUP_REMOVED lines=12> */
[----:B------:R-:W2:Y:S01]  /*52460*/  LDL.LU R6, [R1+0x184] ;  /* 0x0001840001067983 */ /* 0x000ea20000300800 */
[----:B0-----:R-:W-:-:S03]  /*52470*/  IMAD.MOV.U32 R7, RZ, RZ, R5 ;  /* 0x000000ffff077224 */ /* 0x001fc600078e0005 */
        /* <DEDUP_REMOVED lines=16> */
[----:B--2---:R-:W-:Y:S04]  /*52580*/  STL [R1+0x183c], R6 ;  /* 0x00183c0601007387 */ /* 0x004fe80000100800 */
[----:B------:R-:W2:Y:S04]  /*52590*/  LDL.LU R5, [R1+0x374] ;  /* 0x0003740001057983 */ /* 0x000ea80000300800 */
[----:B--2---:R0:W-:Y:S04]  /*525a0*/  STL [R1+0x17f8], R5 ;  /* 0x0017f80501007387 */ /* 0x0041e80000100800 */
[----:B0-----:R-:W2:Y:S04]  /*525b0*/  LDL.LU R5, [R1+0x174] ;  /* 0x0001740001057983 */ /* 0x001ea80000300800 */
[----:B------:R0:W-:Y:S04]  /*525c0*/  STL [R1+0x17f0], R11 ;  /* 0x0017f00b01007387 */ /* 0x0001e80000100800 */
[----:B0-----:R-:W3:Y:S01]  /*525d0*/  LDL.LU R11, [R1+0x384] ;  /* 0x00038400010b7983 */ /* 0x001ee20000300800 */
[----:B------:R-:W-:-:S03]  /*525e0*/  IMAD.MOV.U32 R6, RZ, RZ, R4 ;  /* 0x000000ffff067224 */ /* 0x000fc600078e0004 */
[----:B---3--:R0:W-:Y:S04]  /*525f0*/  STL [R1+0x17f4], R11 ;  /* 0x0017f40b01007387 */ /* 0x0081e80000100800 */
[----:B0-----:R-:W3:Y:S04]  /*52600*/  LDL.LU R11, [R1+0x364] ;  /* 0x00036400010b7983 */ /* 0x001ee80000300800 */
[----:B------:R-:W4:Y:S04]  /*52610*/  LDL.LU R4, [R1+0x394] ;  /* 0x0003940001047983 */ /* 0x000f280000300800 */
[----:B------:R-:W2:Y:S04]  /*52620*/  LDL.LU R10, [R1+0x180] ;  /* 0x00018000010a7983 */ /* 0x000ea80000300800 */
[----:B--2---:R0:W-:Y:S04]  /*52630*/  STL [R1+0x17ec], R10 ;  /* 0x0017ec0a01007387 */ /* 0x0041e80000100800 */
[----:B0-----:R-:W2:Y:S04]  /*52640*/  LDL.LU R10, [R1+0x110] ;  /* 0x00011000010a7983 */ /* 0x001ea80000300800 */
[----:B------:R-:W3:Y:S04]  /*52650*/  LDL.LU R9, [R1+0x370] ;  /* 0x0003700001097983 */ /* 0x000ee80000300800 */
[----:B---3--:R0:W-:Y:S04]  /*52660*/  STL [R1+0x17e8], R9 ;  /* 0x0017e80901007387 */ /* 0x0081e80000100800 */
[----:B0-----:R-:W3:Y:S04]  /*52670*/  LDL.LU R9, [R1+0x170] ;  /* 0x0001700001097983 */ /* 0x001ee80000300800 */
[----:B------:R-:W4:Y:S04]  /*52680*/  LDL.LU R8, [R1+0x390] ;  /* 0x0003900001087983 */ /* 0x000f280000300800 */
[----:B----4-:R0:W-:Y:S04]  /*52690*/  STL [R1+0x17e4], R8 ;  /* 0x0017e40801007387 */ /* 0x0101e80000100800 */
[----:B0-----:R-:W4:Y:S04]  /*526a0*/  LDL.LU R8, [R1+0x360] ;  /* 0x0003600001087983 */ /* 0x001f280000300800 */
        /* <DEDUP_REMOVED lines=30> */
[----:B------:R0:W-:Y:S04]  /*52890*/  STL [R1+0x17b4], R3 ;  /* 0x0017b40301007387 */ /* 0x0001e80000100800 */
[----:B0-----:R-:W3:Y:S01]  /*528a0*/  LDL.LU R3, [R1+0x3e4] ;  /* 0x0003e40001037983 */ /* 0x001ee20000300800 */
[----:B------:R-:W-:-:S03]  /*528b0*/  F2FP.BF16.F32.PACK_AB R7, R6, R7 ;  /* 0x000000070607723e */ /* 0x000fc600000010ff */
[----:B---3--:R0:W-:Y:S04]  /*528c0*/  STL [R1+0x17b8], R3 ;  /* 0x0017b80301007387 */ /* 0x0081e80000100800 */
[----:B0-----:R-:W3:Y:S04]  /*528d0*/  LDL.LU R3, [R1+0x3c4] ;  /* 0x0003c40001037983 */ /* 0x001ee80000300800 */
        /* <DEDUP_REMOVED lines=10> */
[----:B------:R-:W4:Y:S04]  /*52980*/  LDL.LU R6, [R1+0x183c] ;  /* 0x00183c0001067983 */ /* 0x000f280000300800 */
[----:B------:R0:W-:Y:S04]  /*52990*/  STL [R1+0x1c], R7 ;  /* 0x00001c0701007387 */ /* 0x0001e80000100800 */
[----:B0-----:R-:W4:Y:S02]  /*529a0*/  LDL.LU R7, [R1+0x1838] ;  /* 0x0018380001077983 */ /* 0x001f240000300800 */
[----:B----4-:R-:W-:-:S02]  /*529b0*/  F2FP.BF16.F32.PACK_AB R7, R6, R7 ;  /* 0x000000070607723e */ /* 0x010fc400000010ff */
        /* <DEDUP_REMOVED lines=25> */
[----:B------:R0:W-:Y:S04]  /*52b50*/  STL [R1], R7 ;  /* 0x0000000701007387 */ /* 0x0001e80000100800 */
[----:B0-----:R-:W4:Y:S02]  /*52b60*/  LDL.LU R7, [R1+0x1800] ;  /* 0x0018000001077983 */ /* 0x001f240000300800 */
[----:B----4-:R-:W-:-:S02]  /*52b70*/  F2FP.BF16.F32.PACK_AB R7, R6, R7 ;  /* 0x000000070607723e */ /* 0x010fc400000010ff */
[----:B------:R-:W4:Y:S02]  /*52b80*/  LDL.LU R6, [R1+0x17fc] ;  /* 0x0017fc0001067983 */ /* 0x000f240000300800 */
[----:B----4-:R-:W-:Y:S02]  /*52b90*/  F2FP.BF16.F32.PACK_AB R6, R5, R6 ;  /* 0x000000060506723e */ /* 0x010fe400000010ff */
[----:B------:R-:W4:Y:S02]  /*52ba0*/  LDL.LU R5, [R1+0x17f8] ;  /* 0x0017f80001057983 */ /* 0x000f240000300800 */
[----:B----4-:R-:W-:Y:S02]  /*52bb0*/  F2FP.BF16.F32.PACK_AB R5, R11, R5 ;  /* 0x000000050b05723e */ /* 0x010fe400000010ff */
[----:B------:R-:W4:Y:S02]  /*52bc0*/  LDL.LU R11, [R1+0x17f4] ;  /* 0x0017f400010b7983 */ /* 0x000f240000300800 */
        /* <DEDUP_REMOVED lines=25> */
[----:B------:R-:W2:Y:S02]  /*52d60*/  LDL.LU R23, [R1+0x17c0] ;  /* 0x0017c00001177983 */ /* 0x000ea40000300800 */
[----:B--2---:R-:W-:Y:S02]  /*52d70*/  F2FP.BF16.F32.PACK_AB R23, R22, R23 ;  /* 0x000000171617723e */ /* 0x004fe400000010ff */
[----:B------:R-:W3:Y:S02]  /*52d80*/  LDL.LU R22, [R1+0x17bc] ;  /* 0x0017bc0001167983 */ /* 0x000ee40000300800 */
[----:B---3--:R-:W-:Y:S02]  /*52d90*/  F2FP.BF16.F32.PACK_AB R22, R3, R22 ;  /* 0x000000160316723e */ /* 0x008fe400000010ff */
[----:B------:R-:W2:Y:S02]  /*52da0*/  LDL.LU R3, [R1+0x17b8] ;  /* 0x0017b80001037983 */ /* 0x000ea40000300800 */
[----:B--2---:R-:W-:-:S02]  /*52db0*/  F2FP.BF16.F32.PACK_AB R21, R3, R21 ;  /* 0x000000150315723e */ /* 0x004fc400000010ff */
[----:B------:R-:W2:Y:S01]  /*52dc0*/  LDL.LU R3, [R1+0x17b4] ;  /* 0x0017b40001037983 */ /* 0x000ea20000300800 */
[----:B------:R-:W-:Y:S02]  /*52dd0*/  F2FP.BF16.F32.PACK_AB R20, R29, R20 ;  /* 0x000000141d14723e */ /* 0x000fe400000010ff */
[----:B------:R-:W-:Y:S02]  /*52de0*/  F2FP.BF16.F32.PACK_AB R27, R0, R27 ;  /* 0x0000001b001b723e */ /* 0x000fe400000010ff */
[----:B------:R-:W-:Y:S02]  /*52df0*/  F2FP.BF16.F32.PACK_AB R26, R28, R26 ;  /* 0x0000001a1c1a723e */ /* 0x000fe400000010ff */
[----:B------:R-:W-:Y:S02]  /*52e00*/  F2FP.BF16.F32.PACK_AB R25, R2, R25 ;  /* 0x000000190219723e */ /* 0x000fe400000010ff */
[----:B--2---:R-:W-:-:S07]  /*52e10*/  F2FP.BF16.F32.PACK_AB R24, R24, R3 ;  /* 0x000000031818723e */ /* 0x004fce00000010ff */
.L_x_1:
[----:B------:R-:W2:Y:S01]  /*52e20*/  LDL.LU R3, [R1+0x17ac] ;  /* 0x0017ac0001037983 */ /* 0x000ea20000300800 */
[----:B------:R-:W1:Y:S01]  /*52e30*/  S2R R29, SR_TID.X ;  /* 0x00000000001d7919 */ /* 0x000e620000002100 */
[----:B------:R-:W3:Y:S01]  /*52e40*/  S2R R28, SR_CgaCtaId ;  /* 0x00000000001c7919 */ /* 0x000ee20000008800 */
[----:B0-----:R-:W-:Y:S01]  /*52e50*/  MOV R2, 0x400 ;  /* 0x0000040000027802 */ /* 0x001fe20000000f00 */
[----:B------:R-:W-:Y:S01]  /*52e60*/  ULDC.64 UR10, c[0x0][0x228] ;  /* 0x00008a00000a7ab9 */ /* 0x000fe20000000a00 */
[----:B------:R-:W-:Y:S01]  /*52e70*/  ULDC UR4, c[0x0][0x244] ;  /* 0x0000910000047ab9 */ /* 0x000fe20000000800 */
[----:B------:R-:W-:Y:S01]  /*52e80*/  STL [R1+0x17e0], R5 ;  /* 0x0017e00501007387 */ /* 0x000fe20000100800 */
[----:B------:R-:W-:-:S03]  /*52e90*/  ULDC.64 UR6, c[0x0][0x220] ;  /* 0x0000880000067ab9 */ /* 0x000fc60000000a00 */
[----:B------:R-:W-:Y:S04]  /*52ea0*/  STL [R1+0x17dc], R6 ;  /* 0x0017dc0601007387 */ /* 0x000fe80000100800 */
[----:B------:R0:W-:Y:S04]  /*52eb0*/  STL [R1+0x17d8], R7 ;  /* 0x0017d80701007387 */ /* 0x0001e80000100800 */
[----:B0-----:R-:W4:Y:S04]  /*52ec0*/  LDL.LU R7, [R1+0x17a8] ;  /* 0x0017a80001077983 */ /* 0x001f280000300800 */
[----:B------:R-:W5:Y:S01]  /*52ed0*/  LDL.LU R6, [R1+0x310] ;  /* 0x0003100001067983 */ /* 0x000f620000300800 */
[----:B-1----:R-:W-:Y:S01]  /*52ee0*/  IMAD.SHL.U32 R0, R29, 0x80, RZ ;  /* 0x000000801d007824 */ /* 0x002fe200078e00ff */
[----:B---3--:R-:W-:-:S02]  /*52ef0*/  LEA R28, R28, R2, 0x18 ;  /* 0x000000021c1c7211 */ /* 0x008fc400078ec0ff */
[----:B------:R-:W-:-:S05]  /*52f00*/  LOP3.LUT R2, R29, 0x20, RZ, 0xc0, !PT ;  /* 0x000000201d027812 */ /* 0x000fca00078ec0ff */
[----:B------:R-:W-:Y:S01]  /*52f10*/  IMAD R2, R2, 0x10, R28 ;  /* 0x0000001002027824 */ /* 0x000fe200078e021c */
[----:B------:R-:W-:Y:S01]  /*52f20*/  BAR.SYNC.DEFER_BLOCKING 0x0 ;  /* 0x0000000000007b1d */ /* 0x000fe20000010000 */
[----:B--2---:R-:W-:Y:S01]  /*52f30*/  LOP3.LUT R0, R3, 0xc00, R0, 0xf8, !PT ;  /* 0x00000c0003007812 */ /* 0x004fe200078ef800 */
[----:B------:R-:W-:-:S05]  /*52f40*/  IMAD.SHL.U32 R3, R29, 0x200, RZ ;  /* 0x000002001d037824 */ /* 0x000fca00078e00ff */
[----:B------:R-:W-:Y:S01]  /*52f50*/  LOP3.LUT R5, R3, 0xc00, RZ, 0xc0, !PT ;  /* 0x00000c0003057812 */ /* 0x000fe200078ec0ff */
[----:B------:R-:W-:-:S05]  /*52f60*/  IMAD.SHL.U32 R3, R29, 0x4, RZ ;  /* 0x000000041d037824 */ /* 0x000fca00078e00ff */
[----:B------:R-:W-:Y:S02]  /*52f70*/  LOP3.LUT R3, R0, 0x70, R3, 0x78, !PT ;  /* 0x0000007000037812 */ /* 0x000fe400078e7803 */
[----:B----4-:R-:W-:Y:S02]  /*52f80*/  LOP3.LUT R0, R5, 0x1f0, R7, 0xf8, !PT ;  /* 0x000001f005007812 */ /* 0x010fe400078ef807 */
[----:B------:R-:W0:Y:S01]  /*52f90*/  S2R R5, SR_TID.X ;  /* 0x0000000000057919 */ /* 0x000e220000002100 */
[----:B------:R-:W-:Y:S01]  /*52fa0*/  IMAD.IADD R3, R3, 0x1, R2 ;  /* 0x0000000103037824 */ /* 0x000fe200078e0202 */
[----:B------:R-:W-:-:S04]  /*52fb0*/  LOP3.LUT R0, R0, 0x20, R29, 0x78, !PT ;  /* 0x0000002000007812 */ /* 0x000fc800078e781d */
[----:B------:R1:W-:Y:S01]  /*52fc0*/  STS.128 [R3], R24 ;  /* 0x0000001803007388 */ /* 0x0003e20000000c00 */
[----:B------:R-:W-:-:S03]  /*52fd0*/  LOP3.LUT R2, R0, 0x40, RZ, 0x3c, !PT ;  /* 0x0000004000027812 */ /* 0x000fc600078e3cff */
[----:B------:R-:W-:Y:S01]  /*52fe0*/  STS.128 [R3+0x180], R12 ;  /* 0x0001800c03007388 */ /* 0x000fe20000000c00 */
[----:B-1----:R-:W-:-:S03]  /*52ff0*/  IMAD.IADD R27, R28, 0x1, R0 ;  /* 0x000000011c1b7824 */ /* 0x002fc600078e0200 */
[----:B------:R-:W2:Y:S01]  /*53000*/  LDL.LU R26, [R1+0x17b0] ;  /* 0x0017b000011a7983 */ /* 0x000ea20000300800 */
[--C-:B0-----:R-:W-:Y:S02]  /*53010*/  SHF.R.U32.HI R25, RZ, 0x4, R5.reuse ;  /* 0x00000004ff197819 */ /* 0x101fe40000011605 */
[----:B------:R-:W-:-:S03]  /*53020*/  SHF.R.U32.HI R7, RZ, 0x4, R5 ;  /* 0x00000004ff077819 */ /* 0x000fc60000011605 */
[----:B------:R-:W-:Y:S02]  /*53030*/  VIADD R25, R25, 0x7c ;  /* 0x0000007c19197836 */ /* 0x000fe40000000000 */
[----:B------:R-:W-:Y:S02]  /*53040*/  VIADD R7, R7, 0x3c ;  /* 0x0000003c07077836 */ /* 0x000fe40000000000 */
[----:B------:R-:W-:Y:S01]  /*53050*/  IMAD.IADD R5, R28, 0x1, R2 ;  /* 0x000000011c057824 */ /* 0x000fe200078e0202 */
[C---:B-----5:R-:W-:Y:S01]  /*53060*/  LOP3.LUT R2, R6.reuse, R25, RZ, 0xfc, !PT ;  /* 0x0000001906027212 */ /* 0x060fe200078efcff */
[----:B------:R-:W-:Y:S01]  /*53070*/  STL [R1+0x44], R27 ;  /* 0x0000441b01007387 */ /* 0x000fe20000100800 */
[----:B------:R-:W-:Y:S02]  /*53080*/  LOP3.LUT R0, R6, R7, RZ, 0xfc, !PT ;  /* 0x0000000706007212 */ /* 0x000fe400078efcff */
[----:B------:R-:W0:Y:S01]  /*53090*/  LDC R7, c[0x0][0x248] ;  /* 0x00009200ff077b82 */ /* 0x000e220000000800 */
[----:B------:R1:W-:Y:S04]  /*530a0*/  STL [R1+0x9c], R2 ;  /* 0x00009c0201007387 */ /* 0x0003e80000100800 */
[----:B------:R3:W-:Y:S01]  /*530b0*/  STL [R1+0x5c], R0 ;  /* 0x00005c0001007387 */ /* 0x0007e20000100800 */
[----:B-1----:R-:W-:-:S02]  /*530c0*/  SHF.R.U32.HI R2, RZ, 0x4, R29 ;  /* 0x00000004ff027819 */ /* 0x002fc4000001161d */
[----:B---3--:R-:W-:Y:S02]  /*530d0*/  SHF.R.U32.HI R0, RZ, 0x4, R29 ;  /* 0x00000004ff007819 */ /* 0x008fe4000001161d */
[C-C-:B------:R-:W-:Y:S02]  /*530e0*/  LOP3.LUT R13, R6.reuse, 0xfc, R2.reuse, 0xfe, !PT ;  /* 0x000000fc060d7812 */ /* 0x140fe400078efe02 */
[----:B------:R-:W-:Y:S01]  /*530f0*/  LOP3.LUT R12, R6, 0xbc, R2, 0xfe, !PT ;  /* 0x000000bc060c7812 */ /* 0x000fe200078efe02 */
[----:B------:R-:W-:Y:S01]  /*53100*/  STL [R1+0x20], R5 ;  /* 0x0000200501007387 */ /* 0x000fe20000100800 */
[----:B------:R-:W-:-:S03]  /*53110*/  SGXT.U32 R0, R0, 0x2 ;  /* 0x000000020000781a */ /* 0x000fc60000000000 */
[----:B------:R-:W-:Y:S04]  /*53120*/  STL [R1+0xa8], R13 ;  /* 0x0000a80d01007387 */ /* 0x000fe80000100800 */
[----:B------:R1:W-:Y:S01]  /*53130*/  STL [R1+0xa4], R12 ;  /* 0x0000a40c01007387 */ /* 0x0003e20000100800 */
[C-C-:B------:R-:W-:Y:S02]  /*53140*/  LOP3.LUT R14, R6.reuse, 0xc, R0.reuse, 0xfe, !PT ;  /* 0x0000000c060e7812 */ /* 0x140fe400078efe00 */
[C-C-:B-1----:R-:W-:Y:S02]  /*53150*/  LOP3.LUT R12, R6.reuse, 0x8, R0.reuse, 0xfe, !PT ;  /* 0x00000008060c7812 */ /* 0x142fe400078efe00 */
[----:B------:R-:W-:-:S03]  /*53160*/  LOP3.LUT R13, R6, 0x10, R0, 0xfe, !PT ;  /* 0x00000010060d7812 */ /* 0x000fc600078efe00 */
[----:B------:R1:W-:Y:S04]  /*53170*/  STL [R1+0x24], R12 ;  /* 0x0000240c01007387 */ /* 0x0003e80000100800 */
[----:B------:R3:W-:Y:S01]  /*53180*/  STL [R1+0x28], R14 ;  /* 0x0000280e01007387 */ /* 0x0007e20000100800 */
[----:B-1----:R-:W-:-:S03]  /*53190*/  LOP3.LUT R12, R6, 0x14, R0, 0xfe, !PT ;  /* 0x00000014060c7812 */ /* 0x002fc600078efe00 */
[----:B------:R1:W-:Y:S01]  /*531a0*/  STL [R1+0x2c], R13 ;  /* 0x00002c0d01007387 */ /* 0x0003e20000100800 */
[----:B---3--:R-:W-:-:S03]  /*531b0*/  LOP3.LUT R14, R6, 0x18, R0, 0xfe, !PT ;  /* 0x00000018060e7812 */ /* 0x008fc600078efe00 */
[----:B------:R3:W-:Y:S01]  /*531c0*/  STL [R1+0x30], R12 ;  /* 0x0000300c01007387 */ /* 0x0007e20000100800 */
[----:B-1----:R-:W-:-:S03]  /*531d0*/  LOP3.LUT R13, R6, 0x1c, R0, 0xfe, !PT ;  /* 0x0000001c060d7812 */ /* 0x002fc600078efe00 */
[----:B------:R1:W-:Y:S01]  /*531e0*/  STL [R1+0x34], R14 ;  /* 0x0000340e01007387 */ /* 0x0003e20000100800 */
[----:B---3--:R-:W-:-:S03]  /*531f0*/  LOP3.LUT R12, R6, 0x20, R0, 0xfe, !PT ;  /* 0x00000020060c7812 */ /* 0x008fc600078efe00 */
[----:B------:R3:W-:Y:S04]  /*53200*/  STL [R1+0x38], R13 ;  /* 0x0000380d01007387 */ /* 0x0007e80000100800 */
[----:B------:R4:W-:Y:S01]  /*53210*/  STL [R1+0x3c], R12 ;  /* 0x00003c0c01007387 */ /* 0x0009e20000100800 */
[C-C-:B-1----:R-:W-:Y:S02]  /*53220*/  LOP3.LUT R14, R6.reuse, 0x24, R0.reuse, 0xfe, !PT ;  /* 0x00000024060e7812 */ /* 0x142fe400078efe00 */
[----:B---3--:R-:W-:-:S03]  /*53230*/  LOP3.LUT R13, R6, 0x28, R0, 0xfe, !PT ;  /* 0x00000028060d7812 */ /* 0x008fc600078efe00 */
[----:B------:R1:W-:Y:S01]  /*53240*/  STL [R1+0x40], R14 ;  /* 0x0000400e01007387 */ /* 0x0003e20000100800 */
[----:B----4-:R-:W-:-:S03]  /*53250*/  LOP3.LUT R12, R6, 0x2c, R0, 0xfe, !PT ;  /* 0x0000002c060c7812 */ /* 0x010fc600078efe00 */
        /* <DEDUP_REMOVED lines=37> */
[----:B------:R-:W-:Y:S01]  /*534b0*/  STS.128 [R3+0x100], R20 ;  /* 0x0001001403007388 */ /* 0x000fe20000000c00 */
[----:B-1----:R-:W-:-:S03]  /*534c0*/  LOP3.LUT R14, R6, 0x88, R0, 0xfe, !PT ;  /* 0x00000088060e7812 */ /* 0x002fc600078efe00 */
[----:B------:R-:W-:Y:S01]  /*534d0*/  STS.128 [R3+0x80], R16 ;  /* 0x0000801003007388 */ /* 0x000fe20000000c00 */
[----:B---3--:R-:W-:-:S03]  /*534e0*/  LOP3.LUT R13, R6, 0x8c, R0, 0xfe, !PT ;  /* 0x0000008c060d7812 */ /* 0x008fc600078efe00 */
        /* <DEDUP_REMOVED lines=19> */
[----:B------:R-:W-:Y:S01]  /*53620*/  STL [R1+0xd8], R14 ;  /* 0x0000d80e01007387 */ /* 0x000fe20000100800 */
[----:B----4-:R-:W-:-:S03]  /*53630*/  LOP3.LUT R12, R6, 0xb4, R0, 0xfe, !PT ;  /* 0x000000b4060c7812 */ /* 0x010fc600078efe00 */
[----:B------:R-:W-:Y:S04]  /*53640*/  STL [R1+0xdc], R13 ;  /* 0x0000dc0d01007387 */ /* 0x000fe80000100800 */
[----:B------:R-:W-:Y:S01]  /*53650*/  STL [R1+0xe0], R12 ;  /* 0x0000e00c01007387 */ /* 0x000fe20000100800 */
[----:B------:R-:W-:Y:S06]  /*53660*/  BAR.SYNC.DEFER_BLOCKING 0x0 ;  /* 0x0000000000007b1d */ /* 0x000fec0000010000 */
[----:B------:R-:W1:Y:S01]  /*53670*/  LDS.128 R12, [R27] ;  /* 0x000000001b0c7984 */ /* 0x000e620000000c00 */
[----:B------:R-:W-:-:S05]  /*53680*/  LOP3.LUT R16, R6, 0xb8, R0, 0xfe, !PT ;  /* 0x000000b806107812 */ /* 0x000fca00078efe00 */
[----:B------:R3:W-:Y:S02]  /*53690*/  STL [R1+0xe4], R16 ;  /* 0x0000e41001007387 */ /* 0x0007e40000100800 */
[C-C-:B---3--:R-:W-:Y:S02]  /*536a0*/  LOP3.LUT R16, R6.reuse, 0xc4, R0.reuse, 0xfe, !PT ;  /* 0x000000c406107812 */ /* 0x148fe400078efe00 */
[----:B-1----:R1:W-:Y:S02]  /*536b0*/  STL [R1+0x17b4], R15 ;  /* 0x0017b40f01007387 */ /* 0x0023e40000100800 */
[----:B-1----:R-:W-:-:S05]  /*536c0*/  LOP3.LUT R15, R6, 0xc0, R0, 0xfe, !PT ;  /* 0x000000c0060f7812 */ /* 0x002fca00078efe00 */
[----:B------:R1:W-:Y:S04]  /*536d0*/  STL [R1+0xe8], R15 ;  /* 0x0000e80f01007387 */ /* 0x0003e80000100800 */
[----:B------:R-:W-:Y:S04]  /*536e0*/  STL [R1+0xec], R16 ;  /* 0x0000ec1001007387 */ /* 0x000fe80000100800 */
[----:B------:R-:W3:Y:S01]  /*536f0*/  LDS.128 R16, [R5] ;  /* 0x0000000005107984 */ /* 0x000ee20000000c00 */
[C-C-:B------:R-:W-:Y:S02]  /*53700*/  LOP3.LUT R20, R6.reuse, 0xc8, R0.reuse, 0xfe, !PT ;  /* 0x000000c806147812 */ /* 0x140fe400078efe00 */
[----:B-1----:R-:W-:-:S03]  /*53710*/  LOP3.LUT R15, R6, 0xcc, R0, 0xfe, !PT ;  /* 0x000000cc060f7812 */ /* 0x002fc600078efe00 */
[----:B------:R-:W-:Y:S04]  /*53720*/  STL [R1+0xf0], R20 ;  /* 0x0000f01401007387 */ /* 0x000fe80000100800 */
[----:B---3--:R-:W-:Y:S04]  /*53730*/  STL.64 [R1+0x17c0], R18 ;  /* 0x0017c01201007387 */ /* 0x008fe80000100a00 */
[----:B------:R1:W-:Y:S04]  /*53740*/  STL [R1+0xf4], R15 ;  /* 0x0000f40f01007387 */ /* 0x0003e80000100800 */
[----:B------:R3:W-:Y:S01]  /*53750*/  STL.64 [R1+0x17b8], R16 ;  /* 0x0017b81001007387 */ /* 0x0007e20000100a00 */
[----:B-1----:R-:W-:-:S02]  /*53760*/  LOP3.LUT R15, R6, 0xd0, R0, 0xfe, !PT ;  /* 0x000000d0060f7812 */ /* 0x002fc400078efe00 */
[----:B---3--:R-:W-:-:S03]  /*53770*/  LOP3.LUT R16, R6, 0xd4, R0, 0xfe, !PT ;  /* 0x000000d406107812 */ /* 0x008fc600078efe00 */
[----:B------:R1:W-:Y:S01]  /*53780*/  STL [R1+0xf8], R15 ;  /* 0x0000f80f01007387 */ /* 0x0003e20000100800 */
[----:B------:R-:W-:-:S03]  /*53790*/  LOP3.LUT R17, R6, 0xd8, R0, 0xfe, !PT ;  /* 0x000000d806117812 */ /* 0x000fc600078efe00 */
[----:B------:R3:W-:Y:S01]  /*537a0*/  STL [R1+0xfc], R16 ;  /* 0x0000fc1001007387 */ /* 0x0007e20000100800 */
[----:B-1----:R-:W-:-:S03]  /*537b0*/  LOP3.LUT R15, R6, 0xdc, R0, 0xfe, !PT ;  /* 0x000000dc060f7812 */ /* 0x002fc600078efe00 */
[----:B---3--:R-:W3:Y:S04]  /*537c0*/  LDL.LU R16, [R1+0x10] ;  /* 0x0000100001107983 */ /* 0x008ee80000300800 */
[----:B------:R1:W-:Y:S04]  /*537d0*/  STL [R1+0x100], R17 ;  /* 0x0001001101007387 */ /* 0x0003e80000100800 */
[----:B------:R4:W-:Y:S04]  /*537e0*/  STL [R1+0x104], R15 ;  /* 0x0001040f01007387 */ /* 0x0009e80000100800 */
[----:B-1----:R-:W3:Y:S04]  /*537f0*/  LDL.LU R17, [R1+0x14] ;  /* 0x0000140001117983 */ /* 0x002ee80000300800 */
[----:B------:R-:W5:Y:S04]  /*53800*/  LDL.LU R18, [R1+0x18] ;  /* 0x0000180001127983 */ /* 0x000f680000300800 */
[----:B------:R-:W5:Y:S01]  /*53810*/  LDL.LU R19, [R1+0x1c] ;  /* 0x00001c0001137983 */ /* 0x000f620000300800 */
[----:B----4-:R-:W-:-:S02]  /*53820*/  LOP3.LUT R15, R6, 0xe0, R0, 0xfe, !PT ;  /* 0x000000e0060f7812 */ /* 0x010fc400078efe00 */
[C-C-:B------:R-:W-:Y:S02]  /*53830*/  LOP3.LUT R21, R6.reuse, 0xe4, R0.reuse, 0xfe, !PT ;  /* 0x000000e406157812 */ /* 0x140fe400078efe00 */
[C-C-:B------:R-:W-:Y:S02]  /*53840*/  LOP3.LUT R20, R6.reuse, 0xe8, R0.reuse, 0xfe, !PT ;  /* 0x000000e806147812 */ /* 0x140fe400078efe00 */
[C-C-:B------:R-:W-:Y:S02]  /*53850*/  LOP3.LUT R23, R6.reuse, 0xf0, R0.reuse, 0xfe, !PT ;  /* 0x000000f006177812 */ /* 0x140fe400078efe00 */
[C---:B------:R-:W-:Y:S02]  /*53860*/  LOP3.LUT R28, R6.reuse, R0, RZ, 0xfc, !PT ;  /* 0x00000000061c7212 */ /* 0x040fe400078efcff */
[----:B------:R-:W-:Y:S02]  /*53870*/  LOP3.LUT R2, R6, 0x4, R0, 0xfe, !PT ;  /* 0x0000000406027812 */ /* 0x000fe400078efe00 */
[----:B--2---:R-:W-:-:S04]  /*53880*/  ISETP.GE.AND P0, PT, R26, UR10, PT ;  /* 0x0000000a1a007c0c */ /* 0x004fc8000bf06270 */
[C---:B------:R-:W-:Y:S01]  /*53890*/  ISETP.LT.AND P3, PT, R28.reuse, UR11, !P0 ;  /* 0x0000000b1c007c0c */ /* 0x040fe2000c761270 */
[----:B0-----:R-:W-:Y:S01]  /*538a0*/  IMAD R28, R28, R7, RZ ;  /* 0x000000071c1c7224 */ /* 0x001fe200078e02ff */
[----:B-----5:R-:W-:Y:S04]  /*538b0*/  STL.64 [R1+0x17d0], R18 ;  /* 0x0017d01201007387 */ /* 0x020fe80000100a00 */
[----:B---3--:R0:W-:Y:S04]  /*538c0*/  STL.64 [R1+0x17c8], R16 ;  /* 0x0017c81001007387 */ /* 0x0081e80000100a00 */
[----:B0-----:R-:W2:Y:S04]  /*538d0*/  LDL.LU R16, [R1] ;  /* 0x0000000001107983 */ /* 0x001ea80000300800 */
[----:B------:R-:W2:Y:S04]  /*538e0*/  LDL.LU R17, [R1+0x4] ;  /* 0x0000040001117983 */ /* 0x000ea80000300800 */
[----:B------:R-:W2:Y:S04]  /*538f0*/  LDL.LU R18, [R1+0x8] ;  /* 0x0000080001127983 */ /* 0x000ea80000300800 */
[----:B------:R-:W2:Y:S04]  /*53900*/  LDL.LU R19, [R1+0xc] ;  /* 0x00000c0001137983 */ /* 0x000ea80000300800 */
[----:B------:R0:W-:Y:S04]  /*53910*/  STL [R1+0x108], R15 ;  /* 0x0001080f01007387 */ /* 0x0001e80000100800 */
[----:B------:R-:W-:Y:S01]  /*53920*/  STL [R1+0x10c], R21 ;  /* 0x00010c1501007387 */ /* 0x000fe20000100800 */
[----:B0-----:R-:W-:-:S03]  /*53930*/  LOP3.LUT R15, R6, 0xec, R0, 0xfe, !PT ;  /* 0x000000ec060f7812 */ /* 0x001fc600078efe00 */
[----:B------:R-:W-:Y:S04]  /*53940*/  STL [R1+0x110], R20 ;  /* 0x0001101401007387 */ /* 0x000fe80000100800 */
[----:B------:R0:W-:Y:S04]  /*53950*/  STL [R1+0x114], R15 ;  /* 0x0001140f01007387 */ /* 0x0001e80000100800 */
[----:B------:R-:W-:Y:S04]  /*53960*/  STL [R1+0x118], R23 ;  /* 0x0001181701007387 */ /* 0x000fe80000100800 */
[----:B------:R1:W-:Y:S01]  /*53970*/  LDS.128 R20, [R5+0x200] ;  /* 0x0002000005147984 */ /* 0x0003e20000000c00 */
[----:B0-----:R-:W-:-:S02]  /*53980*/  LOP3.LUT R15, R6, 0xf4, R0, 0xfe, !PT ;  /* 0x000000f4060f7812 */ /* 0x001fc400078efe00 */
[----:B-1----:R-:W-:-:S03]  /*53990*/  LOP3.LUT R5, R6, 0xf8, R0, 0xfe, !PT ;  /* 0x000000f806057812 */ /* 0x002fc600078efe00 */
[----:B------:R0:W-:Y:S04]  /*539a0*/  STL [R1+0x11c], R15 ;  /* 0x00011c0f01007387 */ /* 0x0001e80000100800 */
[----:B0-----:R-:W3:Y:S04]  /*539b0*/  LDL.LU R15, [R1+0x2c] ;  /* 0x00002c00010f7983 */ /* 0x001ee80000300800 */
[----:B------:R0:W-:Y:S02]  /*539c0*/  STL [R1+0x120], R5 ;  /* 0x0001200501007387 */ /* 0x0001e40000100800 */
[----:B0-----:R-:W-:-:S02]  /*539d0*/  LOP3.LUT R5, R6, 0x80, R0, 0xfe, !PT ;  /* 0x0000008006057812 */ /* 0x001fc400078efe00 */
[----:B------:R-:W-:-:S03]  /*539e0*/  LOP3.LUT R0, R6, 0x78, R0, 0xfe, !PT ;  /* 0x0000007806007812 */ /* 0x000fc600078efe00 */
[----:B------:R0:W-:Y:S04]  /*539f0*/  STL [R1+0xa0], R5 ;  /* 0x0000a00501007387 */ /* 0x0001e80000100800 */
[----:B0-----:R-:W4:Y:S04]  /*53a00*/  LDL.LU R5, [R1+0x17e0] ;  /* 0x0017e00001057983 */ /* 0x001f280000300800 */
[----:B------:R-:W4:Y:S04]  /*53a10*/  LDL.LU R6, [R1+0x17dc] ;  /* 0x0017dc0001067983 */ /* 0x000f280000300800 */
[----:B------:R-:W-:Y:S04]  /*53a20*/  STL [R1+0x98], R0 ;  /* 0x0000980001007387 */ /* 0x000fe80000100800 */
[----:B------:R-:W4:Y:S01]  /*53a30*/  LDL.LU R7, [R1+0x17d8] ;  /* 0x0017d80001077983 */ /* 0x000f220000300800 */
[----:B------:R-:W-:-:S03]  /*53a40*/  IMAD R29, R26, UR4, RZ ;  /* 0x000000041a1d7c24 */ /* 0x000fc6000f8e02ff */
[----:B------:R-:W0:Y:S01]  /*53a50*/  LDS.128 R24, [R27+0x200] ;  /* 0x000200001b187984 */ /* 0x000e220000000c00 */
[----:B------:R-:W-:Y:S06]  /*53a60*/  BAR.SYNC.DEFER_BLOCKING 0x0 ;  /* 0x0000000000007b1d */ /* 0x000fec0000010000 */
[----:B------:R1:W-:Y:S04]  /*53a70*/  STS.128 [R3], R8 ;  /* 0x0000000803007388 */ /* 0x0003e80000000c00 */
[----:B-1----:R-:W5:Y:S01]  /*53a80*/  LDL.LU R11, [R1+0x30] ;  /* 0x00003000010b7983 */ /* 0x002f620000300800 */
[----:B------:R-:W1:Y:S03]  /*53a90*/  LDC R10, c[0x0][0x248] ;  /* 0x00009200ff0a7b82 */ /* 0x000e660000000800 */
[----:B--2---:R-:W-:Y:S04]  /*53aa0*/  STS.128 [R3+0x80], R16 ;  /* 0x0000801003007388 */ /* 0x004fe80000000c00 */
[----:B----4-:R2:W-:Y:S04]  /*53ab0*/  STS.128 [R3+0x100], R4 ;  /* 0x0001000403007388 */ /* 0x0105e80000000c00 */
[----:B--2---:R-:W2:Y:S04]  /*53ac0*/  LDL.LU R6, [R1+0x24] ;  /* 0x0000240001067983 */ /* 0x004ea80000300800 */
[----:B------:R-:W4:Y:S04]  /*53ad0*/  LDL.LU R7, [R1+0x28] ;  /* 0x0000280001077983 */ /* 0x000f280000300800 */
[----:B------:R-:W3:Y:S04]  /*53ae0*/  LDL.LU.64 R18, [R1+0x17d0] ;  /* 0x0017d00001127983 */ /* 0x000ee80000300a00 */
[----:B------:R-:W3:Y:S01]  /*53af0*/  LDL.LU.64 R16, [R1+0x17c8] ;  /* 0x0017c80001107983 */ /* 0x000ee20000300a00 */
[----:B------:R-:W-:Y:S01]  /*53b00*/  LEA R0, P2, R29, UR6, 0x1 ;  /* 0x000000061d007c11 */ /* 0x000fe2000f8408ff */
[C---:B-1----:R-:W-:Y:S01]  /*53b10*/  IMAD R10, R2.reuse, R10, RZ ;  /* 0x0000000a020a7224 */ /* 0x042fe200078e02ff */
[----:B------:R-:W-:-:S02]  /*53b20*/  ISETP.LT.AND P1, PT, R2, UR11, !P0 ;  /* 0x0000000b02007c0c */ /* 0x000fc4000c721270 */
[----:B------:R-:W-:Y:S02]  /*53b30*/  LEA.HI.X.SX32 R2, R29, UR7, 0x1, P2 ;  /* 0x000000071d027c11 */ /* 0x000fe400090f0eff */
[----:B------:R-:W5:Y:S01]  /*53b40*/  LDL.LU R29, [R1+0x34] ;  /* 0x00003400011d7983 */ /* 0x000f620000300800 */
[----:B------:R-:W-:-:S04]  /*53b50*/  LEA R8, P2, R28, R0, 0x1 ;  /* 0x000000001c087211 */ /* 0x000fc800078408ff */
[----:B------:R-:W-:Y:S02]  /*53b60*/  LEA.HI.X.SX32 R9, R28, R2, 0x1, P2 ;  /* 0x000000021c097211 */ /* 0x000fe400010f0eff */
[----:B------:R-:W2:Y:S01]  /*53b70*/  LDC R28, c[0x0][0x248] ;  /* 0x00009200ff1c7b82 */ /* 0x000ea20000000800 */
[----:B---3--:R1:W-:Y:S07]  /*53b80*/  STS.128 [R3+0x180], R16 ;  /* 0x0001801003007388 */ /* 0x0083ee0000000c00 */
[----:B------:R-:W-:Y:S06]  /*53b90*/  BAR.SYNC.DEFER_BLOCKING 0x0 ;  /* 0x0000000000007b1d */ /* 0x000fec0000010000 */
[----:B-1----:R-:W3:Y:S04]  /*53ba0*/  LDL.LU.64 R18, [R1+0x17c0] ;  /* 0x0017c00001127983 */ /* 0x002ee80000300a00 */
[----:B------:R-:W3:Y:S01]  /*53bb0*/  LDL.LU.64 R16, [R1+0x17b8] ;  /* 0x0017b80001107983 */ /* 0x000ee20000300a00 */
[----:B------:R-:W-:Y:S01]  /*53bc0*/  LEA R4, P4, R10, R0, 0x1 ;  /* 0x000000000a047211 */ /* 0x000fe200078808ff */
[C---:B--2---:R-:W-:Y:S01]  /*53bd0*/  IMAD R3, R6.reuse, R28, RZ ;  /* 0x0000001c06037224 */ /* 0x044fe200078e02ff */
[----:B------:R-:W-:-:S02]  /*53be0*/  ISETP.LT.AND P2, PT, R6, UR11, !P0 ;  /* 0x0000000b06007c0c */ /* 0x000fc4000c741270 */
[----:B------:R-:W-:Y:S01]  /*53bf0*/  LEA.HI.X.SX32 R5, R10, R2, 0x1, P4 ;  /* 0x000000020a057211 */ /* 0x000fe200020f0eff */
[----:B------:R1:W-:Y:S01]  /*53c00*/  @P3 STG.E.U16 desc[UR8][R8.64], R12 ;  /* 0x0000000c08003986 */ /* 0x0003e2000c101508 */
[----:B----4-:R-:W-:Y:S02]  /*53c10*/  ISETP.LT.AND P3, PT, R7, UR11, !P0 ;  /* 0x0000000b07007c0c */ /* 0x010fe4000c761270 */
[----:B------:R-:W-:Y:S01]  /*53c20*/  LEA R6, P4, R3, R0, 0x1 ;  /* 0x0000000003067211 */ /* 0x000fe200078808ff */
[----:B------:R-:W2:Y:S01]  /*53c30*/  LDL.LU R10, [R1+0x40] ;  /* 0x00004000010a7983 */ /* 0x000ea20000300800 */
[----:B-1----:R-:W-:Y:S02]  /*53c40*/  IMAD R8, R7, R28, RZ ;  /* 0x0000001c07087224 */ /* 0x002fe400078e02ff */
[----:B------:R-:W-:Y:S01]  /*53c50*/  LEA.HI.X.SX32 R7, R3, R2, 0x1, P4 ;  /* 0x0000000203077211 */ /* 0x000fe200020f0eff */
[----:B------:R-:W4:Y:S01]  /*53c60*/  LDL.LU R9, [R1+0x3c] ;  /* 0x00003c0001097983 */ /* 0x000f220000300800 */
[----:B------:R-:W-:Y:S01]  /*53c70*/  IMAD R3, R15, R28, RZ ;  /* 0x0000001c0f037224 */ /* 0x000fe200078e02ff */
[----:B-----5:R-:W-:-:S02]  /*53c80*/  ISETP.LT.AND P4, PT, R11, UR11, !P0 ;  /* 0x0000000b0b007c0c */ /* 0x020fc4000c781270 */
[----:B------:R-:W-:Y:S01]  /*53c90*/  PRMT R12, R12, 0x7632, R12 ;  /* 0x000076320c0c7816 */ /* 0x000fe2000000000c */
[----:B---3--:R1:W-:Y:S04]  /*53ca0*/  @P1 STG.E.U16 desc[UR8][R4.64], R16 ;  /* 0x0000001004001986 */ /* 0x0083e8000c101508 */
[----:B0-----:R0:W-:Y:S01]  /*53cb0*/  @P2 STG.E.U16 desc[UR8][R6.64], R24 ;  /* 0x0000001806002986 */ /* 0x0011e2000c101508 */
[----:B-1----:R-:W-:-:S04]  /*53cc0*/  LEA R4, P5, R8, R0, 0x1 ;  /* 0x0000000008047211 */ /* 0x002fc800078a08ff */
[----:B------:R-:W-:Y:S01]  /*53cd0*/  LEA.HI.X.SX32 R5, R8, R2, 0x1, P5 ;  /* 0x0000000208057211 */ /* 0x000fe200028f0eff */
[----:B------:R-:W-:Y:S01]  /*53ce0*/  IMAD R8, R11, R28, RZ ;  /* 0x0000001c0b087224 */ /* 0x000fe200078e02ff */
[----:B------:R-:W-:Y:S02]  /*53cf0*/  ISETP.LT.AND P1, PT, R15, UR11, !P0 ;  /* 0x0000000b0f007c0c */ /* 0x000fe4000c721270 */
[----:B------:R-:W3:Y:S04]  /*53d00*/  LDL.LU R15, [R1+0x17b4] ;  /* 0x0017b400010f7983 */ /* 0x000ee80000300800 */
[----:B------:R1:W-:Y:S01]  /*53d10*/  @P3 STG.E.U16 desc[UR8][R4.64], R20 ;  /* 0x0000001404003986 */ /* 0x0003e2000c101508 */
[----:B0-----:R-:W-:-:S03]  /*53d20*/  LEA R6, P2, R3, R0, 0x1 ;  /* 0x0000000003067211 */ /* 0x001fc600078408ff */
[----:B------:R-:W5:Y:S01]  /*53d30*/  LDL.LU R11, [R1+0x48] ;  /* 0x00004800010b7983 */ /* 0x000f620000300800 */
[----:B-1----:R-:W-:-:S04]  /*53d40*/  LEA R4, P3, R8, R0, 0x1 ;  /* 0x0000000008047211 */ /* 0x002fc800078608ff */
[-C--:B------:R-:W-:Y:S02]  /*53d50*/  LEA.HI.X.SX32 R5, R8, R2.reuse, 0x1, P3 ;  /* 0x0000000208057211 */ /* 0x080fe400018f0eff */
[----:B------:R-:W3:Y:S01]  /*53d60*/  LDL.LU R8, [R1+0x38] ;  /* 0x0000380001087983 */ /* 0x000ee20000300800 */
[----:B------:R-:W-:Y:S01]  /*53d70*/  LEA.HI.X.SX32 R7, R3, R2, 0x1, P2 ;  /* 0x0000000203077211 */ /* 0x000fe200010f0eff */
[C---:B------:R-:W-:Y:S01]  /*53d80*/  IMAD R3, R29.reuse, R28, RZ ;  /* 0x0000001c1d037224 */ /* 0x040fe200078e02ff */
[----:B------:R-:W-:Y:S02]  /*53d90*/  PRMT R16, R16, 0x7632, R16 ;  /* 0x0000763210107816 */ /* 0x000fe40000000010 */
[----:B------:R-:W-:Y:S01]  /*53da0*/  ISETP.LT.AND P5, PT, R29, UR11, !P0 ;  /* 0x0000000b1d007c0c */ /* 0x000fe2000c7a1270 */
[----:B------:R-:W-:Y:S04]  /*53db0*/  @P1 STG.E.U16 desc[UR8][R6.64], R12 ;  /* 0x0000000c06001986 */ /* 0x000fe8000c101508 */
[----:B------:R0:W-:Y:S01]  /*53dc0*/  @P4 STG.E.U16 desc[UR8][R4.64], R16 ;  /* 0x0000001004004986 */ /* 0x0001e2000c101508 */
[----:B------:R-:W-:-:S03]  /*53dd0*/  PRMT R24, R24, 0x7632, R24 ;  /* 0x0000763218187816 */ /* 0x000fc60000000018 */
[----:B------:R-:W5:Y:S01]  /*53de0*/  LDL.LU R29, [R1+0x54] ;  /* 0x00005400011d7983 */ /* 0x000f620000300800 */
[----:B0-----:R-:W-:-:S03]  /*53df0*/  LEA R4, P2, R3, R0, 0x1 ;  /* 0x0000000003047211 */ /* 0x001fc600078408ff */
[----:B------:R-:W5:Y:S01]  /*53e00*/  LDL.LU R16, [R1+0x50] ;  /* 0x0000500001107983 */ /* 0x000f620000300800 */
[----:B------:R-:W-:-:S03]  /*53e10*/  LEA.HI.X.SX32 R5, R3, R2, 0x1, P2 ;  /* 0x0000000203057211 */ /* 0x000fc600010f0eff */
[----:B------:R-:W5:Y:S04]  /*53e20*/  LDL.LU R12, [R1+0x58] ;  /* 0x00005800010c7983 */ /* 0x000f680000300800 */
[----:B------:R0:W-:Y:S04]  /*53e30*/  @P5 STG.E.U16 desc[UR8][R4.64], R24 ;  /* 0x0000001804005986 */ /* 0x0001e8000c101508 */
[----:B0-----:R-:W5:Y:S01]  /*53e40*/  LDL.LU R24, [R1+0x4c] ;  /* 0x00004c0001187983 */ /* 0x001f620000300800 */
[C---:B----4-:R-:W-:Y:S01]  /*53e50*/  ISETP.LT.AND P1, PT, R9.reuse, UR11, !P0 ;  /* 0x0000000b09007c0c */ /* 0x050fe2000c721270 */
[-C--:B------:R-:W-:Y:S01]  /*53e60*/  IMAD R7, R9, R28.reuse, RZ ;  /* 0x0000001c09077224 */ /* 0x080fe200078e02ff */
[C---:B--2---:R-:W-:Y:S01]  /*53e70*/  ISETP.LT.AND P2, PT, R10.reuse, UR11, !P0 ;  /* 0x0000000b0a007c0c */ /* 0x044fe2000c741270 */
[----:B------:R-:W-:Y:S01]  /*53e80*/  IMAD R10, R10, R28, RZ ;  /* 0x0000001c0a0a7224 */ /* 0x000fe200078e02ff */
[----:B------:R-:W-:-:S02]  /*53e90*/  PRMT R20, R20, 0x7632, R20 ;  /* 0x0000763214147816 */ /* 0x000fc40000000014 */
[CC--:B------:R-:W-:Y:S02]  /*53ea0*/  LEA R6, P5, R7.reuse, R0.reuse, 0x1 ;  /* 0x0000000007067211 */ /* 0x0c0fe400078a08ff */
[C---:B------:R-:W-:Y:S02]  /*53eb0*/  LEA R4, P6, R10.reuse, R0, 0x1 ;  /* 0x000000000a047211 */ /* 0x040fe400078c08ff */
[-C--:B------:R-:W-:Y:S02]  /*53ec0*/  LEA.HI.X.SX32 R7, R7, R2.reuse, 0x1, P5 ;  /* 0x0000000207077211 */ /* 0x080fe400028f0eff */
[----:B------:R-:W-:Y:S01]  /*53ed0*/  LEA.HI.X.SX32 R5, R10, R2, 0x1, P6 ;  /* 0x000000020a057211 */ /* 0x000fe200030f0eff */
[C---:B---3--:R-:W-:Y:S01]  /*53ee0*/  IMAD R3, R8.reuse, R28, RZ ;  /* 0x0000001c08037224 */ /* 0x048fe200078e02ff */
[----:B------:R-:W-:-:S04]  /*53ef0*/  ISETP.LT.AND P3, PT, R8, UR11, !P0 ;  /* 0x0000000b08007c0c */ /* 0x000fc8000c761270 */
[----:B------:R-:W-:-:S04]  /*53f00*/  LEA R8, P4, R3, R0, 0x1 ;  /* 0x0000000003087211 */ /* 0x000fc800078808ff */
[----:B------:R-:W-:Y:S01]  /*53f10*/  LEA.HI.X.SX32 R9, R3, R2, 0x1, P4 ;  /* 0x0000000203097211 */ /* 0x000fe200020f0eff */
[C---:B-----5:R-:W-:Y:S01]  /*53f20*/  IMAD R3, R11.reuse, R28, RZ ;  /* 0x0000001c0b037224 */ /* 0x060fe200078e02ff */
[----:B------:R-:W-:Y:S02]  /*53f30*/  ISETP.LT.AND P4, PT, R11, UR11, !P0 ;  /* 0x0000000b0b007c0c */ /* 0x000fe4000c781270 */
[----:B------:R-:W2:Y:S04]  /*53f40*/  LDL.LU R11, [R1+0x5c] ;  /* 0x00005c00010b7983 */ /* 0x000ea80000300800 */
[----:B------:R0:W-:Y:S04]  /*53f50*/  @P3 STG.E.U16 desc[UR8][R8.64], R20 ;  /* 0x0000001408003986 */ /* 0x0001e8000c101508 */
[----:B------:R-:W-:Y:S04]  /*53f60*/  @P1 STG.E.U16 desc[UR8][R6.64], R13 ;  /* 0x0000000d06001986 */ /* 0x000fe8000c101508 */
[----:B------:R-:W3:Y:S01]  /*53f70*/  LDL.LU R10, [R1+0x64] ;  /* 0x00006400010a7983 */ /* 0x000ee20000300800 */
[----:B0-----:R-:W-:-:S04]  /*53f80*/  LEA R8, P3, R3, R0, 0x1 ;  /* 0x0000000003087211 */ /* 0x001fc800078608ff */
[----:B------:R-:W-:Y:S01]  /*53f90*/  LEA.HI.X.SX32 R9, R3, R2, 0x1, P3 ;  /* 0x0000000203097211 */ /* 0x000fe200018f0eff */
[----:B------:R-:W-:Y:S04]  /*53fa0*/  @P2 STG.E.U16 desc[UR8][R4.64], R17 ;  /* 0x0000001104002986 */ /* 0x000fe8000c101508 */
[----:B------:R0:W-:Y:S01]  /*53fb0*/  @P4 STG.E.U16 desc[UR8][R8.64], R25 ;  /* 0x0000001908004986 */ /* 0x0001e2000c101508 */
[C---:B------:R-:W-:Y:S01]  /*53fc0*/  ISETP.LT.AND P3, PT, R24.reuse, UR11, !P0 ;  /* 0x0000000b18007c0c */ /* 0x040fe2000c761270 */
[----:B------:R-:W-:Y:S02]  /*53fd0*/  IMAD R3, R24, R28, RZ ;  /* 0x0000001c18037224 */ /* 0x000fe400078e02ff */
[----:B------:R-:W4:Y:S04]  /*53fe0*/  LDL.LU R24, [R1+0x68] ;  /* 0x0000680001187983 */ /* 0x000f280000300800 */
[----:B0-----:R-:W5:Y:S01]  /*53ff0*/  LDL.LU R9, [R1+0x60] ;  /* 0x0000600001097983 */ /* 0x001f620000300800 */
[----:B------:R-:W-:-:S02]  /*54000*/  LEA R4, P4, R3, R0, 0x1 ;  /* 0x0000000003047211 */ /* 0x000fc400078808ff */
[----:B------:R-:W-:Y:S02]  /*54010*/  ISETP.LT.AND P1, PT, R29, UR11, !P0 ;  /* 0x0000000b1d007c0c */ /* 0x000fe4000c721270 */
[----:B------:R-:W-:Y:S01]  /*54020*/  LEA.HI.X.SX32 R5, R3, R2, 0x1, P4 ;  /* 0x0000000203057211 */ /* 0x000fe200020f0eff */
[-C--:B------:R-:W-:Y:S02]  /*54030*/  IMAD R3, R29, R28.reuse, RZ ;  /* 0x0000001c1d037224 */ /* 0x080fe400078e02ff */
[----:B------:R-:W3:Y:S01]  /*54040*/  LDL.LU R29, [R1+0x6c] ;  /* 0x00006c00011d7983 */ /* 0x000ee20000300800 */
[C---:B------:R-:W-:Y:S01]  /*54050*/  IMAD R7, R16.reuse, R28, RZ ;  /* 0x0000001c10077224 */ /* 0x040fe200078e02ff */
[----:B------:R-:W-:Y:S02]  /*54060*/  ISETP.LT.AND P2, PT, R16, UR11, !P0 ;  /* 0x0000000b10007c0c */ /* 0x000fe4000c741270 */
[----:B------:R0:W-:Y:S02]  /*54070*/  @P3 STG.E.U16 desc[UR8][R4.64], R21 ;  /* 0x0000001504003986 */ /* 0x0001e4000c101508 */
[----:B------:R-:W-:-:S02]  /*54080*/  LEA R6, P5, R7, R0, 0x1 ;  /* 0x0000000007067211 */ /* 0x000fc400078a08ff */
[----:B------:R-:W-:Y:S01]  /*54090*/  PRMT R13, R13, 0x7632, R13 ;  /* 0x000076320d0d7816 */ /* 0x000fe2000000000d */
[C---:B------:R-:W-:Y:S01]  /*540a0*/  IMAD R8, R12.reuse, R28, RZ ;  /* 0x0000001c0c087224 */ /* 0x040fe200078e02ff */
[----:B------:R-:W-:Y:S01]  /*540b0*/  LEA.HI.X.SX32 R7, R7, R2, 0x1, P5 ;  /* 0x0000000207077211 */ /* 0x000fe200028f0eff */
[----:B------:R-:W4:Y:S01]  /*540c0*/  LDL.LU R16, [R1+0x70] ;  /* 0x0000700001107983 */ /* 0x000f220000300800 */
[----:B------:R-:W-:Y:S02]  /*540d0*/  PRMT R17, R17, 0x7632, R17 ;  /* 0x0000763211117816 */ /* 0x000fe40000000011 */
[C---:B0-----:R-:W-:Y:S02]  /*540e0*/  LEA R4, P3, R3.reuse, R0, 0x1 ;  /* 0x0000000003047211 */ /* 0x041fe400078608ff */
[----:B------:R-:W-:Y:S02]  /*540f0*/  ISETP.LT.AND P4, PT, R12, UR11, !P0 ;  /* 0x0000000b0c007c0c */ /* 0x000fe4000c781270 */
[----:B------:R-:W-:Y:S01]  /*54100*/  LEA.HI.X.SX32 R5, R3, R2, 0x1, P3 ;  /* 0x0000000203057211 */ /* 0x000fe200018f0eff */
[----:B------:R0:W-:Y:S04]  /*54110*/  @P2 STG.E.U16 desc[UR8][R6.64], R13 ;  /* 0x0000000d06002986 */ /* 0x0001e8000c101508 */
[----:B------:R1:W-:Y:S01]  /*54120*/  @P1 STG.E.U16 desc[UR8][R4.64], R17 ;  /* 0x0000001104001986 */ /* 0x0003e2000c101508 */
[----:B------:R-:W-:-:S03]  /*54130*/  PRMT R25, R25, 0x7632, R25 ;  /* 0x0000763219197816 */ /* 0x000fc60000000019 */
[----:B------:R-:W4:Y:S01]  /*54140*/  LDL.LU R12, [R1+0x74] ;  /* 0x00007400010c7983 */ /* 0x000f220000300800 */
[----:B0-----:R-:W-:-:S04]  /*54150*/  LEA R6, P2, R8, R0, 0x1 ;  /* 0x0000000008067211 */ /* 0x001fc800078408ff */
[----:B------:R-:W-:-:S05]  /*54160*/  LEA.HI.X.SX32 R7, R8, R2, 0x1, P2 ;  /* 0x0000000208077211 */ /* 0x000fca00010f0eff */
[----:B------:R0:W-:Y:S01]  /*54170*/  @P4 STG.E.U16 desc[UR8][R6.64], R25 ;  /* 0x0000001906004986 */ /* 0x0001e2000c101508 */
[----:B--2---:R-:W-:-:S05]  /*54180*/  IMAD R3, R11, R28, RZ ;  /* 0x0000001c0b037224 */ /* 0x004fca00078e02ff */
[----:B-1----:R-:W-:-:S04]  /*54190*/  LEA R4, P3, R3, R0, 0x1 ;  /* 0x0000000003047211 */ /* 0x002fc800078608ff */
[----:B------:R-:W-:Y:S02]  /*541a0*/  LEA.HI.X.SX32 R5, R3, R2, 0x1, P3 ;  /* 0x0000000203057211 */ /* 0x000fe400018f0eff */
[----:B------:R-:W-:Y:S02]  /*541b0*/  ISETP.LT.AND P5, PT, R11, UR11, !P0 ;  /* 0x0000000b0b007c0c */ /* 0x000fe4000c7a1270 */
[----:B------:R-:W2:Y:S01]  /*541c0*/  LDL.LU R11, [R1+0x78] ;  /* 0x00007800010b7983 */ /* 0x000ea20000300800 */
[----:B-----5:R-:W-:-:S05]  /*541d0*/  IMAD R3, R9, R28, RZ ;  /* 0x0000001c09037224 */ /* 0x020fca00078e02ff */
[----:B0-----:R-:W-:-:S04]  /*541e0*/  LEA R6, P4, R3, R0, 0x1 ;  /* 0x0000000003067211 */ /* 0x001fc800078808ff */
[----:B------:R-:W-:Y:S01]  /*541f0*/  LEA.HI.X.SX32 R7, R3, R2, 0x1, P4 ;  /* 0x0000000203077211 */ /* 0x000fe200020f0eff */
[C---:B---3--:R-:W-:Y:S01]  /*54200*/  IMAD R3, R29.reuse, R28, RZ ;  /* 0x0000001c1d037224 */ /* 0x048fe200078e02ff */
[----:B------:R-:W-:Y:S02]  /*54210*/  ISETP.LT.AND P4, PT, R29, UR11, !P0 ;  /* 0x0000000b1d007c0c */ /* 0x000fe4000c781270 */
[----:B------:R-:W3:Y:S01]  /*54220*/  LDL.LU R29, [R1+0x7c] ;  /* 0x00007c00011d7983 */ /* 0x000ee20000300800 */
[----:B------:R-:W-:-:S03]  /*54230*/  ISETP.LT.AND P1, PT, R9, UR11, !P0 ;  /* 0x0000000b09007c0c */ /* 0x000fc6000c721270 */
[----:B------:R-:W5:Y:S01]  /*54240*/  LDL.LU R17, [R1+0x80] ;  /* 0x0000800001117983 */ /* 0x000f620000300800 */
[C---:B------:R-:W-:Y:S01]  /*54250*/  ISETP.LT.AND P2, PT, R10.reuse, UR11, !P0 ;  /* 0x0000000b0a007c0c */ /* 0x040fe2000c741270 */
[-C--:B------:R-:W-:Y:S01]  /*54260*/  IMAD R9, R10, R28.reuse, RZ ;  /* 0x0000001c0a097224 */ /* 0x080fe200078e02ff */
[C---:B----4-:R-:W-:Y:S01]  /*54270*/  ISETP.LT.AND P3, PT, R24.reuse, UR11, !P0 ;  /* 0x0000000b18007c0c */ /* 0x050fe2000c761270 */
[----:B------:R-:W-:Y:S02]  /*54280*/  IMAD R10, R24, R28, RZ ;  /* 0x0000001c180a7224 */ /* 0x000fe400078e02ff */
[----:B------:R-:W4:Y:S01]  /*54290*/  LDL.LU R24, [R1+0x84] ;  /* 0x0000840001187983 */ /* 0x000f220000300800 */
[----:B------:R-:W-:-:S03]  /*542a0*/  PRMT R21, R21, 0x7632, R21 ;  /* 0x0000763215157816 */ /* 0x000fc60000000015 */
[----:B------:R-:W4:Y:S04]  /*542b0*/  LDL.LU R13, [R1+0x88] ;  /* 0x00008800010d7983 */ /* 0x000f280000300800 */
[----:B------:R0:W-:Y:S01]  /*542c0*/  @P5 STG.E.U16 desc[UR8][R4.64], R21 ;  /* 0x0000001504005986 */ /* 0x0001e2000c101508 */
[----:B------:R-:W-:-:S03]  /*542d0*/  LEA R8, P5, R10, R0, 0x1 ;  /* 0x000000000a087211 */ /* 0x000fc600078a08ff */
[----:B------:R1:W-:Y:S01]  /*542e0*/  @P1 STG.E.U16 desc[UR8][R6.64], R14 ;  /* 0x0000000e06001986 */ /* 0x0003e2000c101508 */
[----:B0-----:R-:W-:-:S04]  /*542f0*/  LEA R4, P6, R9, R0, 0x1 ;  /* 0x0000000009047211 */ /* 0x001fc800078c08ff */
[-C--:B------:R-:W-:Y:S02]  /*54300*/  LEA.HI.X.SX32 R5, R9, R2.reuse, 0x1, P6 ;  /* 0x0000000209057211 */ /* 0x080fe400030f0eff */
[----:B------:R-:W-:Y:S02]  /*54310*/  LEA.HI.X.SX32 R9, R10, R2, 0x1, P5 ;  /* 0x000000020a097211 */ /* 0x000fe400028f0eff */
[C---:B-1----:R-:W-:Y:S01]  /*54320*/  LEA R6, P1, R3.reuse, R0, 0x1 ;  /* 0x0000000003067211 */ /* 0x042fe200078208ff */
[----:B------:R0:W-:Y:S03]  /*54330*/  @P2 STG.E.U16 desc[UR8][R4.64], R18 ;  /* 0x0000001204002986 */ /* 0x0001e6000c101508 */
[----:B------:R-:W-:Y:S01]  /*54340*/  LEA.HI.X.SX32 R7, R3, R2, 0x1, P1 ;  /* 0x0000000203077211 */ /* 0x000fe200008f0eff */
[----:B------:R-:W-:Y:S01]  /*54350*/  @P3 STG.E.U16 desc[UR8][R8.64], R26 ;  /* 0x0000001a08003986 */ /* 0x000fe2000c101508 */
[----:B------:R-:W-:Y:S01]  /*54360*/  ISETP.LT.AND P3, PT, R16, UR11, !P0 ;  /* 0x0000000b10007c0c */ /* 0x000fe2000c761270 */
[CC--:B------:R-:W-:Y:S01]  /*54370*/  IMAD R3, R12.reuse, R28.reuse, RZ ;  /* 0x0000001c0c037224 */ /* 0x0c0fe200078e02ff */
[----:B------:R-:W-:Y:S01]  /*54380*/  ISETP.LT.AND P2, PT, R12, UR11, !P0 ;  /* 0x0000000b0c007c0c */ /* 0x000fe2000c741270 */
[----:B------:R1:W-:Y:S01]  /*54390*/  @P4 STG.E.U16 desc[UR8][R6.64], R22 ;  /* 0x0000001606004986 */ /* 0x0003e2000c101508 */
[----:B0-----:R-:W-:-:S03]  /*543a0*/  IMAD R5, R16, R28, RZ ;  /* 0x0000001c10057224 */ /* 0x001fc600078e02ff */
[----:B------:R-:W4:Y:S02]  /*543b0*/  LDL.LU R16, [R1+0xac] ;  /* 0x0000ac0001107983 */ /* 0x000f240000300800 */
[-C--:B------:R-:W-:Y:S02]  /*543c0*/  LEA R4, P4, R5, R0.reuse, 0x1 ;  /* 0x0000000005047211 */ /* 0x080fe400078808ff */
[----:B------:R-:W4:Y:S01]  /*543d0*/  LDL.LU R12, [R1+0x8c] ;  /* 0x00008c00010c7983 */ /* 0x000f220000300800 */
[----:B-1----:R-:W-:Y:S02]  /*543e0*/  LEA R6, P5, R3, R0, 0x1 ;  /* 0x0000000003067211 */ /* 0x002fe400078a08ff */
[----:B------:R-:W-:Y:S02]  /*543f0*/  LEA.HI.X.SX32 R5, R5, R2, 0x1, P4 ;  /* 0x0000000205057211 */ /* 0x000fe400020f0eff */
[----:B------:R-:W-:Y:S02]  /*54400*/  PRMT R14, R14, 0x7632, R14 ;  /* 0x000076320e0e7816 */ /* 0x000fe4000000000e */
[----:B------:R-:W-:-:S02]  /*54410*/  PRMT R18, R18, 0x7632, R18 ;  /* 0x0000763212127816 */ /* 0x000fc40000000012 */
[----:B------:R-:W-:Y:S01]  /*54420*/  LEA.HI.X.SX32 R7, R3, R2, 0x1, P5 ;  /* 0x0000000203077211 */ /* 0x000fe200028f0eff */
[----:B------:R0:W-:Y:S04]  /*54430*/  @P3 STG.E.U16 desc[UR8][R4.64], R14 ;  /* 0x0000000e04003986 */ /* 0x0001e8000c101508 */
[----:B------:R-:W-:Y:S01]  /*54440*/  @P2 STG.E.U16 desc[UR8][R6.64], R18 ;  /* 0x0000001206002986 */ /* 0x000fe2000c101508 */
[----:B------:R-:W-:Y:S02]  /*54450*/  PRMT R26, R26, 0x7632, R26 ;  /* 0x000076321a1a7816 */ /* 0x000fe4000000001a */
[C---:B--2---:R-:W-:Y:S01]  /*54460*/  ISETP.LT.AND P1, PT, R11.reuse, UR11, !P0 ;  /* 0x0000000b0b007c0c */ /* 0x044fe2000c721270 */
[----:B------:R-:W-:Y:S02]  /*54470*/  IMAD R9, R11, R28, RZ ;  /* 0x0000001c0b097224 */ /* 0x000fe400078e02ff */
[----:B------:R-:W2:Y:S03]  /*54480*/  LDL.LU R11, [R1+0x90] ;  /* 0x00009000010b7983 */ /* 0x000ea60000300800 */
[----:B------:R-:W-:-:S04]  /*54490*/  LEA R8, P4, R9, R0, 0x1 ;  /* 0x0000000009087211 */ /* 0x000fc800078808ff */
[----:B------:R-:W-:-:S05]  /*544a0*/  LEA.HI.X.SX32 R9, R9, R2, 0x1, P4 ;  /* 0x0000000209097211 */ /* 0x000fca00020f0eff */
[----:B------:R1:W-:Y:S01]  /*544b0*/  @P1 STG.E.U16 desc[UR8][R8.64], R26 ;  /* 0x0000001a08001986 */ /* 0x0003e2000c101508 */
[C---:B---3--:R-:W-:Y:S01]  /*544c0*/  ISETP.LT.AND P2, PT, R29.reuse, UR11, !P0 ;  /* 0x0000000b1d007c0c */ /* 0x048fe2000c741270 */
[-C--:B------:R-:W-:Y:S02]  /*544d0*/  IMAD R3, R29, R28.reuse, RZ ;  /* 0x0000001c1d037224 */ /* 0x080fe400078e02ff */
[----:B------:R-:W3:Y:S01]  /*544e0*/  LDL.LU R29, [R1+0x94] ;  /* 0x00009400011d7983 */ /* 0x000ee20000300800 */
[C---:B-----5:R-:W-:Y:S01]  /*544f0*/  ISETP.LT.AND P1, PT, R17.reuse, UR11, !P0 ;  /* 0x0000000b11007c0c */ /* 0x060fe2000c721270 */
[-C--:B0-----:R-:W-:Y:S02]  /*54500*/  IMAD R5, R17, R28.reuse, RZ ;  /* 0x0000001c11057224 */ /* 0x081fe400078e02ff */
[----:B------:R-:W5:Y:S04]  /*54510*/  LDL.LU R17, [R1+0x44] ;  /* 0x0000440001117983 */ /* 0x000f680000300800 */
[----:B------:R-:W5:Y:S01]  /*54520*/  LDL.LU R25, [R1+0x9c] ;  /* 0x00009c0001197983 */ /* 0x000f620000300800 */
[C---:B----4-:R-:W-:Y:S01]  /*54530*/  ISETP.LT.AND P3, PT, R24.reuse, UR11, !P0 ;  /* 0x0000000b18007c0c */ /* 0x050fe2000c761270 */
[----:B-1----:R-:W-:-:S02]  /*54540*/  IMAD R9, R24, R28, RZ ;  /* 0x0000001c18097224 */ /* 0x002fc400078e02ff */
[----:B------:R-:W4:Y:S04]  /*54550*/  LDL.LU R24, [R1+0x20] ;  /* 0x0000200001187983 */ /* 0x000f280000300800 */
[----:B------:R-:W4:Y:S01]  /*54560*/  LDL.LU R21, [R1+0x98] ;  /* 0x0000980001157983 */ /* 0x000f220000300800 */
[-C--:B------:R-:W-:Y:S02]  /*54570*/  LEA R6, P4, R3, R0.reuse, 0x1 ;  /* 0x0000000003067211 */ /* 0x080fe400078808ff */
[----:B------:R-:W-:Y:S01]  /*54580*/  LEA R4, P6, R5, R0, 0x1 ;  /* 0x0000000005047211 */ /* 0x000fe200078c08ff */
[----:B------:R-:W-:Y:S01]  /*54590*/  IMAD R10, R13, R28, RZ ;  /* 0x0000001c0d0a7224 */ /* 0x000fe200078e02ff */
[----:B------:R-:W-:Y:S01]  /*545a0*/  PRMT R22, R22, 0x7632, R22 ;  /* 0x0000763216167816 */ /* 0x000fe20000000016 */
[----:B------:R-:W4:Y:S01]  /*545b0*/  LDL.LU R26, [R1+0xb4] ;  /* 0x0000b400011a7983 */ /* 0x000f220000300800 */
[----:B------:R-:W-:-:S02]  /*545c0*/  LEA.HI.X.SX32 R7, R3, R2, 0x1, P4 ;  /* 0x0000000203077211 */ /* 0x000fc400020f0eff */
[----:B------:R-:W-:Y:S02]  /*545d0*/  LEA.HI.X.SX32 R5, R5, R2, 0x1, P6 ;  /* 0x0000000205057211 */ /* 0x000fe400030f0eff */
[----:B------:R-:W-:Y:S02]  /*545e0*/  LEA R8, P5, R9, R0, 0x1 ;  /* 0x0000000009087211 */ /* 0x000fe400078a08ff */
[----:B------:R-:W-:Y:S01]  /*545f0*/  ISETP.LT.AND P4, PT, R13, UR11, !P0 ;  /* 0x0000000b0d007c0c */ /* 0x000fe2000c781270 */
[----:B------:R0:W-:Y:S01]  /*54600*/  @P2 STG.E.U16 desc[UR8][R6.64], R22 ;  /* 0x0000001606002986 */ /* 0x0001e2000c101508 */
[----:B------:R-:W-:-:S03]  /*54610*/  LEA.HI.X.SX32 R9, R9, R2, 0x1, P5 ;  /* 0x0000000209097211 */ /* 0x000fc600028f0eff */
[----:B------:R1:W-:Y:S04]  /*54620*/  @P1 STG.E.U16 desc[UR8][R4.64], R15 ;  /* 0x0000000f04001986 */ /* 0x0003e8000c101508 */
[----:B------:R1:W-:Y:S01]  /*54630*/  @P3 STG.E.U16 desc[UR8][R8.64], R19 ;  /* 0x0000001308003986 */ /* 0x0003e2000c101508 */
[----:B0-----:R-:W-:-:S04]  /*54640*/  LEA R6, P6, R10, R0, 0x1 ;  /* 0x000000000a067211 */ /* 0x001fc800078c08ff */
[----:B------:R-:W-:Y:S01]  /*54650*/  LEA.HI.X.SX32 R7, R10, R2, 0x1, P6 ;  /* 0x000000020a077211 */ /* 0x000fe200030f0eff */
[C---:B-1----:R-:W-:Y:S01]  /*54660*/  IMAD R4, R12.reuse, R28, RZ ;  /* 0x0000001c0c047224 */ /* 0x042fe200078e02ff */
[----:B------:R-:W-:-:S04]  /*54670*/  ISETP.LT.AND P1, PT, R12, UR11, !P0 ;  /* 0x0000000b0c007c0c */ /* 0x000fc8000c721270 */
[----:B------:R-:W-:Y:S01]  /*54680*/  LEA R8, P6, R4, R0, 0x1 ;  /* 0x0000000004087211 */ /* 0x000fe200078c08ff */
[----:B------:R-:W-:Y:S01]  /*54690*/  @P4 STG.E.U16 desc[UR8][R6.64], R27 ;  /* 0x0000001b06004986 */ /* 0x000fe2000c101508 */
[----:B------:R-:W-:Y:S02]  /*546a0*/  ISETP.LT.AND P2, PT, R16, UR11, !P0 ;  /* 0x0000000b10007c0c */ /* 0x000fe4000c741270 */
[----:B------:R-:W-:-:S05]  /*546b0*/  LEA.HI.X.SX32 R9, R4, R2, 0x1, P6 ;  /* 0x0000000204097211 */ /* 0x000fca00030f0eff */
[----:B------:R0:W-:Y:S01]  /*546c0*/  @P1 STG.E.U16 desc[UR8][R8.64], R23 ;  /* 0x0000001708001986 */ /* 0x0001e2000c101508 */
[----:B------:R-:W-:Y:S02]  /*546d0*/  PRMT R3, R15, 0x7632, R3 ;  /* 0x000076320f037816 */ /* 0x000fe40000000003 */
[----:B------:R-:W-:Y:S02]  /*546e0*/  PRMT R20, R19, 0x7632, R20 ;  /* 0x0000763213147816 */ /* 0x000fe40000000014 */
[C---:B--2---:R-:W-:Y:S01]  /*546f0*/  ISETP.LT.AND P5, PT, R11.reuse, UR11, !P0 ;  /* 0x0000000b0b007c0c */ /* 0x044fe2000c7a1270 */
[----:B------:R-:W-:-:S05]  /*54700*/  IMAD R11, R11, R28, RZ ;  /* 0x0000001c0b0b7224 */ /* 0x000fca00078e02ff */
[----:B------:R-:W-:-:S04]  /*54710*/  LEA R10, P4, R11, R0, 0x1 ;  /* 0x000000000b0a7211 */ /* 0x000fc800078808ff */
[----:B------:R-:W-:-:S05]  /*54720*/  LEA.HI.X.SX32 R11, R11, R2, 0x1, P4 ;  /* 0x000000020b0b7211 */ /* 0x000fca00020f0eff */
[----:B------:R1:W-:Y:S01]  /*54730*/  @P5 STG.E.U16 desc[UR8][R10.64], R3 ;  /* 0x000000030a005986 */ /* 0x0003e2000c101508 */
[C---:B---3--:R-:W-:Y:S01]  /*54740*/  IMAD R16, R29.reuse, R28, RZ ;  /* 0x0000001c1d107224 */ /* 0x048fe200078e02ff */
[----:B------:R-:W-:Y:S02]  /*54750*/  ISETP.LT.AND P3, PT, R29, UR11, !P0 ;  /* 0x0000000b1d007c0c */ /* 0x000fe4000c761270 */
[----:B------:R-:W2:Y:S02]  /*54760*/  LDL.LU R29, [R1+0xbc] ;  /* 0x0000bc00011d7983 */ /* 0x000ea40000300800 */
[----:B0-----:R-:W-:Y:S01]  /*54770*/  LEA R8, P4, R16, R0, 0x1 ;  /* 0x0000000010087211 */ /* 0x001fe200078808ff */
[----:B-----5:R-:W-:-:S03]  /*54780*/  IMAD R22, R25, R28, RZ ;  /* 0x0000001c19167224 */ /* 0x020fc600078e02ff */
[----:B------:R-:W-:Y:S01]  /*54790*/  LEA.HI.X.SX32 R9, R16, R2, 0x1, P4 ;  /* 0x0000000210097211 */ /* 0x000fe200020f0eff */
[----:B------:R-:W0:Y:S04]  /*547a0*/  LDS.128 R4, [R17] ;  /* 0x0000000011047984 */ /* 0x000e280000000c00 */
[----:B------:R-:W-:Y:S04]  /*547b0*/  @P3 STG.E.U16 desc[UR8][R8.64], R20 ;  /* 0x0000001408003986 */ /* 0x000fe8000c101508 */
[----:B----4-:R-:W3:Y:S01]  /*547c0*/  LDS.128 R12, [R24] ;  /* 0x00000000180c7984 */ /* 0x010ee20000000c00 */
[----:B------:R-:W-:-:S03]  /*547d0*/  ISETP.LT.AND P4, PT, R21, UR11, !P0 ;  /* 0x0000000b15007c0c */ /* 0x000fc6000c781270 */
[----:B------:R4:W-:Y:S01]  /*547e0*/  LDS.128 R8, [R24+0x200] ;  /* 0x0002000018087984 */ /* 0x0009e20000000c00 */
[----:B-1----:R-:W-:Y:S01]  /*547f0*/  IMAD R3, R21, R28, RZ ;  /* 0x0000001c15037224 */ /* 0x002fe200078e02ff */
[----:B------:R-:W-:Y:S02]  /*54800*/  ISETP.LT.AND P1, PT, R25, UR11, !P0 ;  /* 0x0000000b19007c0c */ /* 0x000fe4000c721270 */
[----:B------:R-:W5:Y:S01]  /*54810*/  LDL.LU R21, [R1+0xb0] ;  /* 0x0000b00001157983 */ /* 0x000f620000300800 */
[----:B----4-:R-:W-:-:S03]  /*54820*/  LEA R24, P5, R22, R0, 0x1 ;  /* 0x0000000016187211 */ /* 0x010fc600078a08ff */
[----:B------:R-:W1:Y:S01]  /*54830*/  LDS.128 R16, [R17+0x200] ;  /* 0x0002000011107984 */ /* 0x000e620000000c00 */
[----:B------:R-:W-:-:S03]  /*54840*/  LEA.HI.X.SX32 R25, R22, R2, 0x1, P5 ;  /* 0x0000000216197211 */ /* 0x000fc600028f0eff */
[----:B------:R-:W4:Y:S01]  /*54850*/  LDL.LU R22, [R1+0xa0] ;  /* 0x0000a00001167983 */ /* 0x000f220000300800 */
[----:B------:R-:W-:Y:S02]  /*54860*/  LEA R20, P3, R3, R0, 0x1 ;  /* 0x0000000003147211 */ /* 0x000fe400078608ff */
[----:B------:R-:W-:Y:S02]  /*54870*/  PRMT R27, R27, 0x7632, R27 ;  /* 0x000076321b1b7816 */ /* 0x000fe4000000001b */
[----:B-----5:R-:W-:Y:S02]  /*54880*/  ISETP.LT.AND P6, PT, R21, UR11, !P0 ;  /* 0x0000000b15007c0c */ /* 0x020fe4000c7c1270 */
[----:B------:R-:W-:Y:S01]  /*54890*/  LEA.HI.X.SX32 R21, R3, R2, 0x1, P3 ;  /* 0x0000000203157211 */ /* 0x000fe200018f0eff */
[----:B----4-:R-:W-:-:S04]  /*548a0*/  IMAD R3, R22, R28, RZ ;  /* 0x0000001c16037224 */ /* 0x010fc800078e02ff */
[----:B------:R4:W-:Y:S01]  /*548b0*/  @P4 STG.E.U16 desc[UR8][R20.64], R27 ;  /* 0x0000001b14004986 */ /* 0x0009e2000c101508 */
[----:B------:R-:W-:Y:S01]  /*548c0*/  ISETP.LT.AND P4, PT, R26, UR11, !P0 ;  /* 0x0000000b1a007c0c */ /* 0x000fe2000c781270 */
[----:B------:R-:W-:Y:S01]  /*548d0*/  IMAD R26, R28, 0x4, R3 ;  /* 0x000000041c1a7824 */ /* 0x000fe200078e0203 */
[C---:B----4-:R-:W-:Y:S01]  /*548e0*/  LEA R20, P5, R3.reuse, R0, 0x1 ;  /* 0x0000000003147211 */ /* 0x050fe200078a08ff */
[----:B------:R-:W4:Y:S03]  /*548f0*/  LDL.LU R27, [R1+0xc8] ;  /* 0x0000c800011b7983 */ /* 0x000f260000300800 */
[----:B------:R-:W-:Y:S02]  /*54900*/  LEA.HI.X.SX32 R21, R3, R2, 0x1, P5 ;  /* 0x0000000203157211 */ /* 0x000fe400028f0eff */
[----:B------:R-:W5:Y:S01]  /*54910*/  LDL.LU R3, [R1+0xb8] ;  /* 0x0000b80001037983 */ /* 0x000f620000300800 */
[----:B------:R-:W-:-:S02]  /*54920*/  ISETP.LT.AND P3, PT, R22, UR11, !P0 ;  /* 0x0000000b16007c0c */ /* 0x000fc4000c761270 */
[----:B------:R-:W-:-:S05]  /*54930*/  PRMT R23, R23, 0x7632, R23 ;  /* 0x0000763217177816 */ /* 0x000fca0000000017 */
[----:B------:R3:W-:Y:S01]  /*54940*/  @P1 STG.E.U16 desc[UR8][R24.64], R23 ;  /* 0x0000001718001986 */ /* 0x0007e2000c101508 */
[----:B------:R-:W-:-:S05]  /*54950*/  LEA R22, P5, R26, R0, 0x1 ;  /* 0x000000001a167211 */ /* 0x000fca00078a08ff */
[----:B0-----:R0:W-:Y:S04]  /*54960*/  @P3 STG.E.U16 desc[UR8][R20.64], R4 ;  /* 0x0000000414003986 */ /* 0x0011e8000c101508 */
[----:B---3--:R-:W3:Y:S01]  /*54970*/  LDL.LU R25, [R1+0xd0] ;  /* 0x0000d00001197983 */ /* 0x008ee20000300800 */
[----:B------:R-:W-:Y:S02]  /*54980*/  LEA.HI.X.SX32 R23, R26, R2, 0x1, P5 ;  /* 0x000000021a177211 */ /* 0x000fe400028f0eff */
[----:B--2---:R-:W-:Y:S02]  /*54990*/  ISETP.LT.AND P5, PT, R29, UR11, !P0 ;  /* 0x0000000b1d007c0c */ /* 0x004fe4000c7a1270 */
[----:B-----5:R-:W-:Y:S01]  /*549a0*/  ISETP.LT.AND P1, PT, R3, UR11, !P0 ;  /* 0x0000000b03007c0c */ /* 0x020fe2000c721270 */
[----:B------:R-:W-:-:S02]  /*549b0*/  IMAD R3, R28, 0x4, R26 ;  /* 0x000000041c037824 */ /* 0x000fc400078e021a */
[----:B------:R-:W2:Y:S03]  /*549c0*/  LDL.LU R26, [R1+0xc4] ;  /* 0x0000c400011a7983 */ /* 0x000ea60000300800 */
[C---:B0-----:R-:W-:Y:S01]  /*549d0*/  LEA R20, P3, R3.reuse, R0, 0x1 ;  /* 0x0000000003147211 */ /* 0x041fe200078608ff */
[----:B------:R-:W5:Y:S01]  /*549e0*/  LDL.LU R29, [R1+0xd4] ;  /* 0x0000d400011d7983 */ /* 0x000f620000300800 */
[----:B------:R-:W-:Y:S02]  /*549f0*/  IMAD R24, R28, 0x4, R3 ;  /* 0x000000041c187824 */ /* 0x000fe400078e0203 */
[----:B------:R-:W-:Y:S02]  /*54a00*/  LEA.HI.X.SX32 R21, R3, R2, 0x1, P3 ;  /* 0x0000000203157211 */ /* 0x000fe400018f0eff */
[----:B------:R-:W3:Y:S04]  /*54a10*/  LDL.LU R3, [R1+0xc0] ;  /* 0x0000c00001037983 */ /* 0x000ee80000300800 */
[----:B------:R0:W-:Y:S04]  /*54a20*/  @P2 STG.E.U16 desc[UR8][R22.64], R12 ;  /* 0x0000000c16002986 */ /* 0x0001e8000c101508 */
[----:B-1----:R1:W-:Y:S01]  /*54a30*/  @P6 STG.E.U16 desc[UR8][R20.64], R16 ;  /* 0x0000001014006986 */ /* 0x0023e2000c101508 */
[----:B0-----:R-:W-:-:S04]  /*54a40*/  LEA R22, P2, R24, R0, 0x1 ;  /* 0x0000000018167211 */ /* 0x001fc800078408ff */
[----:B------:R-:W-:-:S05]  /*54a50*/  LEA.HI.X.SX32 R23, R24, R2, 0x1, P2 ;  /* 0x0000000218177211 */ /* 0x000fca00010f0eff */
[----:B------:R0:W-:Y:S01]  /*54a60*/  @P4 STG.E.U16 desc[UR8][R22.64], R8 ;  /* 0x0000000816004986 */ /* 0x0001e2000c101508 */
[----:B----4-:R-:W-:-:S03]  /*54a70*/  ISETP.LT.AND P4, PT, R27, UR11, !P0 ;  /* 0x0000000b1b007c0c */ /* 0x010fc6000c781270 */
[----:B------:R-:W4:Y:S01]  /*54a80*/  LDL.LU R27, [R1+0xdc] ;  /* 0x0000dc00011b7983 */ /* 0x000f220000300800 */
[----:B------:R-:W-:Y:S02]  /*54a90*/  PRMT R4, R4, 0x7632, R4 ;  /* 0x0000763204047816 */ /* 0x000fe40000000004 */
[----:B------:R-:W-:Y:S02]  /*54aa0*/  PRMT R12, R12, 0x7632, R12 ;  /* 0x000076320c0c7816 */ /* 0x000fe4000000000c */
[----:B---3--:R-:W-:Y:S01]  /*54ab0*/  ISETP.LT.AND P3, PT, R3, UR11, !P0 ;  /* 0x0000000b03007c0c */ /* 0x008fe2000c761270 */
[----:B------:R-:W-:-:S04]  /*54ac0*/  IMAD R3, R28, 0x4, R24 ;  /* 0x000000041c037824 */ /* 0x000fc800078e0218 */
[----:B------:R-:W-:Y:S01]  /*54ad0*/  IMAD R24, R28, 0x4, R3 ;  /* 0x000000041c187824 */ /* 0x000fe200078e0203 */
[----:B-1----:R-:W-:-:S04]  /*54ae0*/  LEA R20, P6, R3, R0, 0x1 ;  /* 0x0000000003147211 */ /* 0x002fc800078c08ff */
[----:B------:R-:W-:Y:S02]  /*54af0*/  LEA.HI.X.SX32 R21, R3, R2, 0x1, P6 ;  /* 0x0000000203157211 */ /* 0x000fe400030f0eff */
[----:B0-----:R-:W-:-:S04]  /*54b00*/  LEA R22, P6, R24, R0, 0x1 ;  /* 0x0000000018167211 */ /* 0x001fc800078c08ff */
[----:B------:R-:W-:Y:S01]  /*54b10*/  LEA.HI.X.SX32 R23, R24, R2, 0x1, P6 ;  /* 0x0000000218177211 */ /* 0x000fe200030f0eff */
[----:B------:R-:W-:Y:S01]  /*54b20*/  IMAD R3, R28, 0x4, R24 ;  /* 0x000000041c037824 */ /* 0x000fe200078e0218 */
[----:B------:R0:W-:Y:S01]  /*54b30*/  @P1 STG.E.U16 desc[UR8][R20.64], R4 ;  /* 0x0000000414001986 */ /* 0x0001e2000c101508 */
[----:B--2---:R-:W-:Y:S01]  /*54b40*/  ISETP.LT.AND P2, PT, R26, UR11, !P0 ;  /* 0x0000000b1a007c0c */ /* 0x004fe2000c741270 */
[----:B------:R-:W1:Y:S02]  /*54b50*/  LDC R24, c[0x0][0x248] ;  /* 0x00009200ff187b82 */ /* 0x000e640000000800 */
[----:B------:R-:W2:Y:S04]  /*54b60*/  LDL.LU R28, [R1+0xe0] ;  /* 0x0000e000011c7983 */ /* 0x000ea80000300800 */
[----:B------:R3:W-:Y:S01]  /*54b70*/  @P5 STG.E.U16 desc[UR8][R22.64], R12 ;  /* 0x0000000c16005986 */ /* 0x0007e2000c101508 */
[----:B-----5:R-:W-:-:S03]  /*54b80*/  ISETP.LT.AND P5, PT, R29, UR11, !P0 ;  /* 0x0000000b1d007c0c */ /* 0x020fc6000c7a1270 */
[----:B------:R-:W5:Y:S04]  /*54b90*/  LDL.LU R26, [R1+0xe4] ;  /* 0x0000e400011a7983 */ /* 0x000f680000300800 */
[----:B------:R-:W5:Y:S01]  /*54ba0*/  LDL.LU R29, [R1+0xe8] ;  /* 0x0000e800011d7983 */ /* 0x000f620000300800 */
[C---:B0-----:R-:W-:Y:S02]  /*54bb0*/  LEA R20, P6, R3.reuse, R0, 0x1 ;  /* 0x0000000003147211 */ /* 0x041fe400078c08ff */
[----:B------:R-:W-:Y:S02]  /*54bc0*/  PRMT R16, R16, 0x7632, R16 ;  /* 0x0000763210107816 */ /* 0x000fe40000000010 */
[----:B------:R-:W-:Y:S02]  /*54bd0*/  LEA.HI.X.SX32 R21, R3, R2, 0x1, P6 ;  /* 0x0000000203157211 */ /* 0x000fe400030f0eff */
[----:B------:R-:W-:-:S02]  /*54be0*/  ISETP.LT.AND P1, PT, R25, UR11, !P0 ;  /* 0x0000000b19007c0c */ /* 0x000fc4000c721270 */
[----:B------:R-:W5:Y:S01]  /*54bf0*/  LDL.LU R25, [R1+0xec] ;  /* 0x0000ec0001197983 */ /* 0x000f620000300800 */
[----:B-1----:R-:W-:-:S03]  /*54c00*/  IMAD R4, R24, 0x4, R3 ;  /* 0x0000000418047824 */ /* 0x002fc600078e0203 */
[----:B------:R0:W-:Y:S01]  /*54c10*/  @P3 STG.E.U16 desc[UR8][R20.64], R16 ;  /* 0x0000001014003986 */ /* 0x0001e2000c101508 */
[----:B------:R-:W-:Y:S01]  /*54c20*/  IMAD R3, R24, 0x4, R4 ;  /* 0x0000000418037824 */ /* 0x000fe200078e0204 */
[----:B---3--:R-:W-:Y:S02]  /*54c30*/  LEA R22, P6, R4, R0, 0x1 ;  /* 0x0000000004167211 */ /* 0x008fe400078c08ff */
[----:B------:R-:W-:Y:S01]  /*54c40*/  PRMT R8, R8, 0x7632, R8 ;  /* 0x0000763208087816 */ /* 0x000fe20000000008 */
[----:B0-----:R-:W3:Y:S01]  /*54c50*/  LDL.LU R16, [R1+0xd8] ;  /* 0x0000d80001107983 */ /* 0x001ee20000300800 */
[----:B------:R-:W-:Y:S01]  /*54c60*/  LEA.HI.X.SX32 R23, R4, R2, 0x1, P6 ;  /* 0x0000000204177211 */ /* 0x000fe200030f0eff */
[----:B------:R-:W-:Y:S01]  /*54c70*/  IMAD R4, R24, 0x4, R3 ;  /* 0x0000000418047824 */ /* 0x000fe200078e0203 */
[----:B------:R-:W-:-:S03]  /*54c80*/  LEA R20, P6, R3, R0, 0x1 ;  /* 0x0000000003147211 */ /* 0x000fc600078c08ff */
[----:B------:R0:W-:Y:S01]  /*54c90*/  @P2 STG.E.U16 desc[UR8][R22.64], R8 ;  /* 0x0000000816002986 */ /* 0x0001e2000c101508 */
[----:B------:R-:W-:Y:S01]  /*54ca0*/  LEA.HI.X.SX32 R21, R3, R2, 0x1, P6 ;  /* 0x0000000203157211 */ /* 0x000fe200030f0eff */
[----:B------:R-:W-:Y:S01]  /*54cb0*/  IMAD R3, R24, 0x4, R4 ;  /* 0x0000000418037824 */ /* 0x000fe200078e0204 */
[----:B----4-:R-:W-:Y:S02]  /*54cc0*/  ISETP.LT.AND P2, PT, R27, UR11, !P0 ;  /* 0x0000000b1b007c0c */ /* 0x010fe4000c741270 */
[----:B------:R-:W4:Y:S01]  /*54cd0*/  LDL.LU R27, [R1+0xa4] ;  /* 0x0000a400011b7983 */ /* 0x000f220000300800 */
[----:B0-----:R-:W-:-:S03]  /*54ce0*/  LEA R22, P6, R4, R0, 0x1 ;  /* 0x0000000004167211 */ /* 0x001fc600078c08ff */
[----:B------:R0:W-:Y:S01]  /*54cf0*/  @P4 STG.E.U16 desc[UR8][R20.64], R5 ;  /* 0x0000000514004986 */ /* 0x0001e2000c101508 */
[----:B------:R-:W-:Y:S02]  /*54d00*/  LEA.HI.X.SX32 R23, R4, R2, 0x1, P6 ;  /* 0x0000000204177211 */ /* 0x000fe400030f0eff */
[----:B0-----:R-:W-:-:S04]  /*54d10*/  LEA R20, P6, R3, R0, 0x1 ;  /* 0x0000000003147211 */ /* 0x001fc800078c08ff */
[----:B------:R-:W-:Y:S01]  /*54d20*/  LEA.HI.X.SX32 R21, R3, R2, 0x1, P6 ;  /* 0x0000000203157211 */ /* 0x000fe200030f0eff */
[----:B------:R0:W-:Y:S04]  /*54d30*/  @P1 STG.E.U16 desc[UR8][R22.64], R13 ;  /* 0x0000000d16001986 */ /* 0x0001e8000c101508 */
[----:B------:R1:W-:Y:S01]  /*54d40*/  @P5 STG.E.U16 desc[UR8][R20.64], R17 ;  /* 0x0000001114005986 */ /* 0x0003e2000c101508 */
[----:B--2---:R-:W-:-:S03]  /*54d50*/  ISETP.LT.AND P4, PT, R28, UR11, !P0 ;  /* 0x0000000b1c007c0c */ /* 0x004fc6000c781270 */
[----:B------:R-:W2:Y:S01]  /*54d60*/  LDL.LU R28, [R1+0xf0] ;  /* 0x0000f000011c7983 */ /* 0x000ea20000300800 */
[----:B-----5:R-:W-:-:S03]  /*54d70*/  ISETP.LT.AND P1, PT, R26, UR11, !P0 ;  /* 0x0000000b1a007c0c */ /* 0x020fc6000c721270 */
[----:B------:R-:W5:Y:S01]  /*54d80*/  LDL.LU R26, [R1+0xf4] ;  /* 0x0000f400011a7983 */ /* 0x000f620000300800 */
[----:B------:R-:W-:-:S03]  /*54d90*/  ISETP.LT.AND P5, PT, R29, UR11, !P0 ;  /* 0x0000000b1d007c0c */ /* 0x000fc6000c7a1270 */
[----:B------:R-:W5:Y:S01]  /*54da0*/  LDL.LU R29, [R1+0xf8] ;  /* 0x0000f800011d7983 */ /* 0x000f620000300800 */
[----:B------:R-:W-:-:S04]  /*54db0*/  IMAD R4, R24, 0x4, R3 ;  /* 0x0000000418047824 */ /* 0x000fc800078e0203 */
[----:B------:R-:W-:Y:S01]  /*54dc0*/  IMAD R3, R24, 0x4, R4 ;  /* 0x0000000418037824 */ /* 0x000fe200078e0204 */
[----:B0-----:R-:W-:-:S03]  /*54dd0*/  LEA R22, P6, R4, R0, 0x1 ;  /* 0x0000000004167211 */ /* 0x001fc600078c08ff */
[----:B------:R-:W-:Y:S01]  /*54de0*/  IMAD R8, R24, 0x4, R3 ;  /* 0x0000000418087824 */ /* 0x000fe200078e0203 */
[----:B------:R-:W-:Y:S02]  /*54df0*/  LEA.HI.X.SX32 R23, R4, R2, 0x1, P6 ;  /* 0x0000000204177211 */ /* 0x000fe400030f0eff */
[----:B------:R-:W-:Y:S02]  /*54e00*/  LEA R4, P6, R3, R0, 0x1 ;  /* 0x0000000003047211 */ /* 0x000fe400078c08ff */
[----:B------:R-:W-:Y:S02]  /*54e10*/  PRMT R12, R5, 0x7632, R12 ;  /* 0x00007632050c7816 */ /* 0x000fe4000000000c */
[----:B---3--:R-:W-:Y:S02]  /*54e20*/  ISETP.LT.AND P3, PT, R16, UR11, !P0 ;  /* 0x0000000b10007c0c */ /* 0x008fe4000c761270 */
[----:B------:R-:W-:Y:S01]  /*54e30*/  LEA.HI.X.SX32 R5, R3, R2, 0x1, P6 ;  /* 0x0000000203057211 */ /* 0x000fe200030f0eff */
[----:B------:R-:W-:Y:S01]  /*54e40*/  IMAD R3, R24, 0x4, R8 ;  /* 0x0000000418037824 */ /* 0x000fe200078e0208 */
[C---:B-1----:R-:W-:Y:S01]  /*54e50*/  LEA R20, P6, R8.reuse, R0, 0x1 ;  /* 0x0000000008147211 */ /* 0x042fe200078c08ff */
[----:B------:R-:W3:Y:S03]  /*54e60*/  LDL.LU R16, [R1+0xfc] ;  /* 0x0000fc0001107983 */ /* 0x000ee60000300800 */
[----:B------:R-:W-:Y:S01]  /*54e70*/  LEA.HI.X.SX32 R21, R8, R2, 0x1, P6 ;  /* 0x0000000208157211 */ /* 0x000fe200030f0eff */
[----:B----4-:R-:W-:-:S04]  /*54e80*/  IMAD R8, R27, R24, RZ ;  /* 0x000000181b087224 */ /* 0x010fc800078e02ff */
[----:B------:R-:W-:Y:S01]  /*54e90*/  @P3 STG.E.U16 desc[UR8][R22.64], R9 ;  /* 0x0000000916003986 */ /* 0x000fe2000c101508 */
[----:B------:R-:W-:-:S03]  /*54ea0*/  ISETP.LT.AND P3, PT, R25, UR11, !P0 ;  /* 0x0000000b19007c0c */ /* 0x000fc6000c761270 */
[----:B------:R0:W-:Y:S01]  /*54eb0*/  @P2 STG.E.U16 desc[UR8][R4.64], R12 ;  /* 0x0000000c04002986 */ /* 0x0001e2000c101508 */
[----:B------:R-:W-:-:S03]  /*54ec0*/  ISETP.LT.AND P2, PT, R27, UR11, !P0 ;  /* 0x0000000b1b007c0c */ /* 0x000fc6000c741270 */
[----:B------:R-:W4:Y:S01]  /*54ed0*/  LDL.LU R25, [R1+0x100] ;  /* 0x0001000001197983 */ /* 0x000f220000300800 */
[----:B------:R-:W-:Y:S02]  /*54ee0*/  PRMT R13, R13, 0x7632, R13 ;  /* 0x000076320d0d7816 */ /* 0x000fe4000000000d */
[----:B------:R-:W-:Y:S01]  /*54ef0*/  PRMT R17, R17, 0x7632, R17 ;  /* 0x0000763211117816 */ /* 0x000fe20000000011 */
[----:B------:R-:W4:Y:S01]  /*54f00*/  LDL.LU R27, [R1+0x104] ;  /* 0x00010400011b7983 */ /* 0x000f220000300800 */
[----:B0-----:R-:W-:-:S04]  /*54f10*/  LEA R4, P6, R3, R0, 0x1 ;  /* 0x0000000003047211 */ /* 0x001fc800078c08ff */
[----:B------:R-:W-:Y:S02]  /*54f20*/  LEA.HI.X.SX32 R5, R3, R2, 0x1, P6 ;  /* 0x0000000203057211 */ /* 0x000fe400030f0eff */
[C---:B------:R-:W-:Y:S01]  /*54f30*/  LEA R12, P6, R8.reuse, R0, 0x1 ;  /* 0x00000000080c7211 */ /* 0x040fe200078c08ff */
[----:B------:R0:W-:Y:S04]  /*54f40*/  @P4 STG.E.U16 desc[UR8][R20.64], R13 ;  /* 0x0000000d14004986 */ /* 0x0001e8000c101508 */
[----:B------:R1:W-:Y:S01]  /*54f50*/  @P1 STG.E.U16 desc[UR8][R4.64], R17 ;  /* 0x0000001104001986 */ /* 0x0003e2000c101508 */
[----:B0-----:R-:W-:Y:S02]  /*54f60*/  LEA.HI.X.SX32 R13, R8, R2, 0x1, P6 ;  /* 0x00000002080d7211 */ /* 0x001fe400030f0eff */
[----:B------:R-:W-:-:S05]  /*54f70*/  PRMT R8, R9, 0x7632, R8 ;  /* 0x0000763209087816 */ /* 0x000fca0000000008 */
        /* <DEDUP_REMOVED lines=9> */
[----:B-1----:R-:W-:-:S04]  /*55010*/  LEA R4, P6, R3, R0, 0x1 ;  /* 0x0000000003047211 */ /* 0x002fc800078c08ff */
[----:B------:R-:W-:Y:S01]  /*55020*/  LEA.HI.X.SX32 R5, R3, R2, 0x1, P6 ;  /* 0x0000000203057211 */ /* 0x000fe200030f0eff */
[----:B------:R-:W-:Y:S01]  /*55030*/  IMAD R3, R24, 0x4, R9 ;  /* 0x0000000418037824 */ /* 0x000fe200078e0209 */
[----:B0-----:R-:W-:-:S03]  /*55040*/  LEA R8, P6, R9, R0, 0x1 ;  /* 0x0000000009087211 */ /* 0x001fc600078c08ff */
[----:B------:R0:W-:Y:S01]  /*55050*/  @P5 STG.E.U16 desc[UR8][R4.64], R6 ;  /* 0x0000000604005986 */ /* 0x0001e2000c101508 */
[----:B------:R-:W-:Y:S01]  /*55060*/  LEA.HI.X.SX32 R9, R9, R2, 0x1, P6 ;  /* 0x0000000209097211 */ /* 0x000fe200030f0eff */
[----:B------:R-:W-:-:S04]  /*55070*/  IMAD R17, R24, 0x4, R3 ;  /* 0x0000000418117824 */ /* 0x000fc800078e0203 */
[----:B------:R1:W-:Y:S01]  /*55080*/  @P3 STG.E.U16 desc[UR8][R8.64], R14 ;  /* 0x0000000e08003986 */ /* 0x0003e2000c101508 */
[----:B0-----:R-:W-:-:S04]  /*55090*/  LEA R4, P6, R3, R0, 0x1 ;  /* 0x0000000003047211 */ /* 0x001fc800078c08ff */
[----:B------:R-:W-:Y:S01]  /*550a0*/  LEA.HI.X.SX32 R5, R3, R2, 0x1, P6 ;  /* 0x0000000203057211 */ /* 0x000fe200030f0eff */
[----:B------:R-:W-:Y:S01]  /*550b0*/  IMAD R3, R24, 0x4, R17 ;  /* 0x0000000418037824 */ /* 0x000fe200078e0211 */
[----:B-1----:R-:W-:-:S03]  /*550c0*/  LEA R8, P6, R17, R0, 0x1 ;  /* 0x0000000011087211 */ /* 0x002fc600078c08ff */
[----:B------:R0:W-:Y:S01]  /*550d0*/  @P4 STG.E.U16 desc[UR8][R4.64], R18 ;  /* 0x0000001204004986 */ /* 0x0001e2000c101508 */
[----:B------:R-:W-:Y:S01]  /*550e0*/  LEA.HI.X.SX32 R9, R17, R2, 0x1, P6 ;  /* 0x0000000211097211 */ /* 0x000fe200030f0eff */
[----:B------:R-:W-:Y:S01]  /*550f0*/  IMAD R13, R24, 0x4, R3 ;  /* 0x00000004180d7824 */ /* 0x000fe200078e0203 */
[----:B---3--:R-:W-:Y:S02]  /*55100*/  ISETP.LT.AND P5, PT, R16, UR11, !P0 ;  /* 0x0000000b10007c0c */ /* 0x008fe4000c7a1270 */
[----:B----4-:R-:W-:Y:S02]  /*55110*/  ISETP.LT.AND P3, PT, R25, UR11, !P0 ;  /* 0x0000000b19007c0c */ /* 0x010fe4000c761270 */
[----:B------:R-:W3:Y:S01]  /*55120*/  LDL.LU R25, [R1+0x114] ;  /* 0x0001140001197983 */ /* 0x000ee20000300800 */
[----:B0-----:R-:W-:-:S03]  /*55130*/  LEA R4, P6, R3, R0, 0x1 ;  /* 0x0000000003047211 */ /* 0x001fc600078c08ff */
[----:B------:R0:W-:Y:S01]  /*55140*/  @P1 STG.E.U16 desc[UR8][R8.64], R10 ;  /* 0x0000000a08001986 */ /* 0x0001e2000c101508 */
[----:B------:R-:W-:Y:S02]  /*55150*/  LEA.HI.X.SX32 R5, R3, R2, 0x1, P6 ;  /* 0x0000000203057211 */ /* 0x000fe400030f0eff */
[----:B------:R-:W-:Y:S02]  /*55160*/  PRMT R6, R6, 0x7632, R6 ;  /* 0x0000763206067816 */ /* 0x000fe40000000006 */
[----:B------:R-:W-:Y:S02]  /*55170*/  PRMT R14, R14, 0x7632, R14 ;  /* 0x000076320e0e7816 */ /* 0x000fe4000000000e */
[----:B0-----:R-:W-:-:S04]  /*55180*/  LEA R8, P6, R13, R0, 0x1 ;  /* 0x000000000d087211 */ /* 0x001fc800078c08ff */
[----:B------:R-:W-:Y:S01]  /*55190*/  LEA.HI.X.SX32 R9, R13, R2, 0x1, P6 ;  /* 0x000000020d097211 */ /* 0x000fe200030f0eff */
[----:B------:R0:W-:Y:S01]  /*551a0*/  @P2 STG.E.U16 desc[UR8][R4.64], R6 ;  /* 0x0000000604002986 */ /* 0x0001e2000c101508 */
[----:B------:R-:W-:-:S03]  /*551b0*/  ISETP.LT.AND P4, PT, R27, UR11, !P0 ;  /* 0x0000000b1b007c0c */ /* 0x000fc6000c781270 */
[----:B------:R-:W4:Y:S04]  /*551c0*/  LDL.LU R27, [R1+0x118] ;  /* 0x00011800011b7983 */ /* 0x000f280000300800 */
[----:B------:R1:W-:Y:S01]  /*551d0*/  @P5 STG.E.U16 desc[UR8][R8.64], R14 ;  /* 0x0000000e08005986 */ /* 0x0003e2000c101508 */
[----:B--2---:R-:W-:-:S03]  /*551e0*/  ISETP.LT.AND P1, PT, R28, UR11, !P0 ;  /* 0x0000000b1c007c0c */ /* 0x004fc6000c721270 */
[----:B------:R-:W2:Y:S01]  /*551f0*/  LDL.LU R28, [R1+0xa8] ;  /* 0x0000a800011c7983 */ /* 0x000ea20000300800 */
[----:B-----5:R-:W-:-:S03]  /*55200*/  ISETP.LT.AND P2, PT, R26, UR11, !P0 ;  /* 0x0000000b1a007c0c */ /* 0x020fc6000c741270 */
[----:B------:R-:W5:Y:S01]  /*55210*/  LDL.LU R26, [R1+0x11c] ;  /* 0x00011c00011a7983 */ /* 0x000f620000300800 */
[----:B------:R-:W-:-:S03]  /*55220*/  ISETP.LT.AND P5, PT, R29, UR11, !P0 ;  /* 0x0000000b1d007c0c */ /* 0x000fc6000c7a1270 */
[----:B------:R-:W5:Y:S01]  /*55230*/  LDL.LU R29, [R1+0x120] ;  /* 0x00012000011d7983 */ /* 0x000f620000300800 */
[----:B------:R-:W-:Y:S01]  /*55240*/  IMAD R3, R24, 0x4, R13 ;  /* 0x0000000418037824 */ /* 0x000fe200078e020d */
[----:B------:R-:W-:-:S03]  /*55250*/  PRMT R18, R18, 0x7632, R18 ;  /* 0x0000763212127816 */ /* 0x000fc60000000012 */
[----:B------:R-:W-:Y:S01]  /*55260*/  IMAD R13, R24, 0x4, R3 ;  /* 0x00000004180d7824 */ /* 0x000fe200078e0203 */
[----:B0-----:R-:W-:-:S04]  /*55270*/  LEA R4, P6, R3, R0, 0x1 ;  /* 0x0000000003047211 */ /* 0x001fc800078c08ff */
[----:B------:R-:W-:Y:S01]  /*55280*/  LEA.HI.X.SX32 R5, R3, R2, 0x1, P6 ;  /* 0x0000000203057211 */ /* 0x000fe200030f0eff */
[----:B------:R-:W-:-:S04]  /*55290*/  IMAD R3, R24, 0x4, R13 ;  /* 0x0000000418037824 */ /* 0x000fc800078e020d */
[----:B------:R0:W-:Y:S01]  /*552a0*/  @P3 STG.E.U16 desc[UR8][R4.64], R18 ;  /* 0x0000001204003986 */ /* 0x0001e2000c101508 */
[-C--:B------:R-:W-:Y:S01]  /*552b0*/  LEA R16, P3, R3, R0.reuse, 0x1 ;  /* 0x0000000003107211 */ /* 0x080fe200078608ff */
[C---:B------:R-:W-:Y:S01]  /*552c0*/  IMAD R21, R24.reuse, 0x4, R3 ;  /* 0x0000000418157824 */ /* 0x040fe200078e0203 */
[----:B------:R-:W-:Y:S02]  /*552d0*/  LEA R12, P6, R13, R0, 0x1 ;  /* 0x000000000d0c7211 */ /* 0x000fe400078c08ff */
[-C--:B------:R-:W-:Y:S01]  /*552e0*/  LEA.HI.X.SX32 R17, R3, R2.reuse, 0x1, P3 ;  /* 0x0000000203117211 */ /* 0x080fe200018f0eff */
[----:B------:R-:W-:Y:S01]  /*552f0*/  IMAD R3, R24, 0x4, R21 ;  /* 0x0000000418037824 */ /* 0x000fe200078e0215 */
[----:B------:R-:W-:Y:S02]  /*55300*/  PRMT R6, R10, 0x7632, R6 ;  /* 0x000076320a067816 */ /* 0x000fe40000000006 */
[----:B------:R-:W-:Y:S01]  /*55310*/  LEA.HI.X.SX32 R13, R13, R2, 0x1, P6 ;  /* 0x000000020d0d7211 */ /* 0x000fe200030f0eff */
[----:B-1----:R-:W-:Y:S01]  /*55320*/  IMAD R9, R24, 0x4, R3 ;  /* 0x0000000418097824 */ /* 0x002fe200078e0203 */
[----:B------:R-:W-:-:S03]  /*55330*/  LEA R20, P6, R21, R0, 0x1 ;  /* 0x0000000015147211 */ /* 0x000fc600078c08ff */
[----:B------:R-:W-:Y:S01]  /*55340*/  IMAD R23, R24, 0x4, R9 ;  /* 0x0000000418177824 */ /* 0x000fe200078e0209 */
[----:B------:R1:W-:Y:S01]  /*55350*/  @P4 STG.E.U16 desc[UR8][R12.64], R6 ;  /* 0x000000060c004986 */ /* 0x0003e2000c101508 */
[----:B------:R-:W-:-:S03]  /*55360*/  LEA.HI.X.SX32 R21, R21, R2, 0x1, P6 ;  /* 0x0000000215157211 */ /* 0x000fc600030f0eff */
[----:B------:R-:W-:Y:S01]  /*55370*/  @P1 STG.E.U16 desc[UR8][R16.64], R7 ;  /* 0x0000000710001986 */ /* 0x000fe2000c101508 */
[----:B0-----:R-:W-:-:S03]  /*55380*/  LEA R4, P1, R3, R0, 0x1 ;  /* 0x0000000003047211 */ /* 0x001fc600078208ff */
[----:B------:R0:W-:Y:S01]  /*55390*/  @P2 STG.E.U16 desc[UR8][R20.64], R15 ;  /* 0x0000000f14002986 */ /* 0x0001e2000c101508 */
[----:B---3--:R-:W-:Y:S01]  /*553a0*/  ISETP.LT.AND P4, PT, R25, UR11, !P0 ;  /* 0x0000000b19007c0c */ /* 0x008fe2000c781270 */
[C---:B------:R-:W-:Y:S01]  /*553b0*/  IMAD R25, R24.reuse, 0x4, R23 ;  /* 0x0000000418197824 */ /* 0x040fe200078e0217 */
[----:B-1----:R-:W-:Y:S02]  /*553c0*/  LEA R12, P2, R9, R0, 0x1 ;  /* 0x00000000090c7211 */ /* 0x002fe400078408ff */
[----:B------:R-:W-:Y:S01]  /*553d0*/  LEA.HI.X.SX32 R5, R3, R2, 0x1, P1 ;  /* 0x0000000203057211 */ /* 0x000fe200008f0eff */
[----:B------:R-:W-:Y:S01]  /*553e0*/  IMAD R3, R24, 0x4, R25 ;  /* 0x0000000418037824 */ /* 0x000fe200078e0219 */
[----:B------:R-:W-:Y:S02]  /*553f0*/  LEA R8, P1, R23, R0, 0x1 ;  /* 0x0000000017087211 */ /* 0x000fe400078208ff */
[-C--:B------:R-:W-:Y:S02]  /*55400*/  LEA.HI.X.SX32 R13, R9, R2.reuse, 0x1, P2 ;  /* 0x00000002090d7211 */ /* 0x080fe400010f0eff */
[----:B------:R-:W-:-:S02]  /*55410*/  LEA.HI.X.SX32 R9, R23, R2, 0x1, P1 ;  /* 0x0000000217097211 */ /* 0x000fc400008f0eff */
[----:B0-----:R-:W-:-:S04]  /*55420*/  LEA R20, P1, R3, R0, 0x1 ;  /* 0x0000000003147211 */ /* 0x001fc800078208ff */
[----:B------:R-:W-:Y:S02]  /*55430*/  LEA.HI.X.SX32 R21, R3, R2, 0x1, P1 ;  /* 0x0000000203157211 */ /* 0x000fe400008f0eff */
[----:B------:R-:W-:Y:S02]  /*55440*/  LEA R16, P6, R25, R0, 0x1 ;  /* 0x0000000019107211 */ /* 0x000fe400078c08ff */
[----:B----4-:R-:W-:Y:S02]  /*55450*/  ISETP.LT.AND P3, PT, R27, UR11, !P0 ;  /* 0x0000000b1b007c0c */ /* 0x010fe4000c761270 */
[----:B------:R-:W-:Y:S02]  /*55460*/  PRMT R7, R7, 0x7632, R7 ;  /* 0x0000763207077816 */ /* 0x000fe40000000007 */
[----:B------:R-:W-:Y:S02]  /*55470*/  LEA.HI.X.SX32 R17, R25, R2, 0x1, P6 ;  /* 0x0000000219117211 */ /* 0x000fe400030f0eff */
[----:B------:R-:W-:Y:S01]  /*55480*/  PRMT R15, R15, 0x7632, R15 ;  /* 0x000076320f0f7816 */ /* 0x000fe2000000000f */
[----:B------:R0:W-:Y:S01]  /*55490*/  @P5 STG.E.U16 desc[UR8][R4.64], R19 ;  /* 0x0000001304005986 */ /* 0x0001e2000c101508 */
[----:B------:R-:W-:-:S03]  /*554a0*/  PRMT R10, R19, 0x7632, R10 ;  /* 0x00007632130a7816 */ /* 0x000fc6000000000a */
[----:B------:R0:W-:Y:S04]  /*554b0*/  @P4 STG.E.U16 desc[UR8][R12.64], R11 ;  /* 0x0000000b0c004986 */ /* 0x0001e8000c101508 */
[----:B------:R0:W-:Y:S01]  /*554c0*/  @P3 STG.E.U16 desc[UR8][R8.64], R7 ;  /* 0x0000000708003986 */ /* 0x0001e2000c101508 */
[----:B--2---:R-:W-:Y:S02]  /*554d0*/  ISETP.LT.AND P1, PT, R28, UR11, !P0 ;  /* 0x0000000b1c007c0c */ /* 0x004fe4000c721270 */
[----:B-----5:R-:W-:Y:S02]  /*554e0*/  ISETP.LT.AND P2, PT, R26, UR11, !P0 ;  /* 0x0000000b1a007c0c */ /* 0x020fe4000c741270 */
[----:B------:R-:W-:Y:S01]  /*554f0*/  ISETP.LT.AND P0, PT, R29, UR11, !P0 ;  /* 0x0000000b1d007c0c */ /* 0x000fe2000c701270 */
[----:B------:R-:W-:-:S05]  /*55500*/  IMAD R27, R28, R24, RZ ;  /* 0x000000181c1b7224 */ /* 0x000fca00078e02ff */
[----:B------:R-:W-:-:S05]  /*55510*/  LEA R22, P6, R27, R0, 0x1 ;  /* 0x000000001b167211 */ /* 0x000fca00078c08ff */
[----:B------:R0:W-:Y:S01]  /*55520*/  @P2 STG.E.U16 desc[UR8][R16.64], R15 ;  /* 0x0000000f10002986 */ /* 0x0001e2000c101508 */
[----:B------:R-:W-:-:S03]  /*55530*/  LEA.HI.X.SX32 R23, R27, R2, 0x1, P6 ;  /* 0x000000021b177211 */ /* 0x000fc600030f0eff */
[----:B------:R0:W-:Y:S01]  /*55540*/  @P0 STG.E.U16 desc[UR8][R20.64], R10 ;  /* 0x0000000a14000986 */ /* 0x0001e2000c101508 */
[----:B------:R-:W-:Y:S05]  /*55550*/  @!P1 EXIT ;  /* 0x000000000000994d */ /* 0x000fea0003800000 */
[----:B0-----:R-:W-:-:S05]  /*55560*/  PRMT R11, R11, 0x7632, R11 ;  /* 0x000076320b0b7816 */ /* 0x001fca000000000b */
[----:B------:R-:W-:Y:S01]  /*55570*/  STG.E.U16 desc[UR8][R22.64], R11 ;  /* 0x0000000b16007986 */ /* 0x000fe2000c101508 */
[----:B------:R-:W-:Y:S05]  /*55580*/  EXIT ;  /* 0x000000000000794d */ /* 0x000fea0003800000 */
.L_x_3:
[----:B------:R-:W-:-:S00]  /*55590*/  BRA `(.L_x_3) ;  /* 0xfffffffc00fc7947 */ /* 0x000fc0000383ffff */
[----:B------:R-:W-:-:S00]  /*555a0*/  NOP ;  /* 0x0000000000007918 */ /* 0x000fc00000000000 */
        /* <DEDUP_REMOVED lines=13> */
.L_x_4:


//--------------------- .nv.shared.matmul_kernel  --------------------------
	.section	.nv.shared.matmul_kernel,"aw",@nobits
	.sectionflags	@""
	.align	16
	.zero		1024


//--------------------- .nv.shared.reserved.0     --------------------------
	.section	.nv.shared.reserved.0,"aw",@nobits
	.weak		__nv_reservedSMEM_offset_0_alias
	.size		__nv_reservedSMEM_offset_0_alias, 0, 0
	.other		__nv_reservedSMEM_offset_0_alias,@"STO_CUDA_RESERVED_SHARED STV_DEFAULT"
__nv_reservedSMEM_offset_0_alias:
	.zero		0


//--------------------- .nv.constant0.matmul_kernel --------------------------
	.section	.nv.constant0.matmul_kernel,"a",@progbits
	.sectionflags	@""
	.align	4
.nv.constant0.matmul_kernel:
	.zero		608


//--------------------- SYMBOLS --------------------------

	.type		.nv.reservedSmem.offset0,@object
	.size		.nv.reservedSmem.offset0,0x4
